//
// Generated by NVIDIA NVVM Compiler
//
// Compiler Build ID: CL-36424714
// Cuda compilation tools, release 13.0, V13.0.88
// Based on NVVM 20.0.0
//

.version 9.0
.target sm_100
.address_size 64

	// .globl	gram_schmidt_kernel
// _ZZ10lll_kernelE8sh_old_u has been demoted
// _ZZ10lll_kernelE8sh_new_u has been demoted
// _ZZ10lll_kernelE8sh_old_d has been demoted
// _ZZ10lll_kernelE8sh_old_e has been demoted
.extern .shared .align 16 .b8 sdata[];

.visible .entry gram_schmidt_kernel(
	.param .u64 .ptr .align 1 gram_schmidt_kernel_param_0,
	.param .u64 .ptr .align 1 gram_schmidt_kernel_param_1,
	.param .u64 .ptr .align 1 gram_schmidt_kernel_param_2,
	.param .u32 gram_schmidt_kernel_param_3,
	.param .u32 gram_schmidt_kernel_param_4
)
{
	.reg .pred 	%p<41>;
	.reg .b32 	%r<257>;
	.reg .b64 	%rd<340>;
	.reg .b64 	%fd<291>;

	ld.param.u64 	%rd4, [gram_schmidt_kernel_param_0];
	ld.param.u64 	%rd5, [gram_schmidt_kernel_param_1];
	ld.param.u64 	%rd6, [gram_schmidt_kernel_param_2];
	ld.param.u32 	%r73, [gram_schmidt_kernel_param_3];
	ld.param.u32 	%r72, [gram_schmidt_kernel_param_4];
	cvta.to.global.u64 	%rd1, %rd4;
	cvta.to.global.u64 	%rd2, %rd5;
	cvta.to.global.u64 	%rd3, %rd6;
	mov.u32 	%r74, %ctaid.x;
	mov.u32 	%r75, %ntid.x;
	mov.u32 	%r76, %tid.x;
	mad.lo.s32 	%r1, %r74, %r75, %r76;
	setp.ge.u32 	%p1, %r1, %r73;
	@%p1 bra 	$L__BB0_57;
	setp.eq.s32 	%p2, %r72, 0;
	@%p2 bra 	$L__BB0_14;
	mul.lo.s32 	%r2, %r72, %r1;
	and.b32  	%r3, %r72, 15;
	setp.lt.u32 	%p3, %r72, 16;
	mov.b32 	%r233, 0;
	@%p3 bra 	$L__BB0_5;
	and.b32  	%r233, %r72, -16;
	mov.b32 	%r238, 0;
$L__BB0_4:
	.pragma "nounroll";
	add.s32 	%r79, %r238, %r2;
	mul.wide.u32 	%rd7, %r79, 8;
	add.s64 	%rd8, %rd1, %rd7;
	ld.global.f64 	%fd30, [%rd8];
	add.s64 	%rd9, %rd2, %rd7;
	st.global.f64 	[%rd9], %fd30;
	add.s32 	%r80, %r79, 1;
	mul.wide.u32 	%rd10, %r80, 8;
	add.s64 	%rd11, %rd1, %rd10;
	ld.global.f64 	%fd31, [%rd11];
	add.s64 	%rd12, %rd2, %rd10;
	st.global.f64 	[%rd12], %fd31;
	add.s32 	%r81, %r79, 2;
	mul.wide.u32 	%rd13, %r81, 8;
	add.s64 	%rd14, %rd1, %rd13;
	ld.global.f64 	%fd32, [%rd14];
	add.s64 	%rd15, %rd2, %rd13;
	st.global.f64 	[%rd15], %fd32;
	add.s32 	%r82, %r79, 3;
	mul.wide.u32 	%rd16, %r82, 8;
	add.s64 	%rd17, %rd1, %rd16;
	ld.global.f64 	%fd33, [%rd17];
	add.s64 	%rd18, %rd2, %rd16;
	st.global.f64 	[%rd18], %fd33;
	add.s32 	%r83, %r79, 4;
	mul.wide.u32 	%rd19, %r83, 8;
	add.s64 	%rd20, %rd1, %rd19;
	ld.global.f64 	%fd34, [%rd20];
	add.s64 	%rd21, %rd2, %rd19;
	st.global.f64 	[%rd21], %fd34;
	add.s32 	%r84, %r79, 5;
	mul.wide.u32 	%rd22, %r84, 8;
	add.s64 	%rd23, %rd1, %rd22;
	ld.global.f64 	%fd35, [%rd23];
	add.s64 	%rd24, %rd2, %rd22;
	st.global.f64 	[%rd24], %fd35;
	add.s32 	%r85, %r79, 6;
	mul.wide.u32 	%rd25, %r85, 8;
	add.s64 	%rd26, %rd1, %rd25;
	ld.global.f64 	%fd36, [%rd26];
	add.s64 	%rd27, %rd2, %rd25;
	st.global.f64 	[%rd27], %fd36;
	add.s32 	%r86, %r79, 7;
	mul.wide.u32 	%rd28, %r86, 8;
	add.s64 	%rd29, %rd1, %rd28;
	ld.global.f64 	%fd37, [%rd29];
	add.s64 	%rd30, %rd2, %rd28;
	st.global.f64 	[%rd30], %fd37;
	add.s32 	%r87, %r79, 8;
	mul.wide.u32 	%rd31, %r87, 8;
	add.s64 	%rd32, %rd1, %rd31;
	ld.global.f64 	%fd38, [%rd32];
	add.s64 	%rd33, %rd2, %rd31;
	st.global.f64 	[%rd33], %fd38;
	add.s32 	%r88, %r79, 9;
	mul.wide.u32 	%rd34, %r88, 8;
	add.s64 	%rd35, %rd1, %rd34;
	ld.global.f64 	%fd39, [%rd35];
	add.s64 	%rd36, %rd2, %rd34;
	st.global.f64 	[%rd36], %fd39;
	add.s32 	%r89, %r79, 10;
	mul.wide.u32 	%rd37, %r89, 8;
	add.s64 	%rd38, %rd1, %rd37;
	ld.global.f64 	%fd40, [%rd38];
	add.s64 	%rd39, %rd2, %rd37;
	st.global.f64 	[%rd39], %fd40;
	add.s32 	%r90, %r79, 11;
	mul.wide.u32 	%rd40, %r90, 8;
	add.s64 	%rd41, %rd1, %rd40;
	ld.global.f64 	%fd41, [%rd41];
	add.s64 	%rd42, %rd2, %rd40;
	st.global.f64 	[%rd42], %fd41;
	add.s32 	%r91, %r79, 12;
	mul.wide.u32 	%rd43, %r91, 8;
	add.s64 	%rd44, %rd1, %rd43;
	ld.global.f64 	%fd42, [%rd44];
	add.s64 	%rd45, %rd2, %rd43;
	st.global.f64 	[%rd45], %fd42;
	add.s32 	%r92, %r79, 13;
	mul.wide.u32 	%rd46, %r92, 8;
	add.s64 	%rd47, %rd1, %rd46;
	ld.global.f64 	%fd43, [%rd47];
	add.s64 	%rd48, %rd2, %rd46;
	st.global.f64 	[%rd48], %fd43;
	add.s32 	%r93, %r79, 14;
	mul.wide.u32 	%rd49, %r93, 8;
	add.s64 	%rd50, %rd1, %rd49;
	ld.global.f64 	%fd44, [%rd50];
	add.s64 	%rd51, %rd2, %rd49;
	st.global.f64 	[%rd51], %fd44;
	add.s32 	%r94, %r79, 15;
	mul.wide.u32 	%rd52, %r94, 8;
	add.s64 	%rd53, %rd1, %rd52;
	ld.global.f64 	%fd45, [%rd53];
	add.s64 	%rd54, %rd2, %rd52;
	st.global.f64 	[%rd54], %fd45;
	add.s32 	%r238, %r238, 16;
	setp.eq.s32 	%p4, %r238, %r233;
	@%p4 bra 	$L__BB0_5;
	bra.uni 	$L__BB0_4;
$L__BB0_5:
	setp.eq.s32 	%p5, %r3, 0;
	@%p5 bra 	$L__BB0_14;
	and.b32  	%r6, %r72, 7;
	setp.lt.u32 	%p6, %r3, 8;
	@%p6 bra 	$L__BB0_8;
	add.s32 	%r95, %r233, %r2;
	mul.wide.u32 	%rd55, %r95, 8;
	add.s64 	%rd56, %rd1, %rd55;
	ld.global.f64 	%fd46, [%rd56];
	add.s64 	%rd57, %rd2, %rd55;
	st.global.f64 	[%rd57], %fd46;
	add.s32 	%r96, %r95, 1;
	mul.wide.u32 	%rd58, %r96, 8;
	add.s64 	%rd59, %rd1, %rd58;
	ld.global.f64 	%fd47, [%rd59];
	add.s64 	%rd60, %rd2, %rd58;
	st.global.f64 	[%rd60], %fd47;
	add.s32 	%r97, %r95, 2;
	mul.wide.u32 	%rd61, %r97, 8;
	add.s64 	%rd62, %rd1, %rd61;
	ld.global.f64 	%fd48, [%rd62];
	add.s64 	%rd63, %rd2, %rd61;
	st.global.f64 	[%rd63], %fd48;
	add.s32 	%r98, %r95, 3;
	mul.wide.u32 	%rd64, %r98, 8;
	add.s64 	%rd65, %rd1, %rd64;
	ld.global.f64 	%fd49, [%rd65];
	add.s64 	%rd66, %rd2, %rd64;
	st.global.f64 	[%rd66], %fd49;
	add.s32 	%r99, %r95, 4;
	mul.wide.u32 	%rd67, %r99, 8;
	add.s64 	%rd68, %rd1, %rd67;
	ld.global.f64 	%fd50, [%rd68];
	add.s64 	%rd69, %rd2, %rd67;
	st.global.f64 	[%rd69], %fd50;
	add.s32 	%r100, %r95, 5;
	mul.wide.u32 	%rd70, %r100, 8;
	add.s64 	%rd71, %rd1, %rd70;
	ld.global.f64 	%fd51, [%rd71];
	add.s64 	%rd72, %rd2, %rd70;
	st.global.f64 	[%rd72], %fd51;
	add.s32 	%r101, %r95, 6;
	mul.wide.u32 	%rd73, %r101, 8;
	add.s64 	%rd74, %rd1, %rd73;
	ld.global.f64 	%fd52, [%rd74];
	add.s64 	%rd75, %rd2, %rd73;
	st.global.f64 	[%rd75], %fd52;
	add.s32 	%r102, %r95, 7;
	mul.wide.u32 	%rd76, %r102, 8;
	add.s64 	%rd77, %rd1, %rd76;
	ld.global.f64 	%fd53, [%rd77];
	add.s64 	%rd78, %rd2, %rd76;
	st.global.f64 	[%rd78], %fd53;
	add.s32 	%r233, %r233, 8;
$L__BB0_8:
	setp.eq.s32 	%p7, %r6, 0;
	@%p7 bra 	$L__BB0_14;
	and.b32  	%r9, %r72, 3;
	setp.lt.u32 	%p8, %r6, 4;
	@%p8 bra 	$L__BB0_11;
	add.s32 	%r103, %r233, %r2;
	mul.wide.u32 	%rd79, %r103, 8;
	add.s64 	%rd80, %rd1, %rd79;
	ld.global.f64 	%fd54, [%rd80];
	add.s64 	%rd81, %rd2, %rd79;
	st.global.f64 	[%rd81], %fd54;
	add.s32 	%r104, %r103, 1;
	mul.wide.u32 	%rd82, %r104, 8;
	add.s64 	%rd83, %rd1, %rd82;
	ld.global.f64 	%fd55, [%rd83];
	add.s64 	%rd84, %rd2, %rd82;
	st.global.f64 	[%rd84], %fd55;
	add.s32 	%r105, %r103, 2;
	mul.wide.u32 	%rd85, %r105, 8;
	add.s64 	%rd86, %rd1, %rd85;
	ld.global.f64 	%fd56, [%rd86];
	add.s64 	%rd87, %rd2, %rd85;
	st.global.f64 	[%rd87], %fd56;
	add.s32 	%r106, %r103, 3;
	mul.wide.u32 	%rd88, %r106, 8;
	add.s64 	%rd89, %rd1, %rd88;
	ld.global.f64 	%fd57, [%rd89];
	add.s64 	%rd90, %rd2, %rd88;
	st.global.f64 	[%rd90], %fd57;
	add.s32 	%r233, %r233, 4;
$L__BB0_11:
	setp.eq.s32 	%p9, %r9, 0;
	@%p9 bra 	$L__BB0_14;
	mov.b32 	%r237, 0;
$L__BB0_13:
	.pragma "nounroll";
	add.s32 	%r108, %r233, %r2;
	mul.wide.u32 	%rd91, %r108, 8;
	add.s64 	%rd92, %rd1, %rd91;
	ld.global.f64 	%fd58, [%rd92];
	add.s64 	%rd93, %rd2, %rd91;
	st.global.f64 	[%rd93], %fd58;
	add.s32 	%r233, %r233, 1;
	add.s32 	%r237, %r237, 1;
	setp.ne.s32 	%p10, %r237, %r9;
	@%p10 bra 	$L__BB0_13;
$L__BB0_14:
	setp.eq.s32 	%p11, %r1, 0;
	mov.f64 	%fd290, 0d0000000000000000;
	@%p11 bra 	$L__BB0_43;
	setp.eq.s32 	%p12, %r72, 0;
	mul.lo.s32 	%r16, %r72, %r1;
	@%p12 bra 	$L__BB0_56;
	and.b32  	%r17, %r72, 15;
	and.b32  	%r18, %r72, 7;
	and.b32  	%r19, %r72, 3;
	and.b32  	%r20, %r72, -16;
	and.b32  	%r21, %r72, -8;
	neg.s32 	%r22, %r20;
	mov.b32 	%r239, 0;
$L__BB0_17:
	mul.wide.u32 	%rd94, %r239, 8;
	add.s64 	%rd95, %rd3, %rd94;
	ld.global.f64 	%fd1, [%rd95];
	abs.f64 	%fd60, %fd1;
	setp.lt.f64 	%p13, %fd60, 0d3C32725DD1D243AC;
	@%p13 bra 	$L__BB0_42;
	setp.lt.u32 	%p14, %r72, 16;
	mul.lo.s32 	%r31, %r239, %r72;
	mov.f64 	%fd281, 0d0000000000000000;
	mov.b32 	%r244, 0;
	@%p14 bra 	$L__BB0_21;
	add.s32 	%r240, %r16, 7;
	add.s32 	%r241, %r31, 7;
	mov.f64 	%fd281, 0d0000000000000000;
	mov.u32 	%r242, %r22;
$L__BB0_20:
	.pragma "nounroll";
	add.s32 	%r111, %r240, -7;
	mul.wide.u32 	%rd96, %r111, 8;
	add.s64 	%rd97, %rd1, %rd96;
	ld.global.f64 	%fd64, [%rd97];
	add.s32 	%r112, %r241, -7;
	mul.wide.u32 	%rd98, %r112, 8;
	add.s64 	%rd99, %rd2, %rd98;
	ld.global.f64 	%fd65, [%rd99];
	fma.rn.f64 	%fd66, %fd64, %fd65, %fd281;
	add.s32 	%r113, %r240, -6;
	mul.wide.u32 	%rd100, %r113, 8;
	add.s64 	%rd101, %rd1, %rd100;
	ld.global.f64 	%fd67, [%rd101];
	add.s32 	%r114, %r241, -6;
	mul.wide.u32 	%rd102, %r114, 8;
	add.s64 	%rd103, %rd2, %rd102;
	ld.global.f64 	%fd68, [%rd103];
	fma.rn.f64 	%fd69, %fd67, %fd68, %fd66;
	add.s32 	%r115, %r240, -5;
	mul.wide.u32 	%rd104, %r115, 8;
	add.s64 	%rd105, %rd1, %rd104;
	ld.global.f64 	%fd70, [%rd105];
	add.s32 	%r116, %r241, -5;
	mul.wide.u32 	%rd106, %r116, 8;
	add.s64 	%rd107, %rd2, %rd106;
	ld.global.f64 	%fd71, [%rd107];
	fma.rn.f64 	%fd72, %fd70, %fd71, %fd69;
	add.s32 	%r117, %r240, -4;
	mul.wide.u32 	%rd108, %r117, 8;
	add.s64 	%rd109, %rd1, %rd108;
	ld.global.f64 	%fd73, [%rd109];
	add.s32 	%r118, %r241, -4;
	mul.wide.u32 	%rd110, %r118, 8;
	add.s64 	%rd111, %rd2, %rd110;
	ld.global.f64 	%fd74, [%rd111];
	fma.rn.f64 	%fd75, %fd73, %fd74, %fd72;
	add.s32 	%r119, %r240, -3;
	mul.wide.u32 	%rd112, %r119, 8;
	add.s64 	%rd113, %rd1, %rd112;
	ld.global.f64 	%fd76, [%rd113];
	add.s32 	%r120, %r241, -3;
	mul.wide.u32 	%rd114, %r120, 8;
	add.s64 	%rd115, %rd2, %rd114;
	ld.global.f64 	%fd77, [%rd115];
	fma.rn.f64 	%fd78, %fd76, %fd77, %fd75;
	add.s32 	%r121, %r240, -2;
	mul.wide.u32 	%rd116, %r121, 8;
	add.s64 	%rd117, %rd1, %rd116;
	ld.global.f64 	%fd79, [%rd117];
	add.s32 	%r122, %r241, -2;
	mul.wide.u32 	%rd118, %r122, 8;
	add.s64 	%rd119, %rd2, %rd118;
	ld.global.f64 	%fd80, [%rd119];
	fma.rn.f64 	%fd81, %fd79, %fd80, %fd78;
	add.s32 	%r123, %r240, -1;
	mul.wide.u32 	%rd120, %r123, 8;
	add.s64 	%rd121, %rd1, %rd120;
	ld.global.f64 	%fd82, [%rd121];
	add.s32 	%r124, %r241, -1;
	mul.wide.u32 	%rd122, %r124, 8;
	add.s64 	%rd123, %rd2, %rd122;
	ld.global.f64 	%fd83, [%rd123];
	fma.rn.f64 	%fd84, %fd82, %fd83, %fd81;
	add.s32 	%r125, %r240, 8;
	mul.wide.u32 	%rd124, %r240, 8;
	add.s64 	%rd125, %rd1, %rd124;
	ld.global.f64 	%fd85, [%rd125];
	add.s32 	%r126, %r241, 8;
	mul.wide.u32 	%rd126, %r241, 8;
	add.s64 	%rd127, %rd2, %rd126;
	ld.global.f64 	%fd86, [%rd127];
	fma.rn.f64 	%fd87, %fd85, %fd86, %fd84;
	add.s32 	%r127, %r240, 1;
	mul.wide.u32 	%rd128, %r127, 8;
	add.s64 	%rd129, %rd1, %rd128;
	ld.global.f64 	%fd88, [%rd129];
	add.s32 	%r128, %r241, 1;
	mul.wide.u32 	%rd130, %r128, 8;
	add.s64 	%rd131, %rd2, %rd130;
	ld.global.f64 	%fd89, [%rd131];
	fma.rn.f64 	%fd90, %fd88, %fd89, %fd87;
	add.s32 	%r129, %r240, 2;
	mul.wide.u32 	%rd132, %r129, 8;
	add.s64 	%rd133, %rd1, %rd132;
	ld.global.f64 	%fd91, [%rd133];
	add.s32 	%r130, %r241, 2;
	mul.wide.u32 	%rd134, %r130, 8;
	add.s64 	%rd135, %rd2, %rd134;
	ld.global.f64 	%fd92, [%rd135];
	fma.rn.f64 	%fd93, %fd91, %fd92, %fd90;
	add.s32 	%r131, %r240, 3;
	mul.wide.u32 	%rd136, %r131, 8;
	add.s64 	%rd137, %rd1, %rd136;
	ld.global.f64 	%fd94, [%rd137];
	add.s32 	%r132, %r241, 3;
	mul.wide.u32 	%rd138, %r132, 8;
	add.s64 	%rd139, %rd2, %rd138;
	ld.global.f64 	%fd95, [%rd139];
	fma.rn.f64 	%fd96, %fd94, %fd95, %fd93;
	add.s32 	%r133, %r240, 4;
	mul.wide.u32 	%rd140, %r133, 8;
	add.s64 	%rd141, %rd1, %rd140;
	ld.global.f64 	%fd97, [%rd141];
	add.s32 	%r134, %r241, 4;
	mul.wide.u32 	%rd142, %r134, 8;
	add.s64 	%rd143, %rd2, %rd142;
	ld.global.f64 	%fd98, [%rd143];
	fma.rn.f64 	%fd99, %fd97, %fd98, %fd96;
	add.s32 	%r135, %r240, 5;
	mul.wide.u32 	%rd144, %r135, 8;
	add.s64 	%rd145, %rd1, %rd144;
	ld.global.f64 	%fd100, [%rd145];
	add.s32 	%r136, %r241, 5;
	mul.wide.u32 	%rd146, %r136, 8;
	add.s64 	%rd147, %rd2, %rd146;
	ld.global.f64 	%fd101, [%rd147];
	fma.rn.f64 	%fd102, %fd100, %fd101, %fd99;
	add.s32 	%r137, %r240, 6;
	mul.wide.u32 	%rd148, %r137, 8;
	add.s64 	%rd149, %rd1, %rd148;
	ld.global.f64 	%fd103, [%rd149];
	add.s32 	%r138, %r241, 6;
	mul.wide.u32 	%rd150, %r138, 8;
	add.s64 	%rd151, %rd2, %rd150;
	ld.global.f64 	%fd104, [%rd151];
	fma.rn.f64 	%fd105, %fd103, %fd104, %fd102;
	add.s32 	%r139, %r240, 7;
	mul.wide.u32 	%rd152, %r139, 8;
	add.s64 	%rd153, %rd1, %rd152;
	ld.global.f64 	%fd106, [%rd153];
	add.s32 	%r140, %r241, 7;
	mul.wide.u32 	%rd154, %r140, 8;
	add.s64 	%rd155, %rd2, %rd154;
	ld.global.f64 	%fd107, [%rd155];
	fma.rn.f64 	%fd108, %fd106, %fd107, %fd105;
	mul.wide.u32 	%rd156, %r125, 8;
	add.s64 	%rd157, %rd1, %rd156;
	ld.global.f64 	%fd109, [%rd157];
	mul.wide.u32 	%rd158, %r126, 8;
	add.s64 	%rd159, %rd2, %rd158;
	ld.global.f64 	%fd110, [%rd159];
	fma.rn.f64 	%fd281, %fd109, %fd110, %fd108;
	add.s32 	%r242, %r242, 16;
	add.s32 	%r241, %r241, 16;
	add.s32 	%r240, %r240, 16;
	setp.ne.s32 	%p15, %r242, 0;
	mov.u32 	%r244, %r20;
	@%p15 bra 	$L__BB0_20;
$L__BB0_21:
	setp.eq.s32 	%p16, %r17, 0;
	@%p16 bra 	$L__BB0_31;
	add.s32 	%r141, %r17, -1;
	setp.lt.u32 	%p17, %r141, 7;
	@%p17 bra 	$L__BB0_24;
	add.s32 	%r142, %r244, %r16;
	mul.wide.u32 	%rd160, %r142, 8;
	add.s64 	%rd161, %rd1, %rd160;
	ld.global.f64 	%fd112, [%rd161];
	add.s32 	%r143, %r244, %r31;
	mul.wide.u32 	%rd162, %r143, 8;
	add.s64 	%rd163, %rd2, %rd162;
	ld.global.f64 	%fd113, [%rd163];
	fma.rn.f64 	%fd114, %fd112, %fd113, %fd281;
	add.s32 	%r144, %r142, 1;
	mul.wide.u32 	%rd164, %r144, 8;
	add.s64 	%rd165, %rd1, %rd164;
	ld.global.f64 	%fd115, [%rd165];
	add.s32 	%r145, %r143, 1;
	mul.wide.u32 	%rd166, %r145, 8;
	add.s64 	%rd167, %rd2, %rd166;
	ld.global.f64 	%fd116, [%rd167];
	fma.rn.f64 	%fd117, %fd115, %fd116, %fd114;
	add.s32 	%r146, %r142, 2;
	mul.wide.u32 	%rd168, %r146, 8;
	add.s64 	%rd169, %rd1, %rd168;
	ld.global.f64 	%fd118, [%rd169];
	add.s32 	%r147, %r143, 2;
	mul.wide.u32 	%rd170, %r147, 8;
	add.s64 	%rd171, %rd2, %rd170;
	ld.global.f64 	%fd119, [%rd171];
	fma.rn.f64 	%fd120, %fd118, %fd119, %fd117;
	add.s32 	%r148, %r142, 3;
	mul.wide.u32 	%rd172, %r148, 8;
	add.s64 	%rd173, %rd1, %rd172;
	ld.global.f64 	%fd121, [%rd173];
	add.s32 	%r149, %r143, 3;
	mul.wide.u32 	%rd174, %r149, 8;
	add.s64 	%rd175, %rd2, %rd174;
	ld.global.f64 	%fd122, [%rd175];
	fma.rn.f64 	%fd123, %fd121, %fd122, %fd120;
	add.s32 	%r150, %r142, 4;
	mul.wide.u32 	%rd176, %r150, 8;
	add.s64 	%rd177, %rd1, %rd176;
	ld.global.f64 	%fd124, [%rd177];
	add.s32 	%r151, %r143, 4;
	mul.wide.u32 	%rd178, %r151, 8;
	add.s64 	%rd179, %rd2, %rd178;
	ld.global.f64 	%fd125, [%rd179];
	fma.rn.f64 	%fd126, %fd124, %fd125, %fd123;
	add.s32 	%r152, %r142, 5;
	mul.wide.u32 	%rd180, %r152, 8;
	add.s64 	%rd181, %rd1, %rd180;
	ld.global.f64 	%fd127, [%rd181];
	add.s32 	%r153, %r143, 5;
	mul.wide.u32 	%rd182, %r153, 8;
	add.s64 	%rd183, %rd2, %rd182;
	ld.global.f64 	%fd128, [%rd183];
	fma.rn.f64 	%fd129, %fd127, %fd128, %fd126;
	add.s32 	%r154, %r142, 6;
	mul.wide.u32 	%rd184, %r154, 8;
	add.s64 	%rd185, %rd1, %rd184;
	ld.global.f64 	%fd130, [%rd185];
	add.s32 	%r155, %r143, 6;
	mul.wide.u32 	%rd186, %r155, 8;
	add.s64 	%rd187, %rd2, %rd186;
	ld.global.f64 	%fd131, [%rd187];
	fma.rn.f64 	%fd132, %fd130, %fd131, %fd129;
	add.s32 	%r156, %r142, 7;
	mul.wide.u32 	%rd188, %r156, 8;
	add.s64 	%rd189, %rd1, %rd188;
	ld.global.f64 	%fd133, [%rd189];
	add.s32 	%r157, %r143, 7;
	mul.wide.u32 	%rd190, %r157, 8;
	add.s64 	%rd191, %rd2, %rd190;
	ld.global.f64 	%fd134, [%rd191];
	fma.rn.f64 	%fd281, %fd133, %fd134, %fd132;
	add.s32 	%r244, %r244, 8;
$L__BB0_24:
	setp.eq.s32 	%p18, %r18, 0;
	@%p18 bra 	$L__BB0_31;
	add.s32 	%r158, %r18, -1;
	setp.lt.u32 	%p19, %r158, 3;
	@%p19 bra 	$L__BB0_27;
	add.s32 	%r159, %r244, %r16;
	mul.wide.u32 	%rd192, %r159, 8;
	add.s64 	%rd193, %rd1, %rd192;
	ld.global.f64 	%fd136, [%rd193];
	add.s32 	%r160, %r244, %r31;
	mul.wide.u32 	%rd194, %r160, 8;
	add.s64 	%rd195, %rd2, %rd194;
	ld.global.f64 	%fd137, [%rd195];
	fma.rn.f64 	%fd138, %fd136, %fd137, %fd281;
	add.s32 	%r161, %r159, 1;
	mul.wide.u32 	%rd196, %r161, 8;
	add.s64 	%rd197, %rd1, %rd196;
	ld.global.f64 	%fd139, [%rd197];
	add.s32 	%r162, %r160, 1;
	mul.wide.u32 	%rd198, %r162, 8;
	add.s64 	%rd199, %rd2, %rd198;
	ld.global.f64 	%fd140, [%rd199];
	fma.rn.f64 	%fd141, %fd139, %fd140, %fd138;
	add.s32 	%r163, %r159, 2;
	mul.wide.u32 	%rd200, %r163, 8;
	add.s64 	%rd201, %rd1, %rd200;
	ld.global.f64 	%fd142, [%rd201];
	add.s32 	%r164, %r160, 2;
	mul.wide.u32 	%rd202, %r164, 8;
	add.s64 	%rd203, %rd2, %rd202;
	ld.global.f64 	%fd143, [%rd203];
	fma.rn.f64 	%fd144, %fd142, %fd143, %fd141;
	add.s32 	%r165, %r159, 3;
	mul.wide.u32 	%rd204, %r165, 8;
	add.s64 	%rd205, %rd1, %rd204;
	ld.global.f64 	%fd145, [%rd205];
	add.s32 	%r166, %r160, 3;
	mul.wide.u32 	%rd206, %r166, 8;
	add.s64 	%rd207, %rd2, %rd206;
	ld.global.f64 	%fd146, [%rd207];
	fma.rn.f64 	%fd281, %fd145, %fd146, %fd144;
	add.s32 	%r244, %r244, 4;
$L__BB0_27:
	setp.eq.s32 	%p20, %r19, 0;
	@%p20 bra 	$L__BB0_31;
	setp.eq.s32 	%p21, %r19, 1;
	add.s32 	%r45, %r244, %r16;
	mul.wide.u32 	%rd208, %r45, 8;
	add.s64 	%rd209, %rd1, %rd208;
	ld.global.f64 	%fd147, [%rd209];
	add.s32 	%r46, %r244, %r31;
	mul.wide.u32 	%rd210, %r46, 8;
	add.s64 	%rd211, %rd2, %rd210;
	ld.global.f64 	%fd148, [%rd211];
	fma.rn.f64 	%fd281, %fd147, %fd148, %fd281;
	@%p21 bra 	$L__BB0_31;
	setp.eq.s32 	%p22, %r19, 2;
	add.s32 	%r167, %r45, 1;
	mul.wide.u32 	%rd212, %r167, 8;
	add.s64 	%rd213, %rd1, %rd212;
	ld.global.f64 	%fd149, [%rd213];
	add.s32 	%r168, %r46, 1;
	mul.wide.u32 	%rd214, %r168, 8;
	add.s64 	%rd215, %rd2, %rd214;
	ld.global.f64 	%fd150, [%rd215];
	fma.rn.f64 	%fd281, %fd149, %fd150, %fd281;
	@%p22 bra 	$L__BB0_31;
	add.s32 	%r169, %r45, 2;
	mul.wide.u32 	%rd216, %r169, 8;
	add.s64 	%rd217, %rd1, %rd216;
	ld.global.f64 	%fd151, [%rd217];
	add.s32 	%r170, %r46, 2;
	mul.wide.u32 	%rd218, %r170, 8;
	add.s64 	%rd219, %rd2, %rd218;
	ld.global.f64 	%fd152, [%rd219];
	fma.rn.f64 	%fd281, %fd151, %fd152, %fd281;
$L__BB0_31:
	setp.lt.u32 	%p23, %r72, 8;
	div.rn.f64 	%fd16, %fd281, %fd1;
	mov.b32 	%r248, 0;
	@%p23 bra 	$L__BB0_34;
	mov.b32 	%r246, 0;
$L__BB0_33:
	.pragma "nounroll";
	add.s32 	%r173, %r246, %r31;
	mul.wide.u32 	%rd220, %r173, 8;
	add.s64 	%rd221, %rd2, %rd220;
	ld.global.f64 	%fd153, [%rd221];
	mul.f64 	%fd154, %fd16, %fd153;
	add.s32 	%r174, %r246, %r16;
	mul.wide.u32 	%rd222, %r174, 8;
	add.s64 	%rd223, %rd2, %rd222;
	ld.global.f64 	%fd155, [%rd223];
	sub.f64 	%fd156, %fd155, %fd154;
	st.global.f64 	[%rd223], %fd156;
	add.s32 	%r175, %r173, 1;
	mul.wide.u32 	%rd224, %r175, 8;
	add.s64 	%rd225, %rd2, %rd224;
	ld.global.f64 	%fd157, [%rd225];
	mul.f64 	%fd158, %fd16, %fd157;
	add.s32 	%r176, %r174, 1;
	mul.wide.u32 	%rd226, %r176, 8;
	add.s64 	%rd227, %rd2, %rd226;
	ld.global.f64 	%fd159, [%rd227];
	sub.f64 	%fd160, %fd159, %fd158;
	st.global.f64 	[%rd227], %fd160;
	add.s32 	%r177, %r173, 2;
	mul.wide.u32 	%rd228, %r177, 8;
	add.s64 	%rd229, %rd2, %rd228;
	ld.global.f64 	%fd161, [%rd229];
	mul.f64 	%fd162, %fd16, %fd161;
	add.s32 	%r178, %r174, 2;
	mul.wide.u32 	%rd230, %r178, 8;
	add.s64 	%rd231, %rd2, %rd230;
	ld.global.f64 	%fd163, [%rd231];
	sub.f64 	%fd164, %fd163, %fd162;
	st.global.f64 	[%rd231], %fd164;
	add.s32 	%r179, %r173, 3;
	mul.wide.u32 	%rd232, %r179, 8;
	add.s64 	%rd233, %rd2, %rd232;
	ld.global.f64 	%fd165, [%rd233];
	mul.f64 	%fd166, %fd16, %fd165;
	add.s32 	%r180, %r174, 3;
	mul.wide.u32 	%rd234, %r180, 8;
	add.s64 	%rd235, %rd2, %rd234;
	ld.global.f64 	%fd167, [%rd235];
	sub.f64 	%fd168, %fd167, %fd166;
	st.global.f64 	[%rd235], %fd168;
	add.s32 	%r181, %r173, 4;
	mul.wide.u32 	%rd236, %r181, 8;
	add.s64 	%rd237, %rd2, %rd236;
	ld.global.f64 	%fd169, [%rd237];
	mul.f64 	%fd170, %fd16, %fd169;
	add.s32 	%r182, %r174, 4;
	mul.wide.u32 	%rd238, %r182, 8;
	add.s64 	%rd239, %rd2, %rd238;
	ld.global.f64 	%fd171, [%rd239];
	sub.f64 	%fd172, %fd171, %fd170;
	st.global.f64 	[%rd239], %fd172;
	add.s32 	%r183, %r173, 5;
	mul.wide.u32 	%rd240, %r183, 8;
	add.s64 	%rd241, %rd2, %rd240;
	ld.global.f64 	%fd173, [%rd241];
	mul.f64 	%fd174, %fd16, %fd173;
	add.s32 	%r184, %r174, 5;
	mul.wide.u32 	%rd242, %r184, 8;
	add.s64 	%rd243, %rd2, %rd242;
	ld.global.f64 	%fd175, [%rd243];
	sub.f64 	%fd176, %fd175, %fd174;
	st.global.f64 	[%rd243], %fd176;
	add.s32 	%r185, %r173, 6;
	mul.wide.u32 	%rd244, %r185, 8;
	add.s64 	%rd245, %rd2, %rd244;
	ld.global.f64 	%fd177, [%rd245];
	mul.f64 	%fd178, %fd16, %fd177;
	add.s32 	%r186, %r174, 6;
	mul.wide.u32 	%rd246, %r186, 8;
	add.s64 	%rd247, %rd2, %rd246;
	ld.global.f64 	%fd179, [%rd247];
	sub.f64 	%fd180, %fd179, %fd178;
	st.global.f64 	[%rd247], %fd180;
	add.s32 	%r187, %r173, 7;
	mul.wide.u32 	%rd248, %r187, 8;
	add.s64 	%rd249, %rd2, %rd248;
	ld.global.f64 	%fd181, [%rd249];
	mul.f64 	%fd182, %fd16, %fd181;
	add.s32 	%r188, %r174, 7;
	mul.wide.u32 	%rd250, %r188, 8;
	add.s64 	%rd251, %rd2, %rd250;
	ld.global.f64 	%fd183, [%rd251];
	sub.f64 	%fd184, %fd183, %fd182;
	st.global.f64 	[%rd251], %fd184;
	add.s32 	%r246, %r246, 8;
	setp.ne.s32 	%p24, %r246, %r21;
	mov.u32 	%r248, %r21;
	@%p24 bra 	$L__BB0_33;
$L__BB0_34:
	setp.eq.s32 	%p25, %r18, 0;
	@%p25 bra 	$L__BB0_42;
	add.s32 	%r189, %r18, -1;
	setp.lt.u32 	%p26, %r189, 3;
	@%p26 bra 	$L__BB0_37;
	add.s32 	%r190, %r248, %r31;
	mul.wide.u32 	%rd252, %r190, 8;
	add.s64 	%rd253, %rd2, %rd252;
	ld.global.f64 	%fd185, [%rd253];
	mul.f64 	%fd186, %fd16, %fd185;
	add.s32 	%r191, %r248, %r16;
	mul.wide.u32 	%rd254, %r191, 8;
	add.s64 	%rd255, %rd2, %rd254;
	ld.global.f64 	%fd187, [%rd255];
	sub.f64 	%fd188, %fd187, %fd186;
	st.global.f64 	[%rd255], %fd188;
	add.s32 	%r192, %r190, 1;
	mul.wide.u32 	%rd256, %r192, 8;
	add.s64 	%rd257, %rd2, %rd256;
	ld.global.f64 	%fd189, [%rd257];
	mul.f64 	%fd190, %fd16, %fd189;
	add.s32 	%r193, %r191, 1;
	mul.wide.u32 	%rd258, %r193, 8;
	add.s64 	%rd259, %rd2, %rd258;
	ld.global.f64 	%fd191, [%rd259];
	sub.f64 	%fd192, %fd191, %fd190;
	st.global.f64 	[%rd259], %fd192;
	add.s32 	%r194, %r190, 2;
	mul.wide.u32 	%rd260, %r194, 8;
	add.s64 	%rd261, %rd2, %rd260;
	ld.global.f64 	%fd193, [%rd261];
	mul.f64 	%fd194, %fd16, %fd193;
	add.s32 	%r195, %r191, 2;
	mul.wide.u32 	%rd262, %r195, 8;
	add.s64 	%rd263, %rd2, %rd262;
	ld.global.f64 	%fd195, [%rd263];
	sub.f64 	%fd196, %fd195, %fd194;
	st.global.f64 	[%rd263], %fd196;
	add.s32 	%r196, %r190, 3;
	mul.wide.u32 	%rd264, %r196, 8;
	add.s64 	%rd265, %rd2, %rd264;
	ld.global.f64 	%fd197, [%rd265];
	mul.f64 	%fd198, %fd16, %fd197;
	add.s32 	%r197, %r191, 3;
	mul.wide.u32 	%rd266, %r197, 8;
	add.s64 	%rd267, %rd2, %rd266;
	ld.global.f64 	%fd199, [%rd267];
	sub.f64 	%fd200, %fd199, %fd198;
	st.global.f64 	[%rd267], %fd200;
	add.s32 	%r248, %r248, 4;
$L__BB0_37:
	setp.eq.s32 	%p27, %r19, 0;
	@%p27 bra 	$L__BB0_42;
	setp.eq.s32 	%p28, %r19, 1;
	@%p28 bra 	$L__BB0_40;
	add.s32 	%r198, %r248, %r31;
	mul.wide.u32 	%rd268, %r198, 8;
	add.s64 	%rd269, %rd2, %rd268;
	ld.global.f64 	%fd201, [%rd269];
	mul.f64 	%fd202, %fd16, %fd201;
	add.s32 	%r199, %r248, %r16;
	mul.wide.u32 	%rd270, %r199, 8;
	add.s64 	%rd271, %rd2, %rd270;
	ld.global.f64 	%fd203, [%rd271];
	sub.f64 	%fd204, %fd203, %fd202;
	st.global.f64 	[%rd271], %fd204;
	add.s32 	%r200, %r198, 1;
	mul.wide.u32 	%rd272, %r200, 8;
	add.s64 	%rd273, %rd2, %rd272;
	ld.global.f64 	%fd205, [%rd273];
	mul.f64 	%fd206, %fd16, %fd205;
	add.s32 	%r201, %r199, 1;
	mul.wide.u32 	%rd274, %r201, 8;
	add.s64 	%rd275, %rd2, %rd274;
	ld.global.f64 	%fd207, [%rd275];
	sub.f64 	%fd208, %fd207, %fd206;
	st.global.f64 	[%rd275], %fd208;
	add.s32 	%r248, %r248, 2;
$L__BB0_40:
	and.b32  	%r202, %r72, 1;
	setp.eq.b32 	%p29, %r202, 1;
	not.pred 	%p30, %p29;
	@%p30 bra 	$L__BB0_42;
	add.s32 	%r203, %r248, %r31;
	mul.wide.u32 	%rd276, %r203, 8;
	add.s64 	%rd277, %rd2, %rd276;
	ld.global.f64 	%fd209, [%rd277];
	mul.f64 	%fd210, %fd16, %fd209;
	add.s32 	%r204, %r248, %r16;
	mul.wide.u32 	%rd278, %r204, 8;
	add.s64 	%rd279, %rd2, %rd278;
	ld.global.f64 	%fd211, [%rd279];
	sub.f64 	%fd212, %fd211, %fd210;
	st.global.f64 	[%rd279], %fd212;
$L__BB0_42:
	add.s32 	%r239, %r239, 1;
	setp.eq.s32 	%p31, %r239, %r1;
	@%p31 bra 	$L__BB0_43;
	bra.uni 	$L__BB0_17;
$L__BB0_43:
	setp.eq.s32 	%p32, %r72, 0;
	@%p32 bra 	$L__BB0_56;
	mul.lo.s32 	%r25, %r72, %r1;
	and.b32  	%r26, %r72, 15;
	setp.lt.u32 	%p33, %r72, 16;
	mov.f64 	%fd290, 0d0000000000000000;
	mov.b32 	%r252, 0;
	@%p33 bra 	$L__BB0_47;
	and.b32  	%r252, %r72, -16;
	neg.s32 	%r251, %r252;
	add.s32 	%r250, %r25, 7;
	mov.f64 	%fd290, 0d0000000000000000;
$L__BB0_46:
	.pragma "nounroll";
	add.s32 	%r206, %r250, -7;
	mul.wide.u32 	%rd280, %r206, 8;
	add.s64 	%rd281, %rd2, %rd280;
	ld.global.f64 	%fd217, [%rd281];
	fma.rn.f64 	%fd218, %fd217, %fd217, %fd290;
	add.s32 	%r207, %r250, -6;
	mul.wide.u32 	%rd282, %r207, 8;
	add.s64 	%rd283, %rd2, %rd282;
	ld.global.f64 	%fd219, [%rd283];
	fma.rn.f64 	%fd220, %fd219, %fd219, %fd218;
	add.s32 	%r208, %r250, -5;
	mul.wide.u32 	%rd284, %r208, 8;
	add.s64 	%rd285, %rd2, %rd284;
	ld.global.f64 	%fd221, [%rd285];
	fma.rn.f64 	%fd222, %fd221, %fd221, %fd220;
	add.s32 	%r209, %r250, -4;
	mul.wide.u32 	%rd286, %r209, 8;
	add.s64 	%rd287, %rd2, %rd286;
	ld.global.f64 	%fd223, [%rd287];
	fma.rn.f64 	%fd224, %fd223, %fd223, %fd222;
	add.s32 	%r210, %r250, -3;
	mul.wide.u32 	%rd288, %r210, 8;
	add.s64 	%rd289, %rd2, %rd288;
	ld.global.f64 	%fd225, [%rd289];
	fma.rn.f64 	%fd226, %fd225, %fd225, %fd224;
	add.s32 	%r211, %r250, -2;
	mul.wide.u32 	%rd290, %r211, 8;
	add.s64 	%rd291, %rd2, %rd290;
	ld.global.f64 	%fd227, [%rd291];
	fma.rn.f64 	%fd228, %fd227, %fd227, %fd226;
	add.s32 	%r212, %r250, -1;
	mul.wide.u32 	%rd292, %r212, 8;
	add.s64 	%rd293, %rd2, %rd292;
	ld.global.f64 	%fd229, [%rd293];
	fma.rn.f64 	%fd230, %fd229, %fd229, %fd228;
	add.s32 	%r213, %r250, 8;
	mul.wide.u32 	%rd294, %r250, 8;
	add.s64 	%rd295, %rd2, %rd294;
	ld.global.f64 	%fd231, [%rd295];
	fma.rn.f64 	%fd232, %fd231, %fd231, %fd230;
	add.s32 	%r214, %r250, 1;
	mul.wide.u32 	%rd296, %r214, 8;
	add.s64 	%rd297, %rd2, %rd296;
	ld.global.f64 	%fd233, [%rd297];
	fma.rn.f64 	%fd234, %fd233, %fd233, %fd232;
	add.s32 	%r215, %r250, 2;
	mul.wide.u32 	%rd298, %r215, 8;
	add.s64 	%rd299, %rd2, %rd298;
	ld.global.f64 	%fd235, [%rd299];
	fma.rn.f64 	%fd236, %fd235, %fd235, %fd234;
	add.s32 	%r216, %r250, 3;
	mul.wide.u32 	%rd300, %r216, 8;
	add.s64 	%rd301, %rd2, %rd300;
	ld.global.f64 	%fd237, [%rd301];
	fma.rn.f64 	%fd238, %fd237, %fd237, %fd236;
	add.s32 	%r217, %r250, 4;
	mul.wide.u32 	%rd302, %r217, 8;
	add.s64 	%rd303, %rd2, %rd302;
	ld.global.f64 	%fd239, [%rd303];
	fma.rn.f64 	%fd240, %fd239, %fd239, %fd238;
	add.s32 	%r218, %r250, 5;
	mul.wide.u32 	%rd304, %r218, 8;
	add.s64 	%rd305, %rd2, %rd304;
	ld.global.f64 	%fd241, [%rd305];
	fma.rn.f64 	%fd242, %fd241, %fd241, %fd240;
	add.s32 	%r219, %r250, 6;
	mul.wide.u32 	%rd306, %r219, 8;
	add.s64 	%rd307, %rd2, %rd306;
	ld.global.f64 	%fd243, [%rd307];
	fma.rn.f64 	%fd244, %fd243, %fd243, %fd242;
	add.s32 	%r220, %r250, 7;
	mul.wide.u32 	%rd308, %r220, 8;
	add.s64 	%rd309, %rd2, %rd308;
	ld.global.f64 	%fd245, [%rd309];
	fma.rn.f64 	%fd246, %fd245, %fd245, %fd244;
	mul.wide.u32 	%rd310, %r213, 8;
	add.s64 	%rd311, %rd2, %rd310;
	ld.global.f64 	%fd247, [%rd311];
	fma.rn.f64 	%fd290, %fd247, %fd247, %fd246;
	add.s32 	%r251, %r251, 16;
	add.s32 	%r250, %r250, 16;
	setp.ne.s32 	%p34, %r251, 0;
	@%p34 bra 	$L__BB0_46;
$L__BB0_47:
	setp.eq.s32 	%p35, %r26, 0;
	@%p35 bra 	$L__BB0_56;
	and.b32  	%r60, %r72, 7;
	setp.lt.u32 	%p36, %r26, 8;
	@%p36 bra 	$L__BB0_50;
	add.s32 	%r221, %r252, %r25;
	mul.wide.u32 	%rd312, %r221, 8;
	add.s64 	%rd313, %rd2, %rd312;
	ld.global.f64 	%fd249, [%rd313];
	fma.rn.f64 	%fd250, %fd249, %fd249, %fd290;
	add.s32 	%r222, %r221, 1;
	mul.wide.u32 	%rd314, %r222, 8;
	add.s64 	%rd315, %rd2, %rd314;
	ld.global.f64 	%fd251, [%rd315];
	fma.rn.f64 	%fd252, %fd251, %fd251, %fd250;
	add.s32 	%r223, %r221, 2;
	mul.wide.u32 	%rd316, %r223, 8;
	add.s64 	%rd317, %rd2, %rd316;
	ld.global.f64 	%fd253, [%rd317];
	fma.rn.f64 	%fd254, %fd253, %fd253, %fd252;
	add.s32 	%r224, %r221, 3;
	mul.wide.u32 	%rd318, %r224, 8;
	add.s64 	%rd319, %rd2, %rd318;
	ld.global.f64 	%fd255, [%rd319];
	fma.rn.f64 	%fd256, %fd255, %fd255, %fd254;
	add.s32 	%r225, %r221, 4;
	mul.wide.u32 	%rd320, %r225, 8;
	add.s64 	%rd321, %rd2, %rd320;
	ld.global.f64 	%fd257, [%rd321];
	fma.rn.f64 	%fd258, %fd257, %fd257, %fd256;
	add.s32 	%r226, %r221, 5;
	mul.wide.u32 	%rd322, %r226, 8;
	add.s64 	%rd323, %rd2, %rd322;
	ld.global.f64 	%fd259, [%rd323];
	fma.rn.f64 	%fd260, %fd259, %fd259, %fd258;
	add.s32 	%r227, %r221, 6;
	mul.wide.u32 	%rd324, %r227, 8;
	add.s64 	%rd325, %rd2, %rd324;
	ld.global.f64 	%fd261, [%rd325];
	fma.rn.f64 	%fd262, %fd261, %fd261, %fd260;
	add.s32 	%r228, %r221, 7;
	mul.wide.u32 	%rd326, %r228, 8;
	add.s64 	%rd327, %rd2, %rd326;
	ld.global.f64 	%fd263, [%rd327];
	fma.rn.f64 	%fd290, %fd263, %fd263, %fd262;
	add.s32 	%r252, %r252, 8;
$L__BB0_50:
	setp.eq.s32 	%p37, %r60, 0;
	@%p37 bra 	$L__BB0_56;
	and.b32  	%r63, %r72, 3;
	setp.lt.u32 	%p38, %r60, 4;
	@%p38 bra 	$L__BB0_53;
	add.s32 	%r229, %r252, %r25;
	mul.wide.u32 	%rd328, %r229, 8;
	add.s64 	%rd329, %rd2, %rd328;
	ld.global.f64 	%fd265, [%rd329];
	fma.rn.f64 	%fd266, %fd265, %fd265, %fd290;
	add.s32 	%r230, %r229, 1;
	mul.wide.u32 	%rd330, %r230, 8;
	add.s64 	%rd331, %rd2, %rd330;
	ld.global.f64 	%fd267, [%rd331];
	fma.rn.f64 	%fd268, %fd267, %fd267, %fd266;
	add.s32 	%r231, %r229, 2;
	mul.wide.u32 	%rd332, %r231, 8;
	add.s64 	%rd333, %rd2, %rd332;
	ld.global.f64 	%fd269, [%rd333];
	fma.rn.f64 	%fd270, %fd269, %fd269, %fd268;
	add.s32 	%r232, %r229, 3;
	mul.wide.u32 	%rd334, %r232, 8;
	add.s64 	%rd335, %rd2, %rd334;
	ld.global.f64 	%fd271, [%rd335];
	fma.rn.f64 	%fd290, %fd271, %fd271, %fd270;
	add.s32 	%r252, %r252, 4;
$L__BB0_53:
	setp.eq.s32 	%p39, %r63, 0;
	@%p39 bra 	$L__BB0_56;
	add.s32 	%r256, %r252, %r25;
	neg.s32 	%r255, %r63;
$L__BB0_55:
	.pragma "nounroll";
	mul.wide.u32 	%rd336, %r256, 8;
	add.s64 	%rd337, %rd2, %rd336;
	ld.global.f64 	%fd272, [%rd337];
	fma.rn.f64 	%fd290, %fd272, %fd272, %fd290;
	add.s32 	%r256, %r256, 1;
	add.s32 	%r255, %r255, 1;
	setp.ne.s32 	%p40, %r255, 0;
	@%p40 bra 	$L__BB0_55;
$L__BB0_56:
	mul.wide.u32 	%rd338, %r1, 8;
	add.s64 	%rd339, %rd3, %rd338;
	st.global.f64 	[%rd339], %fd290;
$L__BB0_57:
	ret;

}
	// .globl	matrix_vector_kernel
.visible .entry matrix_vector_kernel(
	.param .u64 .ptr .align 1 matrix_vector_kernel_param_0,
	.param .u64 .ptr .align 1 matrix_vector_kernel_param_1,
	.param .u64 .ptr .align 1 matrix_vector_kernel_param_2,
	.param .u32 matrix_vector_kernel_param_3,
	.param .u32 matrix_vector_kernel_param_4
)
{
	.reg .pred 	%p<11>;
	.reg .b32 	%r<61>;
	.reg .b64 	%rd<78>;
	.reg .b64 	%fd<112>;

	ld.param.u64 	%rd7, [matrix_vector_kernel_param_0];
	ld.param.u64 	%rd8, [matrix_vector_kernel_param_1];
	ld.param.u64 	%rd6, [matrix_vector_kernel_param_2];
	ld.param.u32 	%r21, [matrix_vector_kernel_param_3];
	ld.param.u32 	%r20, [matrix_vector_kernel_param_4];
	cvta.to.global.u64 	%rd1, %rd8;
	cvta.to.global.u64 	%rd2, %rd7;
	mov.u32 	%r22, %ctaid.x;
	mov.u32 	%r23, %ntid.x;
	mov.u32 	%r24, %tid.x;
	mad.lo.s32 	%r1, %r22, %r23, %r24;
	setp.ge.u32 	%p1, %r1, %r21;
	@%p1 bra 	$L__BB1_15;
	setp.eq.s32 	%p2, %r20, 0;
	mov.f64 	%fd111, 0d0000000000000000;
	@%p2 bra 	$L__BB1_14;
	mul.lo.s32 	%r2, %r20, %r1;
	and.b32  	%r3, %r20, 15;
	setp.lt.u32 	%p3, %r20, 16;
	mov.f64 	%fd111, 0d0000000000000000;
	mov.b32 	%r57, 0;
	@%p3 bra 	$L__BB1_5;
	and.b32  	%r57, %r20, -16;
	mov.f64 	%fd111, 0d0000000000000000;
	mov.b32 	%r55, 0;
$L__BB1_4:
	.pragma "nounroll";
	add.s32 	%r27, %r55, %r2;
	mul.wide.u32 	%rd9, %r27, 8;
	add.s64 	%rd10, %rd2, %rd9;
	ld.global.f64 	%fd18, [%rd10];
	mul.wide.u32 	%rd11, %r55, 8;
	add.s64 	%rd12, %rd1, %rd11;
	ld.global.f64 	%fd19, [%rd12];
	fma.rn.f64 	%fd20, %fd18, %fd19, %fd111;
	add.s32 	%r28, %r27, 1;
	mul.wide.u32 	%rd13, %r28, 8;
	add.s64 	%rd14, %rd2, %rd13;
	ld.global.f64 	%fd21, [%rd14];
	ld.global.f64 	%fd22, [%rd12+8];
	fma.rn.f64 	%fd23, %fd21, %fd22, %fd20;
	add.s32 	%r29, %r27, 2;
	mul.wide.u32 	%rd15, %r29, 8;
	add.s64 	%rd16, %rd2, %rd15;
	ld.global.f64 	%fd24, [%rd16];
	ld.global.f64 	%fd25, [%rd12+16];
	fma.rn.f64 	%fd26, %fd24, %fd25, %fd23;
	add.s32 	%r30, %r27, 3;
	mul.wide.u32 	%rd17, %r30, 8;
	add.s64 	%rd18, %rd2, %rd17;
	ld.global.f64 	%fd27, [%rd18];
	ld.global.f64 	%fd28, [%rd12+24];
	fma.rn.f64 	%fd29, %fd27, %fd28, %fd26;
	add.s32 	%r31, %r27, 4;
	mul.wide.u32 	%rd19, %r31, 8;
	add.s64 	%rd20, %rd2, %rd19;
	ld.global.f64 	%fd30, [%rd20];
	ld.global.f64 	%fd31, [%rd12+32];
	fma.rn.f64 	%fd32, %fd30, %fd31, %fd29;
	add.s32 	%r32, %r27, 5;
	mul.wide.u32 	%rd21, %r32, 8;
	add.s64 	%rd22, %rd2, %rd21;
	ld.global.f64 	%fd33, [%rd22];
	ld.global.f64 	%fd34, [%rd12+40];
	fma.rn.f64 	%fd35, %fd33, %fd34, %fd32;
	add.s32 	%r33, %r27, 6;
	mul.wide.u32 	%rd23, %r33, 8;
	add.s64 	%rd24, %rd2, %rd23;
	ld.global.f64 	%fd36, [%rd24];
	ld.global.f64 	%fd37, [%rd12+48];
	fma.rn.f64 	%fd38, %fd36, %fd37, %fd35;
	add.s32 	%r34, %r27, 7;
	mul.wide.u32 	%rd25, %r34, 8;
	add.s64 	%rd26, %rd2, %rd25;
	ld.global.f64 	%fd39, [%rd26];
	ld.global.f64 	%fd40, [%rd12+56];
	fma.rn.f64 	%fd41, %fd39, %fd40, %fd38;
	add.s32 	%r35, %r27, 8;
	mul.wide.u32 	%rd27, %r35, 8;
	add.s64 	%rd28, %rd2, %rd27;
	ld.global.f64 	%fd42, [%rd28];
	ld.global.f64 	%fd43, [%rd12+64];
	fma.rn.f64 	%fd44, %fd42, %fd43, %fd41;
	add.s32 	%r36, %r27, 9;
	mul.wide.u32 	%rd29, %r36, 8;
	add.s64 	%rd30, %rd2, %rd29;
	ld.global.f64 	%fd45, [%rd30];
	ld.global.f64 	%fd46, [%rd12+72];
	fma.rn.f64 	%fd47, %fd45, %fd46, %fd44;
	add.s32 	%r37, %r27, 10;
	mul.wide.u32 	%rd31, %r37, 8;
	add.s64 	%rd32, %rd2, %rd31;
	ld.global.f64 	%fd48, [%rd32];
	ld.global.f64 	%fd49, [%rd12+80];
	fma.rn.f64 	%fd50, %fd48, %fd49, %fd47;
	add.s32 	%r38, %r27, 11;
	mul.wide.u32 	%rd33, %r38, 8;
	add.s64 	%rd34, %rd2, %rd33;
	ld.global.f64 	%fd51, [%rd34];
	ld.global.f64 	%fd52, [%rd12+88];
	fma.rn.f64 	%fd53, %fd51, %fd52, %fd50;
	add.s32 	%r39, %r27, 12;
	mul.wide.u32 	%rd35, %r39, 8;
	add.s64 	%rd36, %rd2, %rd35;
	ld.global.f64 	%fd54, [%rd36];
	ld.global.f64 	%fd55, [%rd12+96];
	fma.rn.f64 	%fd56, %fd54, %fd55, %fd53;
	add.s32 	%r40, %r27, 13;
	mul.wide.u32 	%rd37, %r40, 8;
	add.s64 	%rd38, %rd2, %rd37;
	ld.global.f64 	%fd57, [%rd38];
	ld.global.f64 	%fd58, [%rd12+104];
	fma.rn.f64 	%fd59, %fd57, %fd58, %fd56;
	add.s32 	%r41, %r27, 14;
	mul.wide.u32 	%rd39, %r41, 8;
	add.s64 	%rd40, %rd2, %rd39;
	ld.global.f64 	%fd60, [%rd40];
	ld.global.f64 	%fd61, [%rd12+112];
	fma.rn.f64 	%fd62, %fd60, %fd61, %fd59;
	add.s32 	%r42, %r27, 15;
	mul.wide.u32 	%rd41, %r42, 8;
	add.s64 	%rd42, %rd2, %rd41;
	ld.global.f64 	%fd63, [%rd42];
	ld.global.f64 	%fd64, [%rd12+120];
	fma.rn.f64 	%fd111, %fd63, %fd64, %fd62;
	add.s32 	%r55, %r55, 16;
	setp.ne.s32 	%p4, %r55, %r57;
	@%p4 bra 	$L__BB1_4;
$L__BB1_5:
	setp.eq.s32 	%p5, %r3, 0;
	@%p5 bra 	$L__BB1_14;
	and.b32  	%r8, %r20, 7;
	setp.lt.u32 	%p6, %r3, 8;
	@%p6 bra 	$L__BB1_8;
	add.s32 	%r43, %r57, %r2;
	mul.wide.u32 	%rd43, %r43, 8;
	add.s64 	%rd44, %rd2, %rd43;
	ld.global.f64 	%fd66, [%rd44];
	mul.wide.u32 	%rd45, %r57, 8;
	add.s64 	%rd46, %rd1, %rd45;
	ld.global.f64 	%fd67, [%rd46];
	fma.rn.f64 	%fd68, %fd66, %fd67, %fd111;
	add.s32 	%r44, %r43, 1;
	mul.wide.u32 	%rd47, %r44, 8;
	add.s64 	%rd48, %rd2, %rd47;
	ld.global.f64 	%fd69, [%rd48];
	ld.global.f64 	%fd70, [%rd46+8];
	fma.rn.f64 	%fd71, %fd69, %fd70, %fd68;
	add.s32 	%r45, %r43, 2;
	mul.wide.u32 	%rd49, %r45, 8;
	add.s64 	%rd50, %rd2, %rd49;
	ld.global.f64 	%fd72, [%rd50];
	ld.global.f64 	%fd73, [%rd46+16];
	fma.rn.f64 	%fd74, %fd72, %fd73, %fd71;
	add.s32 	%r46, %r43, 3;
	mul.wide.u32 	%rd51, %r46, 8;
	add.s64 	%rd52, %rd2, %rd51;
	ld.global.f64 	%fd75, [%rd52];
	ld.global.f64 	%fd76, [%rd46+24];
	fma.rn.f64 	%fd77, %fd75, %fd76, %fd74;
	add.s32 	%r47, %r43, 4;
	mul.wide.u32 	%rd53, %r47, 8;
	add.s64 	%rd54, %rd2, %rd53;
	ld.global.f64 	%fd78, [%rd54];
	ld.global.f64 	%fd79, [%rd46+32];
	fma.rn.f64 	%fd80, %fd78, %fd79, %fd77;
	add.s32 	%r48, %r43, 5;
	mul.wide.u32 	%rd55, %r48, 8;
	add.s64 	%rd56, %rd2, %rd55;
	ld.global.f64 	%fd81, [%rd56];
	ld.global.f64 	%fd82, [%rd46+40];
	fma.rn.f64 	%fd83, %fd81, %fd82, %fd80;
	add.s32 	%r49, %r43, 6;
	mul.wide.u32 	%rd57, %r49, 8;
	add.s64 	%rd58, %rd2, %rd57;
	ld.global.f64 	%fd84, [%rd58];
	ld.global.f64 	%fd85, [%rd46+48];
	fma.rn.f64 	%fd86, %fd84, %fd85, %fd83;
	add.s32 	%r50, %r43, 7;
	mul.wide.u32 	%rd59, %r50, 8;
	add.s64 	%rd60, %rd2, %rd59;
	ld.global.f64 	%fd87, [%rd60];
	ld.global.f64 	%fd88, [%rd46+56];
	fma.rn.f64 	%fd111, %fd87, %fd88, %fd86;
	add.s32 	%r57, %r57, 8;
$L__BB1_8:
	setp.eq.s32 	%p7, %r8, 0;
	@%p7 bra 	$L__BB1_14;
	and.b32  	%r11, %r20, 3;
	setp.lt.u32 	%p8, %r8, 4;
	@%p8 bra 	$L__BB1_11;
	add.s32 	%r51, %r57, %r2;
	mul.wide.u32 	%rd61, %r51, 8;
	add.s64 	%rd62, %rd2, %rd61;
	ld.global.f64 	%fd90, [%rd62];
	mul.wide.u32 	%rd63, %r57, 8;
	add.s64 	%rd64, %rd1, %rd63;
	ld.global.f64 	%fd91, [%rd64];
	fma.rn.f64 	%fd92, %fd90, %fd91, %fd111;
	add.s32 	%r52, %r51, 1;
	mul.wide.u32 	%rd65, %r52, 8;
	add.s64 	%rd66, %rd2, %rd65;
	ld.global.f64 	%fd93, [%rd66];
	ld.global.f64 	%fd94, [%rd64+8];
	fma.rn.f64 	%fd95, %fd93, %fd94, %fd92;
	add.s32 	%r53, %r51, 2;
	mul.wide.u32 	%rd67, %r53, 8;
	add.s64 	%rd68, %rd2, %rd67;
	ld.global.f64 	%fd96, [%rd68];
	ld.global.f64 	%fd97, [%rd64+16];
	fma.rn.f64 	%fd98, %fd96, %fd97, %fd95;
	add.s32 	%r54, %r51, 3;
	mul.wide.u32 	%rd69, %r54, 8;
	add.s64 	%rd70, %rd2, %rd69;
	ld.global.f64 	%fd99, [%rd70];
	ld.global.f64 	%fd100, [%rd64+24];
	fma.rn.f64 	%fd111, %fd99, %fd100, %fd98;
	add.s32 	%r57, %r57, 4;
$L__BB1_11:
	setp.eq.s32 	%p9, %r11, 0;
	@%p9 bra 	$L__BB1_14;
	mul.wide.u32 	%rd71, %r57, 8;
	add.s64 	%rd77, %rd1, %rd71;
	add.s32 	%r60, %r57, %r2;
	neg.s32 	%r59, %r11;
$L__BB1_13:
	.pragma "nounroll";
	mul.wide.u32 	%rd72, %r60, 8;
	add.s64 	%rd73, %rd2, %rd72;
	ld.global.f64 	%fd101, [%rd73];
	ld.global.f64 	%fd102, [%rd77];
	fma.rn.f64 	%fd111, %fd101, %fd102, %fd111;
	add.s64 	%rd77, %rd77, 8;
	add.s32 	%r60, %r60, 1;
	add.s32 	%r59, %r59, 1;
	setp.ne.s32 	%p10, %r59, 0;
	@%p10 bra 	$L__BB1_13;
$L__BB1_14:
	cvta.to.global.u64 	%rd74, %rd6;
	mul.wide.u32 	%rd75, %r1, 8;
	add.s64 	%rd76, %rd74, %rd75;
	st.global.f64 	[%rd76], %fd111;
$L__BB1_15:
	ret;

}
	// .globl	size_reduce_kernel
.visible .entry size_reduce_kernel(
	.param .u64 .ptr .align 1 size_reduce_kernel_param_0,
	.param .u64 .ptr .align 1 size_reduce_kernel_param_1,
	.param .u32 size_reduce_kernel_param_2,
	.param .u32 size_reduce_kernel_param_3,
	.param .u32 size_reduce_kernel_param_4,
	.param .f64 size_reduce_kernel_param_5
)
{
	.reg .pred 	%p<15>;
	.reg .b16 	%rs<15>;
	.reg .b32 	%r<80>;
	.reg .b64 	%rd<71>;
	.reg .b64 	%fd<73>;

	ld.param.u64 	%rd3, [size_reduce_kernel_param_0];
	ld.param.u64 	%rd4, [size_reduce_kernel_param_1];
	ld.param.u32 	%r29, [size_reduce_kernel_param_2];
	ld.param.u32 	%r30, [size_reduce_kernel_param_3];
	ld.param.u32 	%r31, [size_reduce_kernel_param_4];
	cvta.to.global.u64 	%rd1, %rd4;
	mov.u32 	%r1, %tid.x;
	setp.lt.s32 	%p1, %r31, 1;
	@%p1 bra 	$L__BB2_20;
	cvta.to.global.u64 	%rd2, %rd3;
	mul.lo.s32 	%r2, %r31, %r29;
	mul.lo.s32 	%r3, %r31, %r30;
	mov.b32 	%r71, 0;
	mov.b16 	%rs13, 0;
	mov.u32 	%r4, %ntid.x;
	cvt.u16.u32 	%rs8, %r31;
	mov.u16 	%rs14, %rs13;
	mov.u32 	%r72, %r31;
$L__BB2_2:
	ld.param.f64 	%fd72, [size_reduce_kernel_param_5];
	add.s32 	%r7, %r72, -1;
	add.s32 	%r33, %r7, %r2;
	mul.wide.u32 	%rd5, %r33, 8;
	add.s64 	%rd6, %rd1, %rd5;
	ld.global.f64 	%fd1, [%rd6];
	abs.f64 	%fd4, %fd1;
	setp.leu.f64 	%p2, %fd4, %fd72;
	@%p2 bra 	$L__BB2_19;
	setp.ge.u32 	%p3, %r1, %r30;
	mov.f64 	%fd5, 0d3FE0000000000000;
	copysign.f64 	%fd6, %fd1, %fd5;
	add.rz.f64 	%fd7, %fd1, %fd6;
	cvt.rzi.f64.f64 	%fd2, %fd7;
	@%p3 bra 	$L__BB2_6;
	mul.lo.s32 	%r8, %r7, %r30;
	mov.u32 	%r73, %r1;
$L__BB2_5:
	add.s32 	%r34, %r73, %r8;
	mul.wide.u32 	%rd7, %r34, 8;
	add.s64 	%rd8, %rd2, %rd7;
	ld.global.f64 	%fd8, [%rd8];
	mul.f64 	%fd9, %fd2, %fd8;
	add.s32 	%r35, %r73, %r3;
	mul.wide.u32 	%rd9, %r35, 8;
	add.s64 	%rd10, %rd2, %rd9;
	ld.global.f64 	%fd10, [%rd10];
	sub.f64 	%fd11, %fd10, %fd9;
	st.global.f64 	[%rd10], %fd11;
	add.s32 	%r73, %r73, %r4;
	setp.lt.u32 	%p4, %r73, %r30;
	@%p4 bra 	$L__BB2_5;
$L__BB2_6:
	setp.ne.s32 	%p5, %r1, 0;
	bar.sync 	0;
	@%p5 bra 	$L__BB2_18;
	mul.lo.s32 	%r11, %r7, %r29;
	sub.s32 	%r37, %r71, %r31;
	setp.gt.u32 	%p6, %r37, -8;
	mov.b32 	%r78, 0;
	@%p6 bra 	$L__BB2_10;
	add.s32 	%r75, %r2, 3;
	and.b32  	%r38, %r72, -8;
	neg.s32 	%r76, %r38;
	add.s32 	%r74, %r11, 3;
$L__BB2_9:
	.pragma "nounroll";
	and.b32  	%r78, %r72, -8;
	add.s32 	%r39, %r74, -3;
	mul.wide.u32 	%rd11, %r39, 8;
	add.s64 	%rd12, %rd1, %rd11;
	ld.global.f64 	%fd12, [%rd12];
	mul.f64 	%fd13, %fd2, %fd12;
	add.s32 	%r40, %r75, -3;
	mul.wide.u32 	%rd13, %r40, 8;
	add.s64 	%rd14, %rd1, %rd13;
	ld.global.f64 	%fd14, [%rd14];
	sub.f64 	%fd15, %fd14, %fd13;
	st.global.f64 	[%rd14], %fd15;
	add.s32 	%r41, %r74, -2;
	mul.wide.u32 	%rd15, %r41, 8;
	add.s64 	%rd16, %rd1, %rd15;
	ld.global.f64 	%fd16, [%rd16];
	mul.f64 	%fd17, %fd2, %fd16;
	add.s32 	%r42, %r75, -2;
	mul.wide.u32 	%rd17, %r42, 8;
	add.s64 	%rd18, %rd1, %rd17;
	ld.global.f64 	%fd18, [%rd18];
	sub.f64 	%fd19, %fd18, %fd17;
	st.global.f64 	[%rd18], %fd19;
	add.s32 	%r43, %r74, -1;
	mul.wide.u32 	%rd19, %r43, 8;
	add.s64 	%rd20, %rd1, %rd19;
	ld.global.f64 	%fd20, [%rd20];
	mul.f64 	%fd21, %fd2, %fd20;
	add.s32 	%r44, %r75, -1;
	mul.wide.u32 	%rd21, %r44, 8;
	add.s64 	%rd22, %rd1, %rd21;
	ld.global.f64 	%fd22, [%rd22];
	sub.f64 	%fd23, %fd22, %fd21;
	st.global.f64 	[%rd22], %fd23;
	add.s32 	%r45, %r74, 4;
	mul.wide.u32 	%rd23, %r74, 8;
	add.s64 	%rd24, %rd1, %rd23;
	ld.global.f64 	%fd24, [%rd24];
	mul.f64 	%fd25, %fd2, %fd24;
	add.s32 	%r46, %r75, 4;
	mul.wide.u32 	%rd25, %r75, 8;
	add.s64 	%rd26, %rd1, %rd25;
	ld.global.f64 	%fd26, [%rd26];
	sub.f64 	%fd27, %fd26, %fd25;
	st.global.f64 	[%rd26], %fd27;
	add.s32 	%r47, %r74, 1;
	mul.wide.u32 	%rd27, %r47, 8;
	add.s64 	%rd28, %rd1, %rd27;
	ld.global.f64 	%fd28, [%rd28];
	mul.f64 	%fd29, %fd2, %fd28;
	add.s32 	%r48, %r75, 1;
	mul.wide.u32 	%rd29, %r48, 8;
	add.s64 	%rd30, %rd1, %rd29;
	ld.global.f64 	%fd30, [%rd30];
	sub.f64 	%fd31, %fd30, %fd29;
	st.global.f64 	[%rd30], %fd31;
	add.s32 	%r49, %r74, 2;
	mul.wide.u32 	%rd31, %r49, 8;
	add.s64 	%rd32, %rd1, %rd31;
	ld.global.f64 	%fd32, [%rd32];
	mul.f64 	%fd33, %fd2, %fd32;
	add.s32 	%r50, %r75, 2;
	mul.wide.u32 	%rd33, %r50, 8;
	add.s64 	%rd34, %rd1, %rd33;
	ld.global.f64 	%fd34, [%rd34];
	sub.f64 	%fd35, %fd34, %fd33;
	st.global.f64 	[%rd34], %fd35;
	add.s32 	%r51, %r74, 3;
	mul.wide.u32 	%rd35, %r51, 8;
	add.s64 	%rd36, %rd1, %rd35;
	ld.global.f64 	%fd36, [%rd36];
	mul.f64 	%fd37, %fd2, %fd36;
	add.s32 	%r52, %r75, 3;
	mul.wide.u32 	%rd37, %r52, 8;
	add.s64 	%rd38, %rd1, %rd37;
	ld.global.f64 	%fd38, [%rd38];
	sub.f64 	%fd39, %fd38, %fd37;
	st.global.f64 	[%rd38], %fd39;
	mul.wide.u32 	%rd39, %r45, 8;
	add.s64 	%rd40, %rd1, %rd39;
	ld.global.f64 	%fd40, [%rd40];
	mul.f64 	%fd41, %fd2, %fd40;
	mul.wide.u32 	%rd41, %r46, 8;
	add.s64 	%rd42, %rd1, %rd41;
	ld.global.f64 	%fd42, [%rd42];
	sub.f64 	%fd43, %fd42, %fd41;
	st.global.f64 	[%rd42], %fd43;
	add.s32 	%r76, %r76, 8;
	add.s32 	%r75, %r75, 8;
	add.s32 	%r74, %r74, 8;
	setp.ne.s32 	%p7, %r76, 0;
	@%p7 bra 	$L__BB2_9;
$L__BB2_10:
	and.b32  	%r53, %r72, 7;
	setp.eq.s32 	%p8, %r53, 0;
	@%p8 bra 	$L__BB2_18;
	sub.s16 	%rs9, %rs8, %rs14;
	cvt.u32.u16 	%r54, %rs9;
	and.b32  	%r23, %r54, 7;
	add.s32 	%r55, %r23, -1;
	setp.lt.u32 	%p9, %r55, 3;
	@%p9 bra 	$L__BB2_13;
	add.s32 	%r56, %r78, %r11;
	mul.wide.u32 	%rd43, %r56, 8;
	add.s64 	%rd44, %rd1, %rd43;
	ld.global.f64 	%fd44, [%rd44];
	mul.f64 	%fd45, %fd2, %fd44;
	add.s32 	%r57, %r78, %r2;
	mul.wide.u32 	%rd45, %r57, 8;
	add.s64 	%rd46, %rd1, %rd45;
	ld.global.f64 	%fd46, [%rd46];
	sub.f64 	%fd47, %fd46, %fd45;
	st.global.f64 	[%rd46], %fd47;
	add.s32 	%r58, %r56, 1;
	mul.wide.u32 	%rd47, %r58, 8;
	add.s64 	%rd48, %rd1, %rd47;
	ld.global.f64 	%fd48, [%rd48];
	mul.f64 	%fd49, %fd2, %fd48;
	add.s32 	%r59, %r57, 1;
	mul.wide.u32 	%rd49, %r59, 8;
	add.s64 	%rd50, %rd1, %rd49;
	ld.global.f64 	%fd50, [%rd50];
	sub.f64 	%fd51, %fd50, %fd49;
	st.global.f64 	[%rd50], %fd51;
	add.s32 	%r60, %r56, 2;
	mul.wide.u32 	%rd51, %r60, 8;
	add.s64 	%rd52, %rd1, %rd51;
	ld.global.f64 	%fd52, [%rd52];
	mul.f64 	%fd53, %fd2, %fd52;
	add.s32 	%r61, %r57, 2;
	mul.wide.u32 	%rd53, %r61, 8;
	add.s64 	%rd54, %rd1, %rd53;
	ld.global.f64 	%fd54, [%rd54];
	sub.f64 	%fd55, %fd54, %fd53;
	st.global.f64 	[%rd54], %fd55;
	add.s32 	%r62, %r56, 3;
	mul.wide.u32 	%rd55, %r62, 8;
	add.s64 	%rd56, %rd1, %rd55;
	ld.global.f64 	%fd56, [%rd56];
	mul.f64 	%fd57, %fd2, %fd56;
	add.s32 	%r63, %r57, 3;
	mul.wide.u32 	%rd57, %r63, 8;
	add.s64 	%rd58, %rd1, %rd57;
	ld.global.f64 	%fd58, [%rd58];
	sub.f64 	%fd59, %fd58, %fd57;
	st.global.f64 	[%rd58], %fd59;
	add.s32 	%r78, %r78, 4;
$L__BB2_13:
	and.b32  	%r64, %r23, 3;
	setp.eq.s32 	%p10, %r64, 0;
	@%p10 bra 	$L__BB2_18;
	cvt.u16.u32 	%rs10, %r31;
	sub.s16 	%rs3, %rs10, %rs13;
	and.b16  	%rs11, %rs3, 3;
	setp.eq.s16 	%p11, %rs11, 1;
	@%p11 bra 	$L__BB2_16;
	add.s32 	%r65, %r78, %r11;
	mul.wide.u32 	%rd59, %r65, 8;
	add.s64 	%rd60, %rd1, %rd59;
	ld.global.f64 	%fd60, [%rd60];
	mul.f64 	%fd61, %fd2, %fd60;
	add.s32 	%r66, %r78, %r2;
	mul.wide.u32 	%rd61, %r66, 8;
	add.s64 	%rd62, %rd1, %rd61;
	ld.global.f64 	%fd62, [%rd62];
	sub.f64 	%fd63, %fd62, %fd61;
	st.global.f64 	[%rd62], %fd63;
	add.s32 	%r67, %r65, 1;
	mul.wide.u32 	%rd63, %r67, 8;
	add.s64 	%rd64, %rd1, %rd63;
	ld.global.f64 	%fd64, [%rd64];
	mul.f64 	%fd65, %fd2, %fd64;
	add.s32 	%r68, %r66, 1;
	mul.wide.u32 	%rd65, %r68, 8;
	add.s64 	%rd66, %rd1, %rd65;
	ld.global.f64 	%fd66, [%rd66];
	sub.f64 	%fd67, %fd66, %fd65;
	st.global.f64 	[%rd66], %fd67;
	add.s32 	%r78, %r78, 2;
$L__BB2_16:
	and.b16  	%rs12, %rs3, 1;
	setp.eq.b16 	%p12, %rs12, 1;
	not.pred 	%p13, %p12;
	@%p13 bra 	$L__BB2_18;
	add.s32 	%r69, %r78, %r11;
	mul.wide.u32 	%rd67, %r69, 8;
	add.s64 	%rd68, %rd1, %rd67;
	ld.global.f64 	%fd68, [%rd68];
	mul.f64 	%fd69, %fd2, %fd68;
	add.s32 	%r70, %r78, %r2;
	mul.wide.u32 	%rd69, %r70, 8;
	add.s64 	%rd70, %rd1, %rd69;
	ld.global.f64 	%fd70, [%rd70];
	sub.f64 	%fd71, %fd70, %fd69;
	st.global.f64 	[%rd70], %fd71;
$L__BB2_18:
	bar.sync 	0;
$L__BB2_19:
	setp.gt.u32 	%p14, %r72, 1;
	add.s32 	%r71, %r71, 1;
	add.s16 	%rs14, %rs14, 1;
	add.s16 	%rs13, %rs13, 1;
	mov.u32 	%r72, %r7;
	@%p14 bra 	$L__BB2_2;
$L__BB2_20:
	ret;

}
	// .globl	lll_kernel
.visible .entry lll_kernel(
	.param .u64 .ptr .align 1 lll_kernel_param_0,
	.param .u64 .ptr .align 1 lll_kernel_param_1,
	.param .u64 .ptr .align 1 lll_kernel_param_2,
	.param .u64 .ptr .align 1 lll_kernel_param_3,
	.param .u32 lll_kernel_param_4,
	.param .u32 lll_kernel_param_5,
	.param .f64 lll_kernel_param_6,
	.param .f64 lll_kernel_param_7
)
{
	.reg .pred 	%p<87>;
	.reg .b32 	%r<232>;
	.reg .b64 	%rd<179>;
	.reg .b64 	%fd<203>;
	// demoted variable
	.shared .align 8 .f64 _ZZ10lll_kernelE8sh_old_u;
	// demoted variable
	.shared .align 8 .f64 _ZZ10lll_kernelE8sh_new_u;
	// demoted variable
	.shared .align 8 .f64 _ZZ10lll_kernelE8sh_old_d;
	// demoted variable
	.shared .align 8 .f64 _ZZ10lll_kernelE8sh_old_e;
	ld.param.u64 	%rd15, [lll_kernel_param_0];
	ld.param.u64 	%rd16, [lll_kernel_param_1];
	ld.param.u64 	%rd17, [lll_kernel_param_2];
	ld.param.u64 	%rd18, [lll_kernel_param_3];
	ld.param.u32 	%r95, [lll_kernel_param_4];
	ld.param.u32 	%r96, [lll_kernel_param_5];
	cvta.to.global.u64 	%rd1, %rd15;
	cvta.to.global.u64 	%rd2, %rd16;
	cvta.to.global.u64 	%rd3, %rd17;
	cvta.to.global.u64 	%rd4, %rd18;
	mov.u32 	%r1, %tid.x;
	mov.u32 	%r2, %ntid.x;
	setp.gt.u32 	%p1, %r95, %r2;
	@%p1 bra 	$L__BB3_124;
	setp.eq.s32 	%p2, %r95, 0;
	shl.b32 	%r97, %r1, 3;
	mov.u32 	%r98, sdata;
	add.s32 	%r3, %r98, %r97;
	@%p2 bra 	$L__BB3_35;
	mov.b32 	%r200, 0;
$L__BB3_3:
	setp.ge.u32 	%p3, %r1, %r96;
	@%p3 bra 	$L__BB3_6;
	mul.lo.s32 	%r5, %r200, %r96;
	mov.u32 	%r201, %r1;
$L__BB3_5:
	add.s32 	%r100, %r201, %r5;
	mul.wide.u32 	%rd19, %r100, 8;
	add.s64 	%rd20, %rd1, %rd19;
	ld.global.f64 	%fd26, [%rd20];
	add.s64 	%rd21, %rd2, %rd19;
	st.global.f64 	[%rd21], %fd26;
	add.s32 	%r201, %r201, %r2;
	setp.lt.u32 	%p4, %r201, %r96;
	@%p4 bra 	$L__BB3_5;
$L__BB3_6:
	bar.sync 	0;
	setp.eq.s32 	%p5, %r200, 0;
	@%p5 bra 	$L__BB3_24;
	mul.lo.s32 	%r102, %r200, %r96;
	cvt.u64.u32 	%rd5, %r102;
	mul.lo.s32 	%r8, %r200, %r95;
	mov.b32 	%r202, 0;
$L__BB3_8:
	mul.wide.u32 	%rd22, %r202, 8;
	add.s64 	%rd23, %rd4, %rd22;
	ld.global.f64 	%fd1, [%rd23];
	abs.f64 	%fd27, %fd1;
	setp.lt.f64 	%p6, %fd27, 0d3C32725DD1D243AC;
	@%p6 bra 	$L__BB3_23;
	setp.ge.u32 	%p7, %r1, %r96;
	mul.lo.s32 	%r103, %r202, %r96;
	cvt.u64.u32 	%rd6, %r103;
	mov.f64 	%fd194, 0d0000000000000000;
	@%p7 bra 	$L__BB3_12;
	mov.f64 	%fd194, 0d0000000000000000;
	mov.u32 	%r203, %r1;
$L__BB3_11:
	cvt.u64.u32 	%rd24, %r203;
	add.s64 	%rd25, %rd24, %rd5;
	shl.b64 	%rd26, %rd25, 3;
	add.s64 	%rd27, %rd1, %rd26;
	ld.global.f64 	%fd30, [%rd27];
	add.s64 	%rd28, %rd24, %rd6;
	shl.b64 	%rd29, %rd28, 3;
	add.s64 	%rd30, %rd2, %rd29;
	ld.global.f64 	%fd31, [%rd30];
	fma.rn.f64 	%fd194, %fd30, %fd31, %fd194;
	add.s32 	%r203, %r203, %r2;
	setp.lt.u32 	%p8, %r203, %r96;
	@%p8 bra 	$L__BB3_11;
$L__BB3_12:
	setp.lt.u32 	%p9, %r2, 2;
	st.shared.f64 	[%r3], %fd194;
	bar.sync 	0;
	@%p9 bra 	$L__BB3_17;
	mov.u32 	%r204, %r2;
$L__BB3_14:
	shr.u32 	%r13, %r204, 1;
	setp.ge.u32 	%p10, %r1, %r13;
	@%p10 bra 	$L__BB3_16;
	shl.b32 	%r104, %r13, 3;
	add.s32 	%r105, %r3, %r104;
	ld.shared.f64 	%fd32, [%r105];
	ld.shared.f64 	%fd33, [%r3];
	add.f64 	%fd34, %fd32, %fd33;
	st.shared.f64 	[%r3], %fd34;
$L__BB3_16:
	bar.sync 	0;
	setp.gt.u32 	%p11, %r204, 3;
	mov.u32 	%r204, %r13;
	@%p11 bra 	$L__BB3_14;
$L__BB3_17:
	setp.ne.s32 	%p12, %r1, 0;
	ld.shared.f64 	%fd35, [sdata];
	div.rn.f64 	%fd5, %fd35, %fd1;
	@%p12 bra 	$L__BB3_19;
	add.s32 	%r106, %r202, %r8;
	mul.wide.u32 	%rd31, %r106, 8;
	add.s64 	%rd32, %rd3, %rd31;
	st.global.f64 	[%rd32], %fd5;
$L__BB3_19:
	setp.ge.u32 	%p13, %r1, %r96;
	bar.sync 	0;
	@%p13 bra 	$L__BB3_22;
	mov.u32 	%r205, %r1;
$L__BB3_21:
	cvt.u32.u64 	%r107, %rd6;
	cvt.u32.u64 	%r108, %rd5;
	add.s32 	%r109, %r205, %r107;
	mul.wide.u32 	%rd33, %r109, 8;
	add.s64 	%rd34, %rd2, %rd33;
	ld.global.f64 	%fd36, [%rd34];
	mul.f64 	%fd37, %fd5, %fd36;
	add.s32 	%r110, %r205, %r108;
	mul.wide.u32 	%rd35, %r110, 8;
	add.s64 	%rd36, %rd2, %rd35;
	ld.global.f64 	%fd38, [%rd36];
	sub.f64 	%fd39, %fd38, %fd37;
	st.global.f64 	[%rd36], %fd39;
	add.s32 	%r205, %r205, %r2;
	setp.lt.u32 	%p14, %r205, %r96;
	@%p14 bra 	$L__BB3_21;
$L__BB3_22:
	bar.sync 	0;
$L__BB3_23:
	add.s32 	%r202, %r202, 1;
	setp.ne.s32 	%p15, %r202, %r200;
	@%p15 bra 	$L__BB3_8;
$L__BB3_24:
	setp.ge.u32 	%p16, %r1, %r96;
	mov.f64 	%fd196, 0d0000000000000000;
	@%p16 bra 	$L__BB3_27;
	mul.lo.s32 	%r111, %r200, %r96;
	cvt.u64.u32 	%rd7, %r111;
	mov.f64 	%fd196, 0d0000000000000000;
	mov.u32 	%r206, %r1;
$L__BB3_26:
	cvt.u64.u32 	%rd37, %r206;
	add.s64 	%rd38, %rd37, %rd7;
	shl.b64 	%rd39, %rd38, 3;
	add.s64 	%rd40, %rd2, %rd39;
	ld.global.f64 	%fd42, [%rd40];
	fma.rn.f64 	%fd196, %fd42, %fd42, %fd196;
	add.s32 	%r206, %r206, %r2;
	setp.lt.u32 	%p17, %r206, %r96;
	@%p17 bra 	$L__BB3_26;
$L__BB3_27:
	setp.lt.u32 	%p18, %r2, 2;
	st.shared.f64 	[%r3], %fd196;
	bar.sync 	0;
	@%p18 bra 	$L__BB3_32;
	mov.u32 	%r207, %r2;
$L__BB3_29:
	shr.u32 	%r20, %r207, 1;
	setp.ge.u32 	%p19, %r1, %r20;
	@%p19 bra 	$L__BB3_31;
	shl.b32 	%r112, %r20, 3;
	add.s32 	%r113, %r3, %r112;
	ld.shared.f64 	%fd43, [%r113];
	ld.shared.f64 	%fd44, [%r3];
	add.f64 	%fd45, %fd43, %fd44;
	st.shared.f64 	[%r3], %fd45;
$L__BB3_31:
	bar.sync 	0;
	setp.gt.u32 	%p20, %r207, 3;
	mov.u32 	%r207, %r20;
	@%p20 bra 	$L__BB3_29;
$L__BB3_32:
	setp.ne.s32 	%p21, %r1, 0;
	@%p21 bra 	$L__BB3_34;
	ld.shared.f64 	%fd46, [sdata];
	mul.wide.u32 	%rd41, %r200, 8;
	add.s64 	%rd42, %rd4, %rd41;
	st.global.f64 	[%rd42], %fd46;
	mad.lo.s32 	%r114, %r200, %r95, %r200;
	mul.wide.u32 	%rd43, %r114, 8;
	add.s64 	%rd44, %rd3, %rd43;
	mov.b64 	%rd45, 4607182418800017408;
	st.global.u64 	[%rd44], %rd45;
$L__BB3_34:
	bar.sync 	0;
	add.s32 	%r200, %r200, 1;
	setp.ne.s32 	%p22, %r200, %r95;
	@%p22 bra 	$L__BB3_3;
$L__BB3_35:
	setp.lt.u32 	%p23, %r95, 2;
	@%p23 bra 	$L__BB3_124;
	mul.lo.s32 	%r22, %r95, %r95;
	mov.b32 	%r209, 0;
	mov.b32 	%r208, 1;
$L__BB3_37:
	setp.ge.u32 	%p24, %r1, %r96;
	add.s32 	%r209, %r209, 1;
	@%p24 bra 	$L__BB3_40;
	mul.lo.s32 	%r26, %r208, %r96;
	mov.u32 	%r210, %r1;
$L__BB3_39:
	add.s32 	%r117, %r210, %r26;
	mul.wide.u32 	%rd46, %r117, 8;
	add.s64 	%rd47, %rd1, %rd46;
	ld.global.f64 	%fd47, [%rd47];
	add.s64 	%rd48, %rd2, %rd46;
	st.global.f64 	[%rd48], %fd47;
	add.s32 	%r210, %r210, %r2;
	setp.lt.u32 	%p25, %r210, %r96;
	@%p25 bra 	$L__BB3_39;
$L__BB3_40:
	bar.sync 	0;
	setp.eq.s32 	%p26, %r208, 0;
	@%p26 bra 	$L__BB3_58;
	mul.lo.s32 	%r119, %r208, %r96;
	cvt.u64.u32 	%rd8, %r119;
	mul.lo.s32 	%r29, %r208, %r95;
	mov.b32 	%r211, 0;
$L__BB3_42:
	mul.wide.u32 	%rd49, %r211, 8;
	add.s64 	%rd50, %rd4, %rd49;
	ld.global.f64 	%fd9, [%rd50];
	abs.f64 	%fd48, %fd9;
	setp.lt.f64 	%p27, %fd48, 0d3C32725DD1D243AC;
	@%p27 bra 	$L__BB3_57;
	setp.ge.u32 	%p28, %r1, %r96;
	mul.lo.s32 	%r120, %r211, %r96;
	cvt.u64.u32 	%rd9, %r120;
	mov.f64 	%fd198, 0d0000000000000000;
	@%p28 bra 	$L__BB3_46;
	mov.f64 	%fd198, 0d0000000000000000;
	mov.u32 	%r212, %r1;
$L__BB3_45:
	cvt.u64.u32 	%rd51, %r212;
	add.s64 	%rd52, %rd51, %rd8;
	shl.b64 	%rd53, %rd52, 3;
	add.s64 	%rd54, %rd1, %rd53;
	ld.global.f64 	%fd51, [%rd54];
	add.s64 	%rd55, %rd51, %rd9;
	shl.b64 	%rd56, %rd55, 3;
	add.s64 	%rd57, %rd2, %rd56;
	ld.global.f64 	%fd52, [%rd57];
	fma.rn.f64 	%fd198, %fd51, %fd52, %fd198;
	add.s32 	%r212, %r212, %r2;
	setp.lt.u32 	%p29, %r212, %r96;
	@%p29 bra 	$L__BB3_45;
$L__BB3_46:
	setp.lt.u32 	%p30, %r2, 2;
	st.shared.f64 	[%r3], %fd198;
	bar.sync 	0;
	@%p30 bra 	$L__BB3_51;
	mov.u32 	%r213, %r2;
$L__BB3_48:
	shr.u32 	%r34, %r213, 1;
	setp.ge.u32 	%p31, %r1, %r34;
	@%p31 bra 	$L__BB3_50;
	shl.b32 	%r121, %r34, 3;
	add.s32 	%r122, %r3, %r121;
	ld.shared.f64 	%fd53, [%r122];
	ld.shared.f64 	%fd54, [%r3];
	add.f64 	%fd55, %fd53, %fd54;
	st.shared.f64 	[%r3], %fd55;
$L__BB3_50:
	bar.sync 	0;
	setp.gt.u32 	%p32, %r213, 3;
	mov.u32 	%r213, %r34;
	@%p32 bra 	$L__BB3_48;
$L__BB3_51:
	setp.ne.s32 	%p33, %r1, 0;
	ld.shared.f64 	%fd56, [sdata];
	div.rn.f64 	%fd13, %fd56, %fd9;
	@%p33 bra 	$L__BB3_53;
	add.s32 	%r123, %r211, %r29;
	mul.wide.u32 	%rd58, %r123, 8;
	add.s64 	%rd59, %rd3, %rd58;
	st.global.f64 	[%rd59], %fd13;
$L__BB3_53:
	setp.ge.u32 	%p34, %r1, %r96;
	bar.sync 	0;
	@%p34 bra 	$L__BB3_56;
	mov.u32 	%r214, %r1;
$L__BB3_55:
	cvt.u32.u64 	%r124, %rd9;
	cvt.u32.u64 	%r125, %rd8;
	add.s32 	%r126, %r214, %r124;
	mul.wide.u32 	%rd60, %r126, 8;
	add.s64 	%rd61, %rd2, %rd60;
	ld.global.f64 	%fd57, [%rd61];
	mul.f64 	%fd58, %fd13, %fd57;
	add.s32 	%r127, %r214, %r125;
	mul.wide.u32 	%rd62, %r127, 8;
	add.s64 	%rd63, %rd2, %rd62;
	ld.global.f64 	%fd59, [%rd63];
	sub.f64 	%fd60, %fd59, %fd58;
	st.global.f64 	[%rd63], %fd60;
	add.s32 	%r214, %r214, %r2;
	setp.lt.u32 	%p35, %r214, %r96;
	@%p35 bra 	$L__BB3_55;
$L__BB3_56:
	bar.sync 	0;
$L__BB3_57:
	add.s32 	%r211, %r211, 1;
	setp.ne.s32 	%p36, %r211, %r208;
	@%p36 bra 	$L__BB3_42;
$L__BB3_58:
	setp.ge.u32 	%p37, %r1, %r96;
	mul.lo.s32 	%r128, %r208, %r96;
	cvt.u64.u32 	%rd10, %r128;
	mov.f64 	%fd200, 0d0000000000000000;
	@%p37 bra 	$L__BB3_61;
	mov.f64 	%fd200, 0d0000000000000000;
	mov.u32 	%r215, %r1;
$L__BB3_60:
	cvt.u64.u32 	%rd64, %r215;
	add.s64 	%rd65, %rd64, %rd10;
	shl.b64 	%rd66, %rd65, 3;
	add.s64 	%rd67, %rd2, %rd66;
	ld.global.f64 	%fd63, [%rd67];
	fma.rn.f64 	%fd200, %fd63, %fd63, %fd200;
	add.s32 	%r215, %r215, %r2;
	setp.lt.u32 	%p38, %r215, %r96;
	@%p38 bra 	$L__BB3_60;
$L__BB3_61:
	setp.lt.u32 	%p39, %r2, 2;
	st.shared.f64 	[%r3], %fd200;
	bar.sync 	0;
	@%p39 bra 	$L__BB3_66;
	mov.u32 	%r216, %r2;
$L__BB3_63:
	shr.u32 	%r41, %r216, 1;
	setp.ge.u32 	%p40, %r1, %r41;
	@%p40 bra 	$L__BB3_65;
	shl.b32 	%r129, %r41, 3;
	add.s32 	%r130, %r3, %r129;
	ld.shared.f64 	%fd64, [%r130];
	ld.shared.f64 	%fd65, [%r3];
	add.f64 	%fd66, %fd64, %fd65;
	st.shared.f64 	[%r3], %fd66;
$L__BB3_65:
	bar.sync 	0;
	setp.gt.u32 	%p41, %r216, 3;
	mov.u32 	%r216, %r41;
	@%p41 bra 	$L__BB3_63;
$L__BB3_66:
	setp.ne.s32 	%p42, %r1, 0;
	mul.wide.u32 	%rd68, %r208, 8;
	add.s64 	%rd11, %rd4, %rd68;
	@%p42 bra 	$L__BB3_68;
	ld.shared.f64 	%fd67, [sdata];
	st.global.f64 	[%rd11], %fd67;
	mad.lo.s32 	%r131, %r208, %r95, %r208;
	mul.wide.u32 	%rd69, %r131, 8;
	add.s64 	%rd70, %rd3, %rd69;
	mov.b64 	%rd71, 4607182418800017408;
	st.global.u64 	[%rd70], %rd71;
$L__BB3_68:
	bar.sync 	0;
	setp.lt.s32 	%p43, %r208, 1;
	@%p43 bra 	$L__BB3_88;
	mul.lo.s32 	%r42, %r208, %r95;
	mov.b32 	%r217, 0;
	mov.u32 	%r218, %r208;
$L__BB3_70:
	ld.param.f64 	%fd192, [lll_kernel_param_7];
	add.s32 	%r45, %r218, -1;
	add.s32 	%r133, %r45, %r42;
	mul.wide.u32 	%rd72, %r133, 8;
	add.s64 	%rd12, %rd3, %rd72;
	ld.global.f64 	%fd17, [%rd12];
	abs.f64 	%fd68, %fd17;
	setp.leu.f64 	%p44, %fd68, %fd192;
	@%p44 bra 	$L__BB3_87;
	setp.ge.u32 	%p45, %r1, %r96;
	mov.f64 	%fd69, 0d3FE0000000000000;
	copysign.f64 	%fd70, %fd17, %fd69;
	add.rz.f64 	%fd71, %fd17, %fd70;
	cvt.rzi.f64.f64 	%fd18, %fd71;
	@%p45 bra 	$L__BB3_74;
	mul.lo.s32 	%r46, %r45, %r96;
	mov.u32 	%r219, %r1;
$L__BB3_73:
	cvt.u32.u64 	%r134, %rd10;
	add.s32 	%r135, %r219, %r46;
	mul.wide.u32 	%rd73, %r135, 8;
	add.s64 	%rd74, %rd1, %rd73;
	ld.global.f64 	%fd72, [%rd74];
	mul.f64 	%fd73, %fd18, %fd72;
	add.s32 	%r136, %r219, %r134;
	mul.wide.u32 	%rd75, %r136, 8;
	add.s64 	%rd76, %rd1, %rd75;
	ld.global.f64 	%fd74, [%rd76];
	sub.f64 	%fd75, %fd74, %fd73;
	st.global.f64 	[%rd76], %fd75;
	add.s32 	%r219, %r219, %r2;
	setp.lt.u32 	%p46, %r219, %r96;
	@%p46 bra 	$L__BB3_73;
$L__BB3_74:
	bar.sync 	0;
	@%p45 bra 	$L__BB3_77;
	mul.lo.s32 	%r49, %r45, %r96;
	mov.u32 	%r220, %r1;
$L__BB3_76:
	cvt.u32.u64 	%r137, %rd10;
	add.s32 	%r138, %r220, %r49;
	mul.wide.u32 	%rd77, %r138, 8;
	add.s64 	%rd78, %rd2, %rd77;
	ld.global.f64 	%fd76, [%rd78];
	mul.f64 	%fd77, %fd18, %fd76;
	add.s32 	%r139, %r220, %r137;
	mul.wide.u32 	%rd79, %r139, 8;
	add.s64 	%rd80, %rd2, %rd79;
	ld.global.f64 	%fd78, [%rd80];
	sub.f64 	%fd79, %fd78, %fd77;
	st.global.f64 	[%rd80], %fd79;
	add.s32 	%r220, %r220, %r2;
	setp.lt.u32 	%p48, %r220, %r96;
	@%p48 bra 	$L__BB3_76;
$L__BB3_77:
	setp.ne.s32 	%p49, %r1, 0;
	bar.sync 	0;
	@%p49 bra 	$L__BB3_86;
	sub.f64 	%fd80, %fd17, %fd18;
	st.global.f64 	[%rd12], %fd80;
	setp.lt.u32 	%p50, %r218, 2;
	@%p50 bra 	$L__BB3_86;
	mul.lo.s32 	%r52, %r45, %r95;
	and.b32  	%r53, %r45, 3;
	sub.s32 	%r141, %r208, %r217;
	add.s32 	%r142, %r141, -2;
	setp.lt.u32 	%p51, %r142, 3;
	mov.b32 	%r222, 0;
	@%p51 bra 	$L__BB3_82;
	mov.b32 	%r221, 0;
$L__BB3_81:
	add.s32 	%r144, %r221, %r52;
	mul.wide.u32 	%rd81, %r144, 8;
	add.s64 	%rd82, %rd3, %rd81;
	ld.global.f64 	%fd81, [%rd82];
	mul.f64 	%fd82, %fd18, %fd81;
	add.s32 	%r145, %r221, %r42;
	mul.wide.u32 	%rd83, %r145, 8;
	add.s64 	%rd84, %rd3, %rd83;
	ld.global.f64 	%fd83, [%rd84];
	sub.f64 	%fd84, %fd83, %fd82;
	st.global.f64 	[%rd84], %fd84;
	add.s32 	%r146, %r144, 1;
	mul.wide.u32 	%rd85, %r146, 8;
	add.s64 	%rd86, %rd3, %rd85;
	ld.global.f64 	%fd85, [%rd86];
	mul.f64 	%fd86, %fd18, %fd85;
	add.s32 	%r147, %r145, 1;
	mul.wide.u32 	%rd87, %r147, 8;
	add.s64 	%rd88, %rd3, %rd87;
	ld.global.f64 	%fd87, [%rd88];
	sub.f64 	%fd88, %fd87, %fd86;
	st.global.f64 	[%rd88], %fd88;
	add.s32 	%r148, %r144, 2;
	mul.wide.u32 	%rd89, %r148, 8;
	add.s64 	%rd90, %rd3, %rd89;
	ld.global.f64 	%fd89, [%rd90];
	mul.f64 	%fd90, %fd18, %fd89;
	add.s32 	%r149, %r145, 2;
	mul.wide.u32 	%rd91, %r149, 8;
	add.s64 	%rd92, %rd3, %rd91;
	ld.global.f64 	%fd91, [%rd92];
	sub.f64 	%fd92, %fd91, %fd90;
	st.global.f64 	[%rd92], %fd92;
	add.s32 	%r150, %r144, 3;
	mul.wide.u32 	%rd93, %r150, 8;
	add.s64 	%rd94, %rd3, %rd93;
	ld.global.f64 	%fd93, [%rd94];
	mul.f64 	%fd94, %fd18, %fd93;
	add.s32 	%r151, %r145, 3;
	mul.wide.u32 	%rd95, %r151, 8;
	add.s64 	%rd96, %rd3, %rd95;
	ld.global.f64 	%fd95, [%rd96];
	sub.f64 	%fd96, %fd95, %fd94;
	st.global.f64 	[%rd96], %fd96;
	add.s32 	%r221, %r221, 4;
	and.b32  	%r222, %r45, -4;
	setp.ne.s32 	%p52, %r221, %r222;
	@%p52 bra 	$L__BB3_81;
$L__BB3_82:
	setp.eq.s32 	%p53, %r53, 0;
	@%p53 bra 	$L__BB3_86;
	add.s32 	%r58, %r222, %r52;
	mul.wide.u32 	%rd97, %r58, 8;
	add.s64 	%rd98, %rd3, %rd97;
	ld.global.f64 	%fd97, [%rd98];
	mul.f64 	%fd98, %fd18, %fd97;
	add.s32 	%r59, %r222, %r42;
	mul.wide.u32 	%rd99, %r59, 8;
	add.s64 	%rd100, %rd3, %rd99;
	ld.global.f64 	%fd99, [%rd100];
	sub.f64 	%fd100, %fd99, %fd98;
	st.global.f64 	[%rd100], %fd100;
	setp.eq.s32 	%p54, %r53, 1;
	@%p54 bra 	$L__BB3_86;
	add.s32 	%r152, %r58, 1;
	mul.wide.u32 	%rd101, %r152, 8;
	add.s64 	%rd102, %rd3, %rd101;
	ld.global.f64 	%fd101, [%rd102];
	mul.f64 	%fd102, %fd18, %fd101;
	add.s32 	%r153, %r59, 1;
	mul.wide.u32 	%rd103, %r153, 8;
	add.s64 	%rd104, %rd3, %rd103;
	ld.global.f64 	%fd103, [%rd104];
	sub.f64 	%fd104, %fd103, %fd102;
	st.global.f64 	[%rd104], %fd104;
	setp.eq.s32 	%p55, %r53, 2;
	@%p55 bra 	$L__BB3_86;
	add.s32 	%r154, %r58, 2;
	mul.wide.u32 	%rd105, %r154, 8;
	add.s64 	%rd106, %rd3, %rd105;
	ld.global.f64 	%fd105, [%rd106];
	mul.f64 	%fd106, %fd18, %fd105;
	add.s32 	%r155, %r59, 2;
	mul.wide.u32 	%rd107, %r155, 8;
	add.s64 	%rd108, %rd3, %rd107;
	ld.global.f64 	%fd107, [%rd108];
	sub.f64 	%fd108, %fd107, %fd106;
	st.global.f64 	[%rd108], %fd108;
$L__BB3_86:
	bar.sync 	0;
$L__BB3_87:
	setp.gt.u32 	%p56, %r218, 1;
	add.s32 	%r217, %r217, 1;
	mov.u32 	%r218, %r45;
	@%p56 bra 	$L__BB3_70;
$L__BB3_88:
	setp.ge.u32 	%p57, %r1, %r96;
	mov.f64 	%fd202, 0d0000000000000000;
	@%p57 bra 	$L__BB3_91;
	mov.f64 	%fd202, 0d0000000000000000;
	mov.u32 	%r223, %r1;
$L__BB3_90:
	cvt.u64.u32 	%rd109, %r223;
	add.s64 	%rd110, %rd109, %rd10;
	shl.b64 	%rd111, %rd110, 3;
	add.s64 	%rd112, %rd2, %rd111;
	ld.global.f64 	%fd111, [%rd112];
	fma.rn.f64 	%fd202, %fd111, %fd111, %fd202;
	add.s32 	%r223, %r223, %r2;
	setp.lt.u32 	%p58, %r223, %r96;
	@%p58 bra 	$L__BB3_90;
$L__BB3_91:
	setp.lt.u32 	%p59, %r2, 2;
	st.shared.f64 	[%r3], %fd202;
	bar.sync 	0;
	@%p59 bra 	$L__BB3_96;
	mov.u32 	%r224, %r2;
$L__BB3_93:
	shr.u32 	%r64, %r224, 1;
	setp.ge.u32 	%p60, %r1, %r64;
	@%p60 bra 	$L__BB3_95;
	shl.b32 	%r156, %r64, 3;
	add.s32 	%r157, %r3, %r156;
	ld.shared.f64 	%fd112, [%r157];
	ld.shared.f64 	%fd113, [%r3];
	add.f64 	%fd114, %fd112, %fd113;
	st.shared.f64 	[%r3], %fd114;
$L__BB3_95:
	bar.sync 	0;
	setp.gt.u32 	%p61, %r224, 3;
	mov.u32 	%r224, %r64;
	@%p61 bra 	$L__BB3_93;
$L__BB3_96:
	setp.ne.s32 	%p62, %r1, 0;
	@%p62 bra 	$L__BB3_98;
	ld.shared.f64 	%fd115, [sdata];
	st.global.f64 	[%rd11], %fd115;
$L__BB3_98:
	ld.param.f64 	%fd191, [lll_kernel_param_6];
	bar.sync 	0;
	mul.lo.s32 	%r65, %r208, %r95;
	add.s32 	%r66, %r208, -1;
	add.s32 	%r67, %r65, %r66;
	mul.wide.u32 	%rd113, %r67, 8;
	add.s64 	%rd13, %rd3, %rd113;
	ld.global.f64 	%fd116, [%rd13];
	ld.global.f64 	%fd117, [%rd11];
	mul.f64 	%fd118, %fd116, %fd116;
	sub.f64 	%fd119, %fd191, %fd118;
	mul.wide.u32 	%rd114, %r66, 8;
	add.s64 	%rd14, %rd4, %rd114;
	ld.global.f64 	%fd120, [%rd14];
	mul.f64 	%fd121, %fd119, %fd120;
	setp.geu.f64 	%p63, %fd117, %fd121;
	bar.sync 	0;
	@%p63 bra 	$L__BB3_122;
	setp.ge.u32 	%p64, %r1, %r96;
	@%p64 bra 	$L__BB3_102;
	cvt.u32.u64 	%r158, %rd10;
	sub.s32 	%r68, %r158, %r96;
	mov.u32 	%r225, %r1;
$L__BB3_101:
	cvt.u32.u64 	%r159, %rd10;
	add.s32 	%r160, %r225, %r68;
	mul.wide.u32 	%rd115, %r160, 8;
	add.s64 	%rd116, %rd1, %rd115;
	ld.global.f64 	%fd122, [%rd116];
	add.s32 	%r161, %r225, %r159;
	mul.wide.u32 	%rd117, %r161, 8;
	add.s64 	%rd118, %rd1, %rd117;
	ld.global.f64 	%fd123, [%rd118];
	st.global.f64 	[%rd116], %fd123;
	st.global.f64 	[%rd118], %fd122;
	add.s32 	%r225, %r225, %r2;
	setp.lt.u32 	%p65, %r225, %r96;
	@%p65 bra 	$L__BB3_101;
$L__BB3_102:
	setp.ne.s32 	%p66, %r1, 0;
	bar.sync 	0;
	@%p66 bra 	$L__BB3_111;
	ld.global.f64 	%fd124, [%rd13];
	st.shared.f64 	[_ZZ10lll_kernelE8sh_old_u], %fd124;
	ld.global.f64 	%fd125, [%rd14];
	st.shared.f64 	[_ZZ10lll_kernelE8sh_old_d], %fd125;
	ld.global.f64 	%fd126, [%rd11];
	st.shared.f64 	[_ZZ10lll_kernelE8sh_old_e], %fd126;
	mul.f64 	%fd127, %fd124, %fd124;
	fma.rn.f64 	%fd128, %fd127, %fd125, %fd126;
	abs.f64 	%fd129, %fd128;
	setp.lt.f64 	%p67, %fd129, 0d3C32725DD1D243AC;
	add.f64 	%fd130, %fd125, %fd126;
	add.f64 	%fd131, %fd130, 0d3C32725DD1D243AC;
	selp.f64 	%fd132, %fd131, %fd128, %p67;
	mul.f64 	%fd133, %fd124, %fd125;
	div.rn.f64 	%fd134, %fd133, %fd132;
	mul.f64 	%fd135, %fd125, %fd126;
	div.rn.f64 	%fd136, %fd135, %fd132;
	st.shared.f64 	[_ZZ10lll_kernelE8sh_new_u], %fd134;
	st.global.f64 	[%rd14], %fd132;
	st.global.f64 	[%rd11], %fd136;
	st.global.f64 	[%rd13], %fd134;
	setp.eq.s32 	%p68, %r66, 0;
	@%p68 bra 	$L__BB3_111;
	sub.s32 	%r71, %r65, %r95;
	add.s32 	%r163, %r208, -2;
	and.b32  	%r72, %r66, 3;
	setp.lt.u32 	%p69, %r163, 3;
	mov.b32 	%r227, 0;
	@%p69 bra 	$L__BB3_107;
	and.b32  	%r227, %r66, -4;
	mov.b32 	%r226, 0;
$L__BB3_106:
	add.s32 	%r165, %r226, %r71;
	mul.wide.u32 	%rd119, %r165, 8;
	add.s64 	%rd120, %rd3, %rd119;
	ld.global.f64 	%fd137, [%rd120];
	add.s32 	%r166, %r226, %r65;
	mul.wide.u32 	%rd121, %r166, 8;
	add.s64 	%rd122, %rd3, %rd121;
	ld.global.f64 	%fd138, [%rd122];
	st.global.f64 	[%rd120], %fd138;
	st.global.f64 	[%rd122], %fd137;
	add.s32 	%r167, %r165, 1;
	mul.wide.u32 	%rd123, %r167, 8;
	add.s64 	%rd124, %rd3, %rd123;
	ld.global.f64 	%fd139, [%rd124];
	add.s32 	%r168, %r166, 1;
	mul.wide.u32 	%rd125, %r168, 8;
	add.s64 	%rd126, %rd3, %rd125;
	ld.global.f64 	%fd140, [%rd126];
	st.global.f64 	[%rd124], %fd140;
	st.global.f64 	[%rd126], %fd139;
	add.s32 	%r169, %r165, 2;
	mul.wide.u32 	%rd127, %r169, 8;
	add.s64 	%rd128, %rd3, %rd127;
	ld.global.f64 	%fd141, [%rd128];
	add.s32 	%r170, %r166, 2;
	mul.wide.u32 	%rd129, %r170, 8;
	add.s64 	%rd130, %rd3, %rd129;
	ld.global.f64 	%fd142, [%rd130];
	st.global.f64 	[%rd128], %fd142;
	st.global.f64 	[%rd130], %fd141;
	add.s32 	%r171, %r165, 3;
	mul.wide.u32 	%rd131, %r171, 8;
	add.s64 	%rd132, %rd3, %rd131;
	ld.global.f64 	%fd143, [%rd132];
	add.s32 	%r172, %r166, 3;
	mul.wide.u32 	%rd133, %r172, 8;
	add.s64 	%rd134, %rd3, %rd133;
	ld.global.f64 	%fd144, [%rd134];
	st.global.f64 	[%rd132], %fd144;
	st.global.f64 	[%rd134], %fd143;
	add.s32 	%r226, %r226, 4;
	setp.ne.s32 	%p70, %r226, %r227;
	@%p70 bra 	$L__BB3_106;
$L__BB3_107:
	setp.eq.s32 	%p71, %r72, 0;
	@%p71 bra 	$L__BB3_111;
	add.s32 	%r77, %r227, %r71;
	mul.wide.u32 	%rd135, %r77, 8;
	add.s64 	%rd136, %rd3, %rd135;
	ld.global.f64 	%fd145, [%rd136];
	add.s32 	%r78, %r227, %r65;
	mul.wide.u32 	%rd137, %r78, 8;
	add.s64 	%rd138, %rd3, %rd137;
	ld.global.f64 	%fd146, [%rd138];
	st.global.f64 	[%rd136], %fd146;
	st.global.f64 	[%rd138], %fd145;
	setp.eq.s32 	%p72, %r72, 1;
	@%p72 bra 	$L__BB3_111;
	add.s32 	%r173, %r77, 1;
	mul.wide.u32 	%rd139, %r173, 8;
	add.s64 	%rd140, %rd3, %rd139;
	ld.global.f64 	%fd147, [%rd140];
	add.s32 	%r174, %r78, 1;
	mul.wide.u32 	%rd141, %r174, 8;
	add.s64 	%rd142, %rd3, %rd141;
	ld.global.f64 	%fd148, [%rd142];
	st.global.f64 	[%rd140], %fd148;
	st.global.f64 	[%rd142], %fd147;
	setp.eq.s32 	%p73, %r72, 2;
	@%p73 bra 	$L__BB3_111;
	add.s32 	%r175, %r77, 2;
	mul.wide.u32 	%rd143, %r175, 8;
	add.s64 	%rd144, %rd3, %rd143;
	ld.global.f64 	%fd149, [%rd144];
	add.s32 	%r176, %r78, 2;
	mul.wide.u32 	%rd145, %r176, 8;
	add.s64 	%rd146, %rd3, %rd145;
	ld.global.f64 	%fd150, [%rd146];
	st.global.f64 	[%rd144], %fd150;
	st.global.f64 	[%rd146], %fd149;
$L__BB3_111:
	setp.ge.u32 	%p74, %r1, %r96;
	bar.sync 	0;
	ld.shared.f64 	%fd22, [_ZZ10lll_kernelE8sh_old_u];
	ld.shared.f64 	%fd23, [_ZZ10lll_kernelE8sh_new_u];
	@%p74 bra 	$L__BB3_114;
	cvt.u32.u64 	%r177, %rd10;
	sub.s32 	%r79, %r177, %r96;
	mov.u32 	%r228, %r1;
$L__BB3_113:
	cvt.u32.u64 	%r178, %rd10;
	add.s32 	%r179, %r228, %r79;
	mul.wide.u32 	%rd147, %r179, 8;
	add.s64 	%rd148, %rd2, %rd147;
	ld.global.f64 	%fd151, [%rd148];
	add.s32 	%r180, %r228, %r178;
	mul.wide.u32 	%rd149, %r180, 8;
	add.s64 	%rd150, %rd2, %rd149;
	ld.global.f64 	%fd152, [%rd150];
	fma.rn.f64 	%fd153, %fd22, %fd151, %fd152;
	mul.f64 	%fd154, %fd23, %fd153;
	sub.f64 	%fd155, %fd151, %fd154;
	st.global.f64 	[%rd148], %fd153;
	st.global.f64 	[%rd150], %fd155;
	add.s32 	%r228, %r228, %r2;
	setp.lt.u32 	%p75, %r228, %r96;
	@%p75 bra 	$L__BB3_113;
$L__BB3_114:
	setp.ne.s32 	%p76, %r1, 0;
	bar.sync 	0;
	add.s32 	%r229, %r208, 1;
	setp.ge.u32 	%p77, %r229, %r95;
	or.pred  	%p78, %p76, %p77;
	@%p78 bra 	$L__BB3_121;
	not.b32 	%r181, %r208;
	add.s32 	%r182, %r95, %r181;
	and.b32  	%r83, %r182, 3;
	setp.eq.s32 	%p79, %r83, 0;
	@%p79 bra 	$L__BB3_119;
	add.s32 	%r84, %r67, %r95;
	mul.wide.u32 	%rd151, %r84, 8;
	add.s64 	%rd152, %rd3, %rd151;
	ld.global.f64 	%fd156, [%rd152];
	add.s32 	%r183, %r84, 1;
	mul.wide.u32 	%rd153, %r183, 8;
	add.s64 	%rd154, %rd3, %rd153;
	ld.global.f64 	%fd157, [%rd154];
	fma.rn.f64 	%fd158, %fd22, %fd156, %fd157;
	mul.f64 	%fd159, %fd23, %fd158;
	sub.f64 	%fd160, %fd156, %fd159;
	st.global.f64 	[%rd152], %fd158;
	st.global.f64 	[%rd154], %fd160;
	add.s32 	%r229, %r208, 2;
	setp.eq.s32 	%p80, %r83, 1;
	@%p80 bra 	$L__BB3_119;
	add.s32 	%r86, %r84, %r95;
	mul.wide.u32 	%rd155, %r86, 8;
	add.s64 	%rd156, %rd3, %rd155;
	ld.global.f64 	%fd161, [%rd156];
	add.s32 	%r184, %r86, 1;
	mul.wide.u32 	%rd157, %r184, 8;
	add.s64 	%rd158, %rd3, %rd157;
	ld.global.f64 	%fd162, [%rd158];
	fma.rn.f64 	%fd163, %fd22, %fd161, %fd162;
	mul.f64 	%fd164, %fd23, %fd163;
	sub.f64 	%fd165, %fd161, %fd164;
	st.global.f64 	[%rd156], %fd163;
	st.global.f64 	[%rd158], %fd165;
	add.s32 	%r229, %r208, 3;
	setp.eq.s32 	%p81, %r83, 2;
	@%p81 bra 	$L__BB3_119;
	add.s32 	%r185, %r86, %r95;
	mul.wide.u32 	%rd159, %r185, 8;
	add.s64 	%rd160, %rd3, %rd159;
	ld.global.f64 	%fd166, [%rd160];
	add.s32 	%r186, %r185, 1;
	mul.wide.u32 	%rd161, %r186, 8;
	add.s64 	%rd162, %rd3, %rd161;
	ld.global.f64 	%fd167, [%rd162];
	fma.rn.f64 	%fd168, %fd22, %fd166, %fd167;
	mul.f64 	%fd169, %fd23, %fd168;
	sub.f64 	%fd170, %fd166, %fd169;
	st.global.f64 	[%rd160], %fd168;
	st.global.f64 	[%rd162], %fd170;
	add.s32 	%r229, %r208, 4;
$L__BB3_119:
	sub.s32 	%r187, %r95, %r208;
	add.s32 	%r188, %r187, -2;
	setp.lt.u32 	%p82, %r188, 3;
	@%p82 bra 	$L__BB3_121;
$L__BB3_120:
	mul.lo.s32 	%r189, %r229, %r95;
	add.s32 	%r190, %r189, %r66;
	mul.wide.u32 	%rd163, %r190, 8;
	add.s64 	%rd164, %rd3, %rd163;
	ld.global.f64 	%fd171, [%rd164];
	add.s32 	%r191, %r189, %r208;
	mul.wide.u32 	%rd165, %r191, 8;
	add.s64 	%rd166, %rd3, %rd165;
	ld.global.f64 	%fd172, [%rd166];
	fma.rn.f64 	%fd173, %fd22, %fd171, %fd172;
	mul.f64 	%fd174, %fd23, %fd173;
	sub.f64 	%fd175, %fd171, %fd174;
	st.global.f64 	[%rd164], %fd173;
	st.global.f64 	[%rd166], %fd175;
	add.s32 	%r192, %r190, %r95;
	mul.wide.u32 	%rd167, %r192, 8;
	add.s64 	%rd168, %rd3, %rd167;
	ld.global.f64 	%fd176, [%rd168];
	add.s32 	%r193, %r192, 1;
	mul.wide.u32 	%rd169, %r193, 8;
	add.s64 	%rd170, %rd3, %rd169;
	ld.global.f64 	%fd177, [%rd170];
	fma.rn.f64 	%fd178, %fd22, %fd176, %fd177;
	mul.f64 	%fd179, %fd23, %fd178;
	sub.f64 	%fd180, %fd176, %fd179;
	st.global.f64 	[%rd168], %fd178;
	st.global.f64 	[%rd170], %fd180;
	add.s32 	%r194, %r192, %r95;
	mul.wide.u32 	%rd171, %r194, 8;
	add.s64 	%rd172, %rd3, %rd171;
	ld.global.f64 	%fd181, [%rd172];
	add.s32 	%r195, %r194, 1;
	mul.wide.u32 	%rd173, %r195, 8;
	add.s64 	%rd174, %rd3, %rd173;
	ld.global.f64 	%fd182, [%rd174];
	fma.rn.f64 	%fd183, %fd22, %fd181, %fd182;
	mul.f64 	%fd184, %fd23, %fd183;
	sub.f64 	%fd185, %fd181, %fd184;
	st.global.f64 	[%rd172], %fd183;
	st.global.f64 	[%rd174], %fd185;
	add.s32 	%r196, %r194, %r95;
	mul.wide.u32 	%rd175, %r196, 8;
	add.s64 	%rd176, %rd3, %rd175;
	ld.global.f64 	%fd186, [%rd176];
	add.s32 	%r197, %r196, 1;
	mul.wide.u32 	%rd177, %r197, 8;
	add.s64 	%rd178, %rd3, %rd177;
	ld.global.f64 	%fd187, [%rd178];
	fma.rn.f64 	%fd188, %fd22, %fd186, %fd187;
	mul.f64 	%fd189, %fd23, %fd188;
	sub.f64 	%fd190, %fd186, %fd189;
	st.global.f64 	[%rd176], %fd188;
	st.global.f64 	[%rd178], %fd190;
	add.s32 	%r229, %r229, 4;
	setp.ne.s32 	%p83, %r229, %r95;
	@%p83 bra 	$L__BB3_120;
$L__BB3_121:
	bar.sync 	0;
	max.u32 	%r198, %r208, 2;
	add.s32 	%r208, %r198, -1;
	bra.uni 	$L__BB3_123;
$L__BB3_122:
	add.s32 	%r208, %r208, 1;
$L__BB3_123:
	setp.lt.u32 	%p84, %r208, %r95;
	setp.lt.u32 	%p85, %r209, %r22;
	and.pred  	%p86, %p84, %p85;
	@%p86 bra 	$L__BB3_37;
$L__BB3_124:
	ret;

}
	// .globl	lll_gso_kernel
.visible .entry lll_gso_kernel(
	.param .u64 .ptr .align 1 lll_gso_kernel_param_0,
	.param .u64 .ptr .align 1 lll_gso_kernel_param_1,
	.param .u64 .ptr .align 1 lll_gso_kernel_param_2,
	.param .u64 .ptr .align 1 lll_gso_kernel_param_3,
	.param .u32 lll_gso_kernel_param_4,
	.param .u32 lll_gso_kernel_param_5,
	.param .u32 lll_gso_kernel_param_6
)
{
	.reg .pred 	%p<21>;
	.reg .b32 	%r<51>;
	.reg .b64 	%rd<31>;
	.reg .b64 	%fd<34>;

	ld.param.u64 	%rd5, [lll_gso_kernel_param_0];
	ld.param.u64 	%rd6, [lll_gso_kernel_param_1];
	ld.param.u64 	%rd7, [lll_gso_kernel_param_2];
	ld.param.u64 	%rd8, [lll_gso_kernel_param_3];
	ld.param.u32 	%r25, [lll_gso_kernel_param_4];
	ld.param.u32 	%r26, [lll_gso_kernel_param_5];
	ld.param.u32 	%r27, [lll_gso_kernel_param_6];
	cvta.to.global.u64 	%rd1, %rd5;
	cvta.to.global.u64 	%rd2, %rd6;
	cvta.to.global.u64 	%rd3, %rd7;
	cvta.to.global.u64 	%rd4, %rd8;
	mov.u32 	%r1, %tid.x;
	mov.u32 	%r28, %ctaid.x;
	mov.u32 	%r50, %ntid.x;
	add.s32 	%r3, %r27, %r28;
	setp.ge.u32 	%p1, %r3, %r25;
	@%p1 bra 	$L__BB4_31;
	setp.ge.u32 	%p2, %r1, %r26;
	@%p2 bra 	$L__BB4_4;
	mul.lo.s32 	%r4, %r3, %r26;
	mov.u32 	%r44, %r1;
$L__BB4_3:
	add.s32 	%r29, %r44, %r4;
	mul.wide.u32 	%rd9, %r29, 8;
	add.s64 	%rd10, %rd1, %rd9;
	ld.global.f64 	%fd9, [%rd10];
	add.s64 	%rd11, %rd2, %rd9;
	st.global.f64 	[%rd11], %fd9;
	add.s32 	%r44, %r44, %r50;
	setp.lt.u32 	%p3, %r44, %r26;
	@%p3 bra 	$L__BB4_3;
$L__BB4_4:
	bar.sync 	0;
	setp.eq.s32 	%p4, %r3, 0;
	shl.b32 	%r30, %r1, 3;
	mov.u32 	%r31, sdata;
	add.s32 	%r7, %r31, %r30;
	@%p4 bra 	$L__BB4_22;
	mul.lo.s32 	%r8, %r3, %r26;
	mul.lo.s32 	%r9, %r3, %r25;
	mov.b32 	%r45, 0;
$L__BB4_6:
	mul.wide.u32 	%rd12, %r45, 8;
	add.s64 	%rd13, %rd4, %rd12;
	ld.global.f64 	%fd1, [%rd13];
	abs.f64 	%fd10, %fd1;
	setp.lt.f64 	%p5, %fd10, 0d3C32725DD1D243AC;
	@%p5 bra 	$L__BB4_21;
	setp.ge.u32 	%p6, %r1, %r26;
	mov.f64 	%fd31, 0d0000000000000000;
	@%p6 bra 	$L__BB4_10;
	mul.lo.s32 	%r12, %r45, %r26;
	mov.f64 	%fd31, 0d0000000000000000;
	mov.u32 	%r46, %r1;
$L__BB4_9:
	add.s32 	%r33, %r46, %r8;
	mul.wide.u32 	%rd14, %r33, 8;
	add.s64 	%rd15, %rd1, %rd14;
	ld.global.f64 	%fd13, [%rd15];
	add.s32 	%r34, %r46, %r12;
	mul.wide.u32 	%rd16, %r34, 8;
	add.s64 	%rd17, %rd2, %rd16;
	ld.global.f64 	%fd14, [%rd17];
	fma.rn.f64 	%fd31, %fd13, %fd14, %fd31;
	add.s32 	%r46, %r46, %r50;
	setp.lt.u32 	%p7, %r46, %r26;
	@%p7 bra 	$L__BB4_9;
$L__BB4_10:
	setp.lt.u32 	%p8, %r50, 2;
	st.shared.f64 	[%r7], %fd31;
	bar.sync 	0;
	@%p8 bra 	$L__BB4_15;
	mov.u32 	%r47, %r50;
$L__BB4_12:
	shr.u32 	%r16, %r47, 1;
	setp.ge.u32 	%p9, %r1, %r16;
	@%p9 bra 	$L__BB4_14;
	shl.b32 	%r35, %r16, 3;
	add.s32 	%r36, %r7, %r35;
	ld.shared.f64 	%fd15, [%r36];
	ld.shared.f64 	%fd16, [%r7];
	add.f64 	%fd17, %fd15, %fd16;
	st.shared.f64 	[%r7], %fd17;
$L__BB4_14:
	bar.sync 	0;
	setp.gt.u32 	%p10, %r47, 3;
	mov.u32 	%r47, %r16;
	@%p10 bra 	$L__BB4_12;
$L__BB4_15:
	setp.ne.s32 	%p11, %r1, 0;
	ld.shared.f64 	%fd18, [sdata];
	div.rn.f64 	%fd5, %fd18, %fd1;
	@%p11 bra 	$L__BB4_17;
	add.s32 	%r37, %r45, %r9;
	mul.wide.u32 	%rd18, %r37, 8;
	add.s64 	%rd19, %rd3, %rd18;
	st.global.f64 	[%rd19], %fd5;
$L__BB4_17:
	setp.ge.u32 	%p12, %r1, %r26;
	bar.sync 	0;
	@%p12 bra 	$L__BB4_20;
	mul.lo.s32 	%r17, %r45, %r26;
	mov.u32 	%r48, %r1;
$L__BB4_19:
	add.s32 	%r38, %r48, %r17;
	mul.wide.u32 	%rd20, %r38, 8;
	add.s64 	%rd21, %rd2, %rd20;
	ld.global.f64 	%fd19, [%rd21];
	mul.f64 	%fd20, %fd5, %fd19;
	add.s32 	%r39, %r48, %r8;
	mul.wide.u32 	%rd22, %r39, 8;
	add.s64 	%rd23, %rd2, %rd22;
	ld.global.f64 	%fd21, [%rd23];
	sub.f64 	%fd22, %fd21, %fd20;
	st.global.f64 	[%rd23], %fd22;
	add.s32 	%r48, %r48, %r50;
	setp.lt.u32 	%p13, %r48, %r26;
	@%p13 bra 	$L__BB4_19;
$L__BB4_20:
	bar.sync 	0;
$L__BB4_21:
	add.s32 	%r45, %r45, 1;
	setp.eq.s32 	%p14, %r45, %r3;
	@%p14 bra 	$L__BB4_22;
	bra.uni 	$L__BB4_6;
$L__BB4_22:
	setp.ge.u32 	%p15, %r1, %r26;
	mov.f64 	%fd33, 0d0000000000000000;
	@%p15 bra 	$L__BB4_25;
	mul.lo.s32 	%r10, %r3, %r26;
	mov.f64 	%fd33, 0d0000000000000000;
	mov.u32 	%r49, %r1;
$L__BB4_24:
	add.s32 	%r40, %r49, %r10;
	mul.wide.u32 	%rd24, %r40, 8;
	add.s64 	%rd25, %rd2, %rd24;
	ld.global.f64 	%fd25, [%rd25];
	fma.rn.f64 	%fd33, %fd25, %fd25, %fd33;
	add.s32 	%r49, %r49, %r50;
	setp.lt.u32 	%p16, %r49, %r26;
	@%p16 bra 	$L__BB4_24;
$L__BB4_25:
	st.shared.f64 	[%r7], %fd33;
	bar.sync 	0;
	setp.lt.u32 	%p17, %r50, 2;
	@%p17 bra 	$L__BB4_29;
$L__BB4_26:
	shr.u32 	%r24, %r50, 1;
	setp.ge.u32 	%p18, %r1, %r24;
	@%p18 bra 	$L__BB4_28;
	shl.b32 	%r41, %r24, 3;
	add.s32 	%r42, %r7, %r41;
	ld.shared.f64 	%fd26, [%r42];
	ld.shared.f64 	%fd27, [%r7];
	add.f64 	%fd28, %fd26, %fd27;
	st.shared.f64 	[%r7], %fd28;
$L__BB4_28:
	bar.sync 	0;
	setp.gt.u32 	%p19, %r50, 3;
	mov.u32 	%r50, %r24;
	@%p19 bra 	$L__BB4_26;
$L__BB4_29:
	setp.ne.s32 	%p20, %r1, 0;
	@%p20 bra 	$L__BB4_31;
	ld.shared.f64 	%fd29, [sdata];
	mul.wide.u32 	%rd26, %r3, 8;
	add.s64 	%rd27, %rd4, %rd26;
	st.global.f64 	[%rd27], %fd29;
	mad.lo.s32 	%r43, %r3, %r25, %r3;
	mul.wide.u32 	%rd28, %r43, 8;
	add.s64 	%rd29, %rd3, %rd28;
	mov.b64 	%rd30, 4607182418800017408;
	st.global.u64 	[%rd29], %rd30;
$L__BB4_31:
	ret;

}
	// .globl	lovasz_swap_kernel
.visible .entry lovasz_swap_kernel(
	.param .u64 .ptr .align 1 lovasz_swap_kernel_param_0,
	.param .u64 .ptr .align 1 lovasz_swap_kernel_param_1,
	.param .u64 .ptr .align 1 lovasz_swap_kernel_param_2,
	.param .u64 .ptr .align 1 lovasz_swap_kernel_param_3,
	.param .u32 lovasz_swap_kernel_param_4,
	.param .u32 lovasz_swap_kernel_param_5,
	.param .u32 lovasz_swap_kernel_param_6,
	.param .f64 lovasz_swap_kernel_param_7,
	.param .u64 .ptr .align 1 lovasz_swap_kernel_param_8
)
{
	.reg .pred 	%p<30>;
	.reg .b32 	%r<206>;
	.reg .b64 	%rd<204>;
	.reg .b64 	%fd<161>;

	ld.param.u64 	%rd10, [lovasz_swap_kernel_param_2];
	ld.param.u32 	%r77, [lovasz_swap_kernel_param_4];
	ld.param.u32 	%r78, [lovasz_swap_kernel_param_5];
	ld.param.u32 	%r79, [lovasz_swap_kernel_param_6];
	ld.param.u64 	%rd11, [lovasz_swap_kernel_param_8];
	cvta.to.global.u64 	%rd1, %rd11;
	cvta.to.global.u64 	%rd2, %rd10;
	mov.u32 	%r1, %tid.x;
	mov.u32 	%r2, %ntid.x;
	setp.ne.s32 	%p1, %r79, 0;
	@%p1 bra 	$L__BB5_2;
	mov.b32 	%r181, 0;
	st.global.u32 	[%rd1], %r181;
	bra.uni 	$L__BB5_36;
$L__BB5_2:
	ld.param.f64 	%fd160, [lovasz_swap_kernel_param_7];
	ld.param.u64 	%rd203, [lovasz_swap_kernel_param_3];
	cvta.to.global.u64 	%rd12, %rd203;
	mul.lo.s32 	%r3, %r79, %r77;
	add.s32 	%r4, %r79, -1;
	add.s32 	%r80, %r3, %r4;
	mul.wide.u32 	%rd13, %r80, 8;
	add.s64 	%rd3, %rd2, %rd13;
	ld.global.f64 	%fd1, [%rd3];
	mul.wide.u32 	%rd14, %r79, 8;
	add.s64 	%rd4, %rd12, %rd14;
	ld.global.f64 	%fd5, [%rd4];
	mul.f64 	%fd2, %fd1, %fd1;
	sub.f64 	%fd6, %fd160, %fd2;
	mul.wide.u32 	%rd15, %r4, 8;
	add.s64 	%rd5, %rd12, %rd15;
	ld.global.f64 	%fd7, [%rd5];
	mul.f64 	%fd8, %fd6, %fd7;
	setp.geu.f64 	%p2, %fd5, %fd8;
	setp.lt.f64 	%p3, %fd5, %fd8;
	selp.u32 	%r81, 1, 0, %p3;
	st.global.u32 	[%rd1], %r81;
	@%p2 bra 	$L__BB5_36;
	setp.ge.u32 	%p4, %r1, %r78;
	@%p4 bra 	$L__BB5_6;
	mov.u32 	%r182, %r1;
$L__BB5_5:
	ld.param.u64 	%rd201, [lovasz_swap_kernel_param_0];
	mad.lo.s32 	%r82, %r4, %r78, %r182;
	cvta.to.global.u64 	%rd16, %rd201;
	mul.wide.u32 	%rd17, %r82, 8;
	add.s64 	%rd18, %rd16, %rd17;
	ld.global.f64 	%fd9, [%rd18];
	add.s32 	%r83, %r82, %r78;
	mul.wide.u32 	%rd19, %r83, 8;
	add.s64 	%rd20, %rd16, %rd19;
	ld.global.f64 	%fd10, [%rd20];
	st.global.f64 	[%rd18], %fd10;
	st.global.f64 	[%rd20], %fd9;
	add.s32 	%r182, %r182, %r2;
	setp.lt.u32 	%p5, %r182, %r78;
	@%p5 bra 	$L__BB5_5;
$L__BB5_6:
	bar.sync 	0;
	setp.ne.s32 	%p6, %r1, 0;
	@%p6 bra 	$L__BB5_20;
	ld.global.f64 	%fd11, [%rd5];
	ld.global.f64 	%fd12, [%rd4];
	fma.rn.f64 	%fd13, %fd2, %fd11, %fd12;
	abs.f64 	%fd14, %fd13;
	setp.lt.f64 	%p7, %fd14, 0d3C32725DD1D243AC;
	add.f64 	%fd15, %fd11, %fd12;
	add.f64 	%fd16, %fd15, 0d3C32725DD1D243AC;
	selp.f64 	%fd17, %fd16, %fd13, %p7;
	mul.f64 	%fd18, %fd1, %fd11;
	div.rn.f64 	%fd19, %fd18, %fd17;
	mul.f64 	%fd20, %fd11, %fd12;
	div.rn.f64 	%fd21, %fd20, %fd17;
	st.global.f64 	[%rd5], %fd17;
	st.global.f64 	[%rd4], %fd21;
	st.global.f64 	[%rd3], %fd19;
	setp.eq.s32 	%p8, %r4, 0;
	@%p8 bra 	$L__BB5_20;
	sub.s32 	%r7, %r3, %r77;
	add.s32 	%r85, %r79, -2;
	and.b32  	%r8, %r4, 15;
	setp.lt.u32 	%p9, %r85, 15;
	mov.b32 	%r187, 0;
	@%p9 bra 	$L__BB5_11;
	and.b32  	%r187, %r4, -16;
	neg.s32 	%r185, %r187;
	add.s32 	%r184, %r3, 7;
	add.s32 	%r183, %r7, 7;
$L__BB5_10:
	.pragma "nounroll";
	add.s32 	%r86, %r183, -7;
	mul.wide.u32 	%rd21, %r86, 8;
	add.s64 	%rd22, %rd2, %rd21;
	ld.global.f64 	%fd22, [%rd22];
	add.s32 	%r87, %r184, -7;
	mul.wide.u32 	%rd23, %r87, 8;
	add.s64 	%rd24, %rd2, %rd23;
	ld.global.f64 	%fd23, [%rd24];
	st.global.f64 	[%rd22], %fd23;
	st.global.f64 	[%rd24], %fd22;
	add.s32 	%r88, %r183, -6;
	mul.wide.u32 	%rd25, %r88, 8;
	add.s64 	%rd26, %rd2, %rd25;
	ld.global.f64 	%fd24, [%rd26];
	add.s32 	%r89, %r184, -6;
	mul.wide.u32 	%rd27, %r89, 8;
	add.s64 	%rd28, %rd2, %rd27;
	ld.global.f64 	%fd25, [%rd28];
	st.global.f64 	[%rd26], %fd25;
	st.global.f64 	[%rd28], %fd24;
	add.s32 	%r90, %r183, -5;
	mul.wide.u32 	%rd29, %r90, 8;
	add.s64 	%rd30, %rd2, %rd29;
	ld.global.f64 	%fd26, [%rd30];
	add.s32 	%r91, %r184, -5;
	mul.wide.u32 	%rd31, %r91, 8;
	add.s64 	%rd32, %rd2, %rd31;
	ld.global.f64 	%fd27, [%rd32];
	st.global.f64 	[%rd30], %fd27;
	st.global.f64 	[%rd32], %fd26;
	add.s32 	%r92, %r183, -4;
	mul.wide.u32 	%rd33, %r92, 8;
	add.s64 	%rd34, %rd2, %rd33;
	ld.global.f64 	%fd28, [%rd34];
	add.s32 	%r93, %r184, -4;
	mul.wide.u32 	%rd35, %r93, 8;
	add.s64 	%rd36, %rd2, %rd35;
	ld.global.f64 	%fd29, [%rd36];
	st.global.f64 	[%rd34], %fd29;
	st.global.f64 	[%rd36], %fd28;
	add.s32 	%r94, %r183, -3;
	mul.wide.u32 	%rd37, %r94, 8;
	add.s64 	%rd38, %rd2, %rd37;
	ld.global.f64 	%fd30, [%rd38];
	add.s32 	%r95, %r184, -3;
	mul.wide.u32 	%rd39, %r95, 8;
	add.s64 	%rd40, %rd2, %rd39;
	ld.global.f64 	%fd31, [%rd40];
	st.global.f64 	[%rd38], %fd31;
	st.global.f64 	[%rd40], %fd30;
	add.s32 	%r96, %r183, -2;
	mul.wide.u32 	%rd41, %r96, 8;
	add.s64 	%rd42, %rd2, %rd41;
	ld.global.f64 	%fd32, [%rd42];
	add.s32 	%r97, %r184, -2;
	mul.wide.u32 	%rd43, %r97, 8;
	add.s64 	%rd44, %rd2, %rd43;
	ld.global.f64 	%fd33, [%rd44];
	st.global.f64 	[%rd42], %fd33;
	st.global.f64 	[%rd44], %fd32;
	add.s32 	%r98, %r183, -1;
	mul.wide.u32 	%rd45, %r98, 8;
	add.s64 	%rd46, %rd2, %rd45;
	ld.global.f64 	%fd34, [%rd46];
	add.s32 	%r99, %r184, -1;
	mul.wide.u32 	%rd47, %r99, 8;
	add.s64 	%rd48, %rd2, %rd47;
	ld.global.f64 	%fd35, [%rd48];
	st.global.f64 	[%rd46], %fd35;
	st.global.f64 	[%rd48], %fd34;
	add.s32 	%r100, %r183, 8;
	mul.wide.u32 	%rd49, %r183, 8;
	add.s64 	%rd50, %rd2, %rd49;
	ld.global.f64 	%fd36, [%rd50];
	add.s32 	%r101, %r184, 8;
	mul.wide.u32 	%rd51, %r184, 8;
	add.s64 	%rd52, %rd2, %rd51;
	ld.global.f64 	%fd37, [%rd52];
	st.global.f64 	[%rd50], %fd37;
	st.global.f64 	[%rd52], %fd36;
	add.s32 	%r102, %r183, 1;
	mul.wide.u32 	%rd53, %r102, 8;
	add.s64 	%rd54, %rd2, %rd53;
	ld.global.f64 	%fd38, [%rd54];
	add.s32 	%r103, %r184, 1;
	mul.wide.u32 	%rd55, %r103, 8;
	add.s64 	%rd56, %rd2, %rd55;
	ld.global.f64 	%fd39, [%rd56];
	st.global.f64 	[%rd54], %fd39;
	st.global.f64 	[%rd56], %fd38;
	add.s32 	%r104, %r183, 2;
	mul.wide.u32 	%rd57, %r104, 8;
	add.s64 	%rd58, %rd2, %rd57;
	ld.global.f64 	%fd40, [%rd58];
	add.s32 	%r105, %r184, 2;
	mul.wide.u32 	%rd59, %r105, 8;
	add.s64 	%rd60, %rd2, %rd59;
	ld.global.f64 	%fd41, [%rd60];
	st.global.f64 	[%rd58], %fd41;
	st.global.f64 	[%rd60], %fd40;
	add.s32 	%r106, %r183, 3;
	mul.wide.u32 	%rd61, %r106, 8;
	add.s64 	%rd62, %rd2, %rd61;
	ld.global.f64 	%fd42, [%rd62];
	add.s32 	%r107, %r184, 3;
	mul.wide.u32 	%rd63, %r107, 8;
	add.s64 	%rd64, %rd2, %rd63;
	ld.global.f64 	%fd43, [%rd64];
	st.global.f64 	[%rd62], %fd43;
	st.global.f64 	[%rd64], %fd42;
	add.s32 	%r108, %r183, 4;
	mul.wide.u32 	%rd65, %r108, 8;
	add.s64 	%rd66, %rd2, %rd65;
	ld.global.f64 	%fd44, [%rd66];
	add.s32 	%r109, %r184, 4;
	mul.wide.u32 	%rd67, %r109, 8;
	add.s64 	%rd68, %rd2, %rd67;
	ld.global.f64 	%fd45, [%rd68];
	st.global.f64 	[%rd66], %fd45;
	st.global.f64 	[%rd68], %fd44;
	add.s32 	%r110, %r183, 5;
	mul.wide.u32 	%rd69, %r110, 8;
	add.s64 	%rd70, %rd2, %rd69;
	ld.global.f64 	%fd46, [%rd70];
	add.s32 	%r111, %r184, 5;
	mul.wide.u32 	%rd71, %r111, 8;
	add.s64 	%rd72, %rd2, %rd71;
	ld.global.f64 	%fd47, [%rd72];
	st.global.f64 	[%rd70], %fd47;
	st.global.f64 	[%rd72], %fd46;
	add.s32 	%r112, %r183, 6;
	mul.wide.u32 	%rd73, %r112, 8;
	add.s64 	%rd74, %rd2, %rd73;
	ld.global.f64 	%fd48, [%rd74];
	add.s32 	%r113, %r184, 6;
	mul.wide.u32 	%rd75, %r113, 8;
	add.s64 	%rd76, %rd2, %rd75;
	ld.global.f64 	%fd49, [%rd76];
	st.global.f64 	[%rd74], %fd49;
	st.global.f64 	[%rd76], %fd48;
	add.s32 	%r114, %r183, 7;
	mul.wide.u32 	%rd77, %r114, 8;
	add.s64 	%rd78, %rd2, %rd77;
	ld.global.f64 	%fd50, [%rd78];
	add.s32 	%r115, %r184, 7;
	mul.wide.u32 	%rd79, %r115, 8;
	add.s64 	%rd80, %rd2, %rd79;
	ld.global.f64 	%fd51, [%rd80];
	st.global.f64 	[%rd78], %fd51;
	st.global.f64 	[%rd80], %fd50;
	mul.wide.u32 	%rd81, %r100, 8;
	add.s64 	%rd82, %rd2, %rd81;
	ld.global.f64 	%fd52, [%rd82];
	mul.wide.u32 	%rd83, %r101, 8;
	add.s64 	%rd84, %rd2, %rd83;
	ld.global.f64 	%fd53, [%rd84];
	st.global.f64 	[%rd82], %fd53;
	st.global.f64 	[%rd84], %fd52;
	add.s32 	%r185, %r185, 16;
	add.s32 	%r184, %r184, 16;
	add.s32 	%r183, %r183, 16;
	setp.ne.s32 	%p10, %r185, 0;
	@%p10 bra 	$L__BB5_10;
$L__BB5_11:
	setp.eq.s32 	%p11, %r8, 0;
	@%p11 bra 	$L__BB5_20;
	and.b32  	%r20, %r4, 7;
	setp.lt.u32 	%p12, %r8, 8;
	@%p12 bra 	$L__BB5_14;
	add.s32 	%r116, %r187, %r7;
	mul.wide.u32 	%rd85, %r116, 8;
	add.s64 	%rd86, %rd2, %rd85;
	ld.global.f64 	%fd54, [%rd86];
	add.s32 	%r117, %r187, %r3;
	mul.wide.u32 	%rd87, %r117, 8;
	add.s64 	%rd88, %rd2, %rd87;
	ld.global.f64 	%fd55, [%rd88];
	st.global.f64 	[%rd86], %fd55;
	st.global.f64 	[%rd88], %fd54;
	add.s32 	%r118, %r116, 1;
	mul.wide.u32 	%rd89, %r118, 8;
	add.s64 	%rd90, %rd2, %rd89;
	ld.global.f64 	%fd56, [%rd90];
	add.s32 	%r119, %r117, 1;
	mul.wide.u32 	%rd91, %r119, 8;
	add.s64 	%rd92, %rd2, %rd91;
	ld.global.f64 	%fd57, [%rd92];
	st.global.f64 	[%rd90], %fd57;
	st.global.f64 	[%rd92], %fd56;
	add.s32 	%r120, %r116, 2;
	mul.wide.u32 	%rd93, %r120, 8;
	add.s64 	%rd94, %rd2, %rd93;
	ld.global.f64 	%fd58, [%rd94];
	add.s32 	%r121, %r117, 2;
	mul.wide.u32 	%rd95, %r121, 8;
	add.s64 	%rd96, %rd2, %rd95;
	ld.global.f64 	%fd59, [%rd96];
	st.global.f64 	[%rd94], %fd59;
	st.global.f64 	[%rd96], %fd58;
	add.s32 	%r122, %r116, 3;
	mul.wide.u32 	%rd97, %r122, 8;
	add.s64 	%rd98, %rd2, %rd97;
	ld.global.f64 	%fd60, [%rd98];
	add.s32 	%r123, %r117, 3;
	mul.wide.u32 	%rd99, %r123, 8;
	add.s64 	%rd100, %rd2, %rd99;
	ld.global.f64 	%fd61, [%rd100];
	st.global.f64 	[%rd98], %fd61;
	st.global.f64 	[%rd100], %fd60;
	add.s32 	%r124, %r116, 4;
	mul.wide.u32 	%rd101, %r124, 8;
	add.s64 	%rd102, %rd2, %rd101;
	ld.global.f64 	%fd62, [%rd102];
	add.s32 	%r125, %r117, 4;
	mul.wide.u32 	%rd103, %r125, 8;
	add.s64 	%rd104, %rd2, %rd103;
	ld.global.f64 	%fd63, [%rd104];
	st.global.f64 	[%rd102], %fd63;
	st.global.f64 	[%rd104], %fd62;
	add.s32 	%r126, %r116, 5;
	mul.wide.u32 	%rd105, %r126, 8;
	add.s64 	%rd106, %rd2, %rd105;
	ld.global.f64 	%fd64, [%rd106];
	add.s32 	%r127, %r117, 5;
	mul.wide.u32 	%rd107, %r127, 8;
	add.s64 	%rd108, %rd2, %rd107;
	ld.global.f64 	%fd65, [%rd108];
	st.global.f64 	[%rd106], %fd65;
	st.global.f64 	[%rd108], %fd64;
	add.s32 	%r128, %r116, 6;
	mul.wide.u32 	%rd109, %r128, 8;
	add.s64 	%rd110, %rd2, %rd109;
	ld.global.f64 	%fd66, [%rd110];
	add.s32 	%r129, %r117, 6;
	mul.wide.u32 	%rd111, %r129, 8;
	add.s64 	%rd112, %rd2, %rd111;
	ld.global.f64 	%fd67, [%rd112];
	st.global.f64 	[%rd110], %fd67;
	st.global.f64 	[%rd112], %fd66;
	add.s32 	%r130, %r116, 7;
	mul.wide.u32 	%rd113, %r130, 8;
	add.s64 	%rd114, %rd2, %rd113;
	ld.global.f64 	%fd68, [%rd114];
	add.s32 	%r131, %r117, 7;
	mul.wide.u32 	%rd115, %r131, 8;
	add.s64 	%rd116, %rd2, %rd115;
	ld.global.f64 	%fd69, [%rd116];
	st.global.f64 	[%rd114], %fd69;
	st.global.f64 	[%rd116], %fd68;
	add.s32 	%r187, %r187, 8;
$L__BB5_14:
	setp.eq.s32 	%p13, %r20, 0;
	@%p13 bra 	$L__BB5_20;
	and.b32  	%r23, %r4, 3;
	setp.lt.u32 	%p14, %r20, 4;
	@%p14 bra 	$L__BB5_17;
	add.s32 	%r132, %r187, %r7;
	mul.wide.u32 	%rd117, %r132, 8;
	add.s64 	%rd118, %rd2, %rd117;
	ld.global.f64 	%fd70, [%rd118];
	add.s32 	%r133, %r187, %r3;
	mul.wide.u32 	%rd119, %r133, 8;
	add.s64 	%rd120, %rd2, %rd119;
	ld.global.f64 	%fd71, [%rd120];
	st.global.f64 	[%rd118], %fd71;
	st.global.f64 	[%rd120], %fd70;
	add.s32 	%r134, %r132, 1;
	mul.wide.u32 	%rd121, %r134, 8;
	add.s64 	%rd122, %rd2, %rd121;
	ld.global.f64 	%fd72, [%rd122];
	add.s32 	%r135, %r133, 1;
	mul.wide.u32 	%rd123, %r135, 8;
	add.s64 	%rd124, %rd2, %rd123;
	ld.global.f64 	%fd73, [%rd124];
	st.global.f64 	[%rd122], %fd73;
	st.global.f64 	[%rd124], %fd72;
	add.s32 	%r136, %r132, 2;
	mul.wide.u32 	%rd125, %r136, 8;
	add.s64 	%rd126, %rd2, %rd125;
	ld.global.f64 	%fd74, [%rd126];
	add.s32 	%r137, %r133, 2;
	mul.wide.u32 	%rd127, %r137, 8;
	add.s64 	%rd128, %rd2, %rd127;
	ld.global.f64 	%fd75, [%rd128];
	st.global.f64 	[%rd126], %fd75;
	st.global.f64 	[%rd128], %fd74;
	add.s32 	%r138, %r132, 3;
	mul.wide.u32 	%rd129, %r138, 8;
	add.s64 	%rd130, %rd2, %rd129;
	ld.global.f64 	%fd76, [%rd130];
	add.s32 	%r139, %r133, 3;
	mul.wide.u32 	%rd131, %r139, 8;
	add.s64 	%rd132, %rd2, %rd131;
	ld.global.f64 	%fd77, [%rd132];
	st.global.f64 	[%rd130], %fd77;
	st.global.f64 	[%rd132], %fd76;
	add.s32 	%r187, %r187, 4;
$L__BB5_17:
	setp.eq.s32 	%p15, %r23, 0;
	@%p15 bra 	$L__BB5_20;
	add.s32 	%r191, %r187, %r3;
	add.s32 	%r190, %r187, %r7;
	neg.s32 	%r189, %r23;
$L__BB5_19:
	.pragma "nounroll";
	mul.wide.u32 	%rd133, %r190, 8;
	add.s64 	%rd134, %rd2, %rd133;
	ld.global.f64 	%fd78, [%rd134];
	mul.wide.u32 	%rd135, %r191, 8;
	add.s64 	%rd136, %rd2, %rd135;
	ld.global.f64 	%fd79, [%rd136];
	st.global.f64 	[%rd134], %fd79;
	st.global.f64 	[%rd136], %fd78;
	add.s32 	%r191, %r191, 1;
	add.s32 	%r190, %r190, 1;
	add.s32 	%r189, %r189, 1;
	setp.ne.s32 	%p16, %r189, 0;
	@%p16 bra 	$L__BB5_19;
$L__BB5_20:
	setp.ge.u32 	%p17, %r1, %r78;
	bar.sync 	0;
	ld.global.f64 	%fd3, [%rd3];
	@%p17 bra 	$L__BB5_23;
	ld.param.u64 	%rd202, [lovasz_swap_kernel_param_1];
	cvta.to.global.u64 	%rd6, %rd202;
	mul.lo.s32 	%r35, %r4, %r78;
	mov.u32 	%r192, %r1;
$L__BB5_22:
	add.s32 	%r140, %r192, %r35;
	mul.wide.u32 	%rd137, %r140, 8;
	add.s64 	%rd138, %rd6, %rd137;
	ld.global.f64 	%fd80, [%rd138];
	add.s32 	%r141, %r140, %r78;
	mul.wide.u32 	%rd139, %r141, 8;
	add.s64 	%rd140, %rd6, %rd139;
	ld.global.f64 	%fd81, [%rd140];
	fma.rn.f64 	%fd82, %fd1, %fd80, %fd81;
	mul.f64 	%fd83, %fd3, %fd82;
	sub.f64 	%fd84, %fd80, %fd83;
	st.global.f64 	[%rd138], %fd82;
	st.global.f64 	[%rd140], %fd84;
	add.s32 	%r192, %r192, %r2;
	setp.lt.u32 	%p18, %r192, %r78;
	@%p18 bra 	$L__BB5_22;
$L__BB5_23:
	setp.ne.s32 	%p19, %r1, 0;
	bar.sync 	0;
	add.s32 	%r204, %r79, 1;
	setp.ge.u32 	%p20, %r204, %r77;
	or.pred  	%p21, %p19, %p20;
	@%p21 bra 	$L__BB5_36;
	not.b32 	%r142, %r79;
	add.s32 	%r39, %r77, %r142;
	sub.s32 	%r143, %r77, %r79;
	add.s32 	%r144, %r143, -2;
	setp.lt.u32 	%p22, %r144, 7;
	@%p22 bra 	$L__BB5_28;
	and.b32  	%r145, %r39, -8;
	neg.s32 	%r201, %r145;
	mad.lo.s32 	%r146, %r77, %r204, %r79;
	add.s32 	%r200, %r146, -1;
	add.s32 	%r147, %r79, 2;
	mad.lo.s32 	%r199, %r77, %r147, %r79;
	add.s32 	%r148, %r79, 3;
	mad.lo.s32 	%r198, %r77, %r148, %r79;
	add.s32 	%r149, %r79, 4;
	mad.lo.s32 	%r197, %r77, %r149, %r79;
	add.s32 	%r150, %r79, 5;
	mad.lo.s32 	%r196, %r77, %r150, %r79;
	add.s32 	%r151, %r79, 6;
	mad.lo.s32 	%r195, %r77, %r151, %r79;
	add.s32 	%r152, %r79, 7;
	mad.lo.s32 	%r194, %r77, %r152, %r79;
	add.s32 	%r153, %r79, 8;
	mad.lo.s32 	%r193, %r77, %r153, %r79;
	mov.u32 	%r202, %r79;
$L__BB5_26:
	.pragma "nounroll";
	add.s32 	%r154, %r200, 1;
	mul.wide.u32 	%rd141, %r200, 8;
	add.s64 	%rd142, %rd2, %rd141;
	ld.global.f64 	%fd85, [%rd142];
	mul.wide.u32 	%rd143, %r154, 8;
	add.s64 	%rd144, %rd2, %rd143;
	ld.global.f64 	%fd86, [%rd144];
	fma.rn.f64 	%fd87, %fd1, %fd85, %fd86;
	mul.f64 	%fd88, %fd3, %fd87;
	sub.f64 	%fd89, %fd85, %fd88;
	st.global.f64 	[%rd142], %fd87;
	st.global.f64 	[%rd144], %fd89;
	add.s32 	%r155, %r199, -1;
	mul.wide.u32 	%rd145, %r155, 8;
	add.s64 	%rd146, %rd2, %rd145;
	ld.global.f64 	%fd90, [%rd146];
	mul.wide.u32 	%rd147, %r199, 8;
	add.s64 	%rd148, %rd2, %rd147;
	ld.global.f64 	%fd91, [%rd148];
	fma.rn.f64 	%fd92, %fd1, %fd90, %fd91;
	mul.f64 	%fd93, %fd3, %fd92;
	sub.f64 	%fd94, %fd90, %fd93;
	st.global.f64 	[%rd146], %fd92;
	st.global.f64 	[%rd148], %fd94;
	add.s32 	%r156, %r198, -1;
	mul.wide.u32 	%rd149, %r156, 8;
	add.s64 	%rd150, %rd2, %rd149;
	ld.global.f64 	%fd95, [%rd150];
	mul.wide.u32 	%rd151, %r198, 8;
	add.s64 	%rd152, %rd2, %rd151;
	ld.global.f64 	%fd96, [%rd152];
	fma.rn.f64 	%fd97, %fd1, %fd95, %fd96;
	mul.f64 	%fd98, %fd3, %fd97;
	sub.f64 	%fd99, %fd95, %fd98;
	st.global.f64 	[%rd150], %fd97;
	st.global.f64 	[%rd152], %fd99;
	add.s32 	%r157, %r197, -1;
	mul.wide.u32 	%rd153, %r157, 8;
	add.s64 	%rd154, %rd2, %rd153;
	ld.global.f64 	%fd100, [%rd154];
	mul.wide.u32 	%rd155, %r197, 8;
	add.s64 	%rd156, %rd2, %rd155;
	ld.global.f64 	%fd101, [%rd156];
	fma.rn.f64 	%fd102, %fd1, %fd100, %fd101;
	mul.f64 	%fd103, %fd3, %fd102;
	sub.f64 	%fd104, %fd100, %fd103;
	st.global.f64 	[%rd154], %fd102;
	st.global.f64 	[%rd156], %fd104;
	add.s32 	%r158, %r196, -1;
	mul.wide.u32 	%rd157, %r158, 8;
	add.s64 	%rd158, %rd2, %rd157;
	ld.global.f64 	%fd105, [%rd158];
	mul.wide.u32 	%rd159, %r196, 8;
	add.s64 	%rd160, %rd2, %rd159;
	ld.global.f64 	%fd106, [%rd160];
	fma.rn.f64 	%fd107, %fd1, %fd105, %fd106;
	mul.f64 	%fd108, %fd3, %fd107;
	sub.f64 	%fd109, %fd105, %fd108;
	st.global.f64 	[%rd158], %fd107;
	st.global.f64 	[%rd160], %fd109;
	add.s32 	%r159, %r195, -1;
	mul.wide.u32 	%rd161, %r159, 8;
	add.s64 	%rd162, %rd2, %rd161;
	ld.global.f64 	%fd110, [%rd162];
	mul.wide.u32 	%rd163, %r195, 8;
	add.s64 	%rd164, %rd2, %rd163;
	ld.global.f64 	%fd111, [%rd164];
	fma.rn.f64 	%fd112, %fd1, %fd110, %fd111;
	mul.f64 	%fd113, %fd3, %fd112;
	sub.f64 	%fd114, %fd110, %fd113;
	st.global.f64 	[%rd162], %fd112;
	st.global.f64 	[%rd164], %fd114;
	add.s32 	%r160, %r194, -1;
	mul.wide.u32 	%rd165, %r160, 8;
	add.s64 	%rd166, %rd2, %rd165;
	ld.global.f64 	%fd115, [%rd166];
	mul.wide.u32 	%rd167, %r194, 8;
	add.s64 	%rd168, %rd2, %rd167;
	ld.global.f64 	%fd116, [%rd168];
	fma.rn.f64 	%fd117, %fd1, %fd115, %fd116;
	mul.f64 	%fd118, %fd3, %fd117;
	sub.f64 	%fd119, %fd115, %fd118;
	st.global.f64 	[%rd166], %fd117;
	st.global.f64 	[%rd168], %fd119;
	add.s32 	%r161, %r193, -1;
	mul.wide.u32 	%rd169, %r161, 8;
	add.s64 	%rd170, %rd2, %rd169;
	ld.global.f64 	%fd120, [%rd170];
	mul.wide.u32 	%rd171, %r193, 8;
	add.s64 	%rd172, %rd2, %rd171;
	ld.global.f64 	%fd121, [%rd172];
	fma.rn.f64 	%fd122, %fd1, %fd120, %fd121;
	mul.f64 	%fd123, %fd3, %fd122;
	sub.f64 	%fd124, %fd120, %fd123;
	st.global.f64 	[%rd170], %fd122;
	st.global.f64 	[%rd172], %fd124;
	add.s32 	%r202, %r202, 8;
	add.s32 	%r201, %r201, 8;
	shl.b32 	%r162, %r77, 3;
	add.s32 	%r200, %r200, %r162;
	add.s32 	%r199, %r199, %r162;
	add.s32 	%r198, %r198, %r162;
	add.s32 	%r197, %r197, %r162;
	add.s32 	%r196, %r196, %r162;
	add.s32 	%r195, %r195, %r162;
	add.s32 	%r194, %r194, %r162;
	add.s32 	%r193, %r193, %r162;
	setp.ne.s32 	%p23, %r201, 0;
	@%p23 bra 	$L__BB5_26;
	add.s32 	%r204, %r202, 1;
$L__BB5_28:
	and.b32  	%r71, %r39, 7;
	setp.eq.s32 	%p24, %r71, 0;
	@%p24 bra 	$L__BB5_36;
	and.b32  	%r72, %r39, 3;
	setp.lt.u32 	%p25, %r71, 4;
	@%p25 bra 	$L__BB5_31;
	mul.lo.s32 	%r163, %r204, %r77;
	add.s32 	%r164, %r163, %r4;
	mul.wide.u32 	%rd173, %r164, 8;
	add.s64 	%rd174, %rd2, %rd173;
	ld.global.f64 	%fd125, [%rd174];
	add.s32 	%r165, %r163, %r79;
	mul.wide.u32 	%rd175, %r165, 8;
	add.s64 	%rd176, %rd2, %rd175;
	ld.global.f64 	%fd126, [%rd176];
	fma.rn.f64 	%fd127, %fd1, %fd125, %fd126;
	mul.f64 	%fd128, %fd3, %fd127;
	sub.f64 	%fd129, %fd125, %fd128;
	st.global.f64 	[%rd174], %fd127;
	st.global.f64 	[%rd176], %fd129;
	add.s32 	%r166, %r164, %r77;
	mul.wide.u32 	%rd177, %r166, 8;
	add.s64 	%rd178, %rd2, %rd177;
	ld.global.f64 	%fd130, [%rd178];
	add.s32 	%r167, %r166, 1;
	mul.wide.u32 	%rd179, %r167, 8;
	add.s64 	%rd180, %rd2, %rd179;
	ld.global.f64 	%fd131, [%rd180];
	fma.rn.f64 	%fd132, %fd1, %fd130, %fd131;
	mul.f64 	%fd133, %fd3, %fd132;
	sub.f64 	%fd134, %fd130, %fd133;
	st.global.f64 	[%rd178], %fd132;
	st.global.f64 	[%rd180], %fd134;
	add.s32 	%r168, %r166, %r77;
	mul.wide.u32 	%rd181, %r168, 8;
	add.s64 	%rd182, %rd2, %rd181;
	ld.global.f64 	%fd135, [%rd182];
	add.s32 	%r169, %r168, 1;
	mul.wide.u32 	%rd183, %r169, 8;
	add.s64 	%rd184, %rd2, %rd183;
	ld.global.f64 	%fd136, [%rd184];
	fma.rn.f64 	%fd137, %fd1, %fd135, %fd136;
	mul.f64 	%fd138, %fd3, %fd137;
	sub.f64 	%fd139, %fd135, %fd138;
	st.global.f64 	[%rd182], %fd137;
	st.global.f64 	[%rd184], %fd139;
	add.s32 	%r170, %r168, %r77;
	mul.wide.u32 	%rd185, %r170, 8;
	add.s64 	%rd186, %rd2, %rd185;
	ld.global.f64 	%fd140, [%rd186];
	add.s32 	%r171, %r170, 1;
	mul.wide.u32 	%rd187, %r171, 8;
	add.s64 	%rd188, %rd2, %rd187;
	ld.global.f64 	%fd141, [%rd188];
	fma.rn.f64 	%fd142, %fd1, %fd140, %fd141;
	mul.f64 	%fd143, %fd3, %fd142;
	sub.f64 	%fd144, %fd140, %fd143;
	st.global.f64 	[%rd186], %fd142;
	st.global.f64 	[%rd188], %fd144;
	add.s32 	%r204, %r204, 4;
$L__BB5_31:
	setp.eq.s32 	%p26, %r72, 0;
	@%p26 bra 	$L__BB5_36;
	setp.eq.s32 	%p27, %r72, 1;
	@%p27 bra 	$L__BB5_34;
	mul.lo.s32 	%r172, %r204, %r77;
	add.s32 	%r173, %r172, %r4;
	mul.wide.u32 	%rd189, %r173, 8;
	add.s64 	%rd190, %rd2, %rd189;
	ld.global.f64 	%fd145, [%rd190];
	add.s32 	%r174, %r172, %r79;
	mul.wide.u32 	%rd191, %r174, 8;
	add.s64 	%rd192, %rd2, %rd191;
	ld.global.f64 	%fd146, [%rd192];
	fma.rn.f64 	%fd147, %fd1, %fd145, %fd146;
	mul.f64 	%fd148, %fd3, %fd147;
	sub.f64 	%fd149, %fd145, %fd148;
	st.global.f64 	[%rd190], %fd147;
	st.global.f64 	[%rd192], %fd149;
	add.s32 	%r175, %r173, %r77;
	mul.wide.u32 	%rd193, %r175, 8;
	add.s64 	%rd194, %rd2, %rd193;
	ld.global.f64 	%fd150, [%rd194];
	add.s32 	%r176, %r175, 1;
	mul.wide.u32 	%rd195, %r176, 8;
	add.s64 	%rd196, %rd2, %rd195;
	ld.global.f64 	%fd151, [%rd196];
	fma.rn.f64 	%fd152, %fd1, %fd150, %fd151;
	mul.f64 	%fd153, %fd3, %fd152;
	sub.f64 	%fd154, %fd150, %fd153;
	st.global.f64 	[%rd194], %fd152;
	st.global.f64 	[%rd196], %fd154;
	add.s32 	%r204, %r204, 2;
$L__BB5_34:
	and.b32  	%r177, %r39, 1;
	setp.eq.b32 	%p28, %r177, 1;
	not.pred 	%p29, %p28;
	@%p29 bra 	$L__BB5_36;
	mul.lo.s32 	%r178, %r204, %r77;
	add.s32 	%r179, %r178, %r4;
	mul.wide.u32 	%rd197, %r179, 8;
	add.s64 	%rd198, %rd2, %rd197;
	ld.global.f64 	%fd155, [%rd198];
	add.s32 	%r180, %r178, %r79;
	mul.wide.u32 	%rd199, %r180, 8;
	add.s64 	%rd200, %rd2, %rd199;
	ld.global.f64 	%fd156, [%rd200];
	fma.rn.f64 	%fd157, %fd1, %fd155, %fd156;
	mul.f64 	%fd158, %fd3, %fd157;
	sub.f64 	%fd159, %fd155, %fd158;
	st.global.f64 	[%rd198], %fd157;
	st.global.f64 	[%rd200], %fd159;
$L__BB5_36:
	ret;

}


// ===== COMPILED SASS (sm_100) =====

	.target	sm_100

	.elftype	@"ET_EXEC"


//--------------------- .note.nv.tkinfo           --------------------------
	.section	.note.nv.tkinfo,"",@"SHT_NOTE"
	.sectionflags	@"SHF_NOTE_NV_TKINFO"
	.tkinfo
        /*0018*/ 	.word	0x00000002
        /*0030*/ 	.string	""
        /*0030*/ 	.string	"ptxas"
        /*0030*/ 	.string	"Cuda compilation tools, release 13.0, V13.0.88"
        /*0030*/ 	.string	"Build cuda_13.0.r13.0/compiler.36424714_0"
        /*0030*/ 	.string	"-arch sm_100 -m 64 "



//--------------------- .note.nv.cuinfo           --------------------------
	.section	.note.nv.cuinfo,"",@"SHT_NOTE"
	.sectionflags	@"SHF_NOTE_NV_CUINFO"
        /*0018*/ 	.short	0x0002
        /*001a*/ 	.short	0x0064
        /*001c*/ 	.short	0x0082
	.zero		2


//--------------------- .nv.info                  --------------------------
	.section	.nv.info,"",@"SHT_CUDA_INFO"
	.align	4


	//----- nvinfo : EIATTR_REGCOUNT
	.align		4
        /*0000*/ 	.byte	0x04, 0x2f
        /*0002*/ 	.short	(.L_1 - .L_0)
	.align		4
.L_0:
        /*0004*/ 	.word	index@(gram_schmidt_kernel)
        /*0008*/ 	.word	0x00000020


	//----- nvinfo : EIATTR_FRAME_SIZE
	.align		4
.L_1:
        /*000c*/ 	.byte	0x04, 0x11
        /*000e*/ 	.short	(.L_3 - .L_2)
	.align		4
.L_2:
        /*0010*/ 	.word	index@($__internal_3_$__cuda_sm20_div_rn_f64_full)
        /*0014*/ 	.word	0x00000000


	//----- nvinfo : EIATTR_FRAME_SIZE
	.align		4
.L_3:
        /*0018*/ 	.byte	0x04, 0x11
        /*001a*/ 	.short	(.L_5 - .L_4)
	.align		4
.L_4:
        /*001c*/ 	.word	index@(gram_schmidt_kernel)
        /*0020*/ 	.word	0x00000000


	//----- nvinfo : EIATTR_REGCOUNT
	.align		4
.L_5:
        /*0024*/ 	.byte	0x04, 0x2f
        /*0026*/ 	.short	(.L_7 - .L_6)
	.align		4
.L_6:
        /*0028*/ 	.word	index@(matrix_vector_kernel)
        /*002c*/ 	.word	0x00000020


	//----- nvinfo : EIATTR_FRAME_SIZE
	.align		4
.L_7:
        /*0030*/ 	.byte	0x04, 0x11
        /*0032*/ 	.short	(.L_9 - .L_8)
	.align		4
.L_8:
        /*0034*/ 	.word	index@(matrix_vector_kernel)
        /*0038*/ 	.word	0x00000000


	//----- nvinfo : EIATTR_REGCOUNT
	.align		4
.L_9:
        /*003c*/ 	.byte	0x04, 0x2f
        /*003e*/ 	.short	(.L_11 - .L_10)
	.align		4
.L_10:
        /*0040*/ 	.word	index@(size_reduce_kernel)
        /*0044*/ 	.word	0x00000020


	//----- nvinfo : EIATTR_FRAME_SIZE
	.align		4
.L_11:
        /*0048*/ 	.byte	0x04, 0x11
        /*004a*/ 	.short	(.L_13 - .L_12)
	.align		4
.L_12:
        /*004c*/ 	.word	index@(size_reduce_kernel)
        /*0050*/ 	.word	0x00000000


	//----- nvinfo : EIATTR_REGCOUNT
	.align		4
.L_13:
        /*0054*/ 	.byte	0x04, 0x2f
        /*0056*/ 	.short	(.L_15 - .L_14)
	.align		4
.L_14:
        /*0058*/ 	.word	index@(lll_kernel)
        /*005c*/ 	.word	0x00000030


	//----- nvinfo : EIATTR_FRAME_SIZE
	.align		4
.L_15:
        /*0060*/ 	.byte	0x04, 0x11
        /*0062*/ 	.short	(.L_17 - .L_16)
	.align		4
.L_16:
        /*0064*/ 	.word	index@($__internal_2_$__cuda_sm20_div_rn_f64_full)
        /*0068*/ 	.word	0x00000000


	//----- nvinfo : EIATTR_FRAME_SIZE
	.align		4
.L_17:
        /*006c*/ 	.byte	0x04, 0x11
        /*006e*/ 	.short	(.L_19 - .L_18)
	.align		4
.L_18:
        /*0070*/ 	.word	index@(lll_kernel)
        /*0074*/ 	.word	0x00000000


	//----- nvinfo : EIATTR_REGCOUNT
	.align		4
.L_19:
        /*0078*/ 	.byte	0x04, 0x2f
        /*007a*/ 	.short	(.L_21 - .L_20)
	.align		4
.L_20:
        /*007c*/ 	.word	index@(lll_gso_kernel)
        /*0080*/ 	.word	0x0000001c


	//----- nvinfo : EIATTR_FRAME_SIZE
	.align		4
.L_21:
        /*0084*/ 	.byte	0x04, 0x11
        /*0086*/ 	.short	(.L_23 - .L_22)
	.align		4
.L_22:
        /*0088*/ 	.word	index@($__internal_1_$__cuda_sm20_div_rn_f64_full)
        /*008c*/ 	.word	0x00000000


	//----- nvinfo : EIATTR_FRAME_SIZE
	.align		4
.L_23:
        /*0090*/ 	.byte	0x04, 0x11
        /*0092*/ 	.short	(.L_25 - .L_24)
	.align		4
.L_24:
        /*0094*/ 	.word	index@(lll_gso_kernel)
        /*0098*/ 	.word	0x00000000


	//----- nvinfo : EIATTR_REGCOUNT
	.align		4
.L_25:
        /*009c*/ 	.byte	0x04, 0x2f
        /*009e*/ 	.short	(.L_27 - .L_26)
	.align		4
.L_26:
        /*00a0*/ 	.word	index@(lovasz_swap_kernel)
        /*00a4*/ 	.word	0x00000028


	//----- nvinfo : EIATTR_FRAME_SIZE
	.align		4
.L_27:
        /*00a8*/ 	.byte	0x04, 0x11
        /*00aa*/ 	.short	(.L_29 - .L_28)
	.align		4
.L_28:
        /*00ac*/ 	.word	index@($__internal_0_$__cuda_sm20_div_rn_f64_full)
        /*00b0*/ 	.word	0x00000000


	//----- nvinfo : EIATTR_FRAME_SIZE
	.align		4
.L_29:
        /*00b4*/ 	.byte	0x04, 0x11
        /*00b6*/ 	.short	(.L_31 - .L_30)
	.align		4
.L_30:
        /*00b8*/ 	.word	index@(lovasz_swap_kernel)
        /*00bc*/ 	.word	0x00000000


	//----- nvinfo : EIATTR_MIN_STACK_SIZE
	.align		4
.L_31:
        /*00c0*/ 	.byte	0x04, 0x12
        /*00c2*/ 	.short	(.L_33 - .L_32)
	.align		4
.L_32:
        /*00c4*/ 	.word	index@(lovasz_swap_kernel)
        /*00c8*/ 	.word	0x00000000


	//----- nvinfo : EIATTR_MIN_STACK_SIZE
	.align		4
.L_33:
        /*00cc*/ 	.byte	0x04, 0x12
        /*00ce*/ 	.short	(.L_35 - .L_34)
	.align		4
.L_34:
        /*00d0*/ 	.word	index@(lll_gso_kernel)
        /*00d4*/ 	.word	0x00000000


	//----- nvinfo : EIATTR_MIN_STACK_SIZE
	.align		4
.L_35:
        /*00d8*/ 	.byte	0x04, 0x12
        /*00da*/ 	.short	(.L_37 - .L_36)
	.align		4
.L_36:
        /*00dc*/ 	.word	index@(lll_kernel)
        /*00e0*/ 	.word	0x00000000


	//----- nvinfo : EIATTR_MIN_STACK_SIZE
	.align		4
.L_37:
        /*00e4*/ 	.byte	0x04, 0x12
        /*00e6*/ 	.short	(.L_39 - .L_38)
	.align		4
.L_38:
        /*00e8*/ 	.word	index@(size_reduce_kernel)
        /*00ec*/ 	.word	0x00000000


	//----- nvinfo : EIATTR_MIN_STACK_SIZE
	.align		4
.L_39:
        /*00f0*/ 	.byte	0x04, 0x12
        /*00f2*/ 	.short	(.L_41 - .L_40)
	.align		4
.L_40:
        /*00f4*/ 	.word	index@(matrix_vector_kernel)
        /*00f8*/ 	.word	0x00000000


	//----- nvinfo : EIATTR_MIN_STACK_SIZE
	.align		4
.L_41:
        /*00fc*/ 	.byte	0x04, 0x12
        /*00fe*/ 	.short	(.L_43 - .L_42)
	.align		4
.L_42:
        /*0100*/ 	.word	index@(gram_schmidt_kernel)
        /*0104*/ 	.word	0x00000000
.L_43:


//--------------------- .nv.compat                --------------------------
	.section	.nv.compat,"",@"SHT_CUDA_COMPAT_INFO"
	.align	4
        /*0000*/ 	.byte	0x02, 0x09, 0x00, 0x00, 0x02, 0x02, 0x01, 0x00, 0x02, 0x05, 0x05, 0x00, 0x03, 0x07, 0x01, 0x01
        /*0010*/ 	.byte	0x02, 0x03, 0x00, 0x00, 0x02, 0x06, 0x01, 0x00, 0x04, 0x0b, 0x08, 0x00, 0x01, 0x00, 0x00, 0x00
        /*0020*/ 	.byte	0x00, 0x00, 0x00, 0x00


//--------------------- .nv.info.lovasz_swap_kernel --------------------------
	.section	.nv.info.lovasz_swap_kernel,"",@"SHT_CUDA_INFO"
	.sectionflags	@""
	.align	4


	//----- nvinfo : EIATTR_CUDA_API_VERSION
	.align		4
        /*0000*/ 	.byte	0x04, 0x37
        /*0002*/ 	.short	(.L_45 - .L_44)
.L_44:
        /*0004*/ 	.word	0x00000082


	//----- nvinfo : EIATTR_KPARAM_INFO
	.align		4
.L_45:
        /*0008*/ 	.byte	0x04, 0x17
        /*000a*/ 	.short	(.L_47 - .L_46)
.L_46:
        /*000c*/ 	.word	0x00000000
        /*0010*/ 	.short	0x0008
        /*0012*/ 	.short	0x0038
        /*0014*/ 	.byte	0x00, 0xf5, 0x21, 0x00


	//----- nvinfo : EIATTR_KPARAM_INFO
	.align		4
.L_47:
        /*0018*/ 	.byte	0x04, 0x17
        /*001a*/ 	.short	(.L_49 - .L_48)
.L_48:
        /*001c*/ 	.word	0x00000000
        /*0020*/ 	.short	0x0007
        /*0022*/ 	.short	0x0030
        /*0024*/ 	.byte	0x00, 0xf0, 0x21, 0x00


	//----- nvinfo : EIATTR_KPARAM_INFO
	.align		4
.L_49:
        /*0028*/ 	.byte	0x04, 0x17
        /*002a*/ 	.short	(.L_51 - .L_50)
.L_50:
        /*002c*/ 	.word	0x00000000
        /*0030*/ 	.short	0x0006
        /*0032*/ 	.short	0x0028
        /*0034*/ 	.byte	0x00, 0xf0, 0x11, 0x00


	//----- nvinfo : EIATTR_KPARAM_INFO
	.align		4
.L_51:
        /*0038*/ 	.byte	0x04, 0x17
        /*003a*/ 	.short	(.L_53 - .L_52)
.L_52:
        /*003c*/ 	.word	0x00000000
        /*0040*/ 	.short	0x0005
        /*0042*/ 	.short	0x0024
        /*0044*/ 	.byte	0x00, 0xf0, 0x11, 0x00


	//----- nvinfo : EIATTR_KPARAM_INFO
	.align		4
.L_53:
        /*0048*/ 	.byte	0x04, 0x17
        /*004a*/ 	.short	(.L_55 - .L_54)
.L_54:
        /*004c*/ 	.word	0x00000000
        /*0050*/ 	.short	0x0004
        /*0052*/ 	.short	0x0020
        /*0054*/ 	.byte	0x00, 0xf0, 0x11, 0x00


	//----- nvinfo : EIATTR_KPARAM_INFO
	.align		4
.L_55:
        /*0058*/ 	.byte	0x04, 0x17
        /*005a*/ 	.short	(.L_57 - .L_56)
.L_56:
        /*005c*/ 	.word	0x00000000
        /*0060*/ 	.short	0x0003
        /*0062*/ 	.short	0x0018
        /*0064*/ 	.byte	0x00, 0xf5, 0x21, 0x00


	//----- nvinfo : EIATTR_KPARAM_INFO
	.align		4
.L_57:
        /*0068*/ 	.byte	0x04, 0x17
        /*006a*/ 	.short	(.L_59 - .L_58)
.L_58:
        /*006c*/ 	.word	0x00000000
        /*0070*/ 	.short	0x0002
        /*0072*/ 	.short	0x0010
        /*0074*/ 	.byte	0x00, 0xf5, 0x21, 0x00


	//----- nvinfo : EIATTR_KPARAM_INFO
	.align		4
.L_59:
        /*0078*/ 	.byte	0x04, 0x17
        /*007a*/ 	.short	(.L_61 - .L_60)
.L_60:
        /*007c*/ 	.word	0x00000000
        /*0080*/ 	.short	0x0001
        /*0082*/ 	.short	0x0008
        /*0084*/ 	.byte	0x00, 0xf5, 0x21, 0x00


	//----- nvinfo : EIATTR_KPARAM_INFO
	.align		4
.L_61:
        /*0088*/ 	.byte	0x04, 0x17
        /*008a*/ 	.short	(.L_63 - .L_62)
.L_62:
        /*008c*/ 	.word	0x00000000
        /*0090*/ 	.short	0x0000
        /*0092*/ 	.short	0x0000
        /*0094*/ 	.byte	0x00, 0xf5, 0x21, 0x00


	//----- nvinfo : EIATTR_SPARSE_MMA_MASK
	.align		4
.L_63:
        /*0098*/ 	.byte	0x03, 0x50
        /*009a*/ 	.short	0x0000


	//----- nvinfo : EIATTR_MAXREG_COUNT
	.align		4
        /*009c*/ 	.byte	0x03, 0x1b
        /*009e*/ 	.short	0x00ff


	//----- nvinfo : EIATTR_NUM_BARRIERS
	.align		4
        /*00a0*/ 	.byte	0x02, 0x4c
        /*00a2*/ 	.byte	0x01
	.zero		1


	//----- nvinfo : EIATTR_MERCURY_ISA_VERSION
	.align		4
        /*00a4*/ 	.byte	0x03, 0x5f
        /*00a6*/ 	.short	0x0101


	//----- nvinfo : EIATTR_VRC_CTA_INIT_COUNT
	.align		4
        /*00a8*/ 	.byte	0x02, 0x4a
	.zero		1
	.zero		1


	//----- nvinfo : EIATTR_EXIT_INSTR_OFFSETS
	.align		4
        /*00ac*/ 	.byte	0x04, 0x1c
        /*00ae*/ 	.short	(.L_65 - .L_64)


	//   ....[0]....
.L_64:
        /*00b0*/ 	.word	0x00000060


	//   ....[1]....
        /*00b4*/ 	.word	0x000001a0


	//   ....[2]....
        /*00b8*/ 	.word	0x000019a0


	//   ....[3]....
        /*00bc*/ 	.word	0x000020a0


	//   ....[4]....
        /*00c0*/ 	.word	0x00002390


	//   ....[5]....
        /*00c4*/ 	.word	0x00002540


	//   ....[6]....
        /*00c8*/ 	.word	0x00002600


	//----- nvinfo : EIATTR_CRS_STACK_SIZE
	.align		4
.L_65:
        /*00cc*/ 	.byte	0x04, 0x1e
        /*00ce*/ 	.short	(.L_67 - .L_66)
.L_66:
        /*00d0*/ 	.word	0x00000000


	//----- nvinfo : EIATTR_CBANK_PARAM_SIZE
	.align		4
.L_67:
        /*00d4*/ 	.byte	0x03, 0x19
        /*00d6*/ 	.short	0x0040


	//----- nvinfo : EIATTR_PARAM_CBANK
	.align		4
        /*00d8*/ 	.byte	0x04, 0x0a
        /*00da*/ 	.short	(.L_69 - .L_68)
	.align		4
.L_68:
        /*00dc*/ 	.word	index@(.nv.constant0.lovasz_swap_kernel)
        /*00e0*/ 	.short	0x0380
        /*00e2*/ 	.short	0x0040


	//----- nvinfo : EIATTR_SW_WAR
	.align		4
.L_69:
        /*00e4*/ 	.byte	0x04, 0x36
        /*00e6*/ 	.short	(.L_71 - .L_70)
.L_70:
        /*00e8*/ 	.word	0x00000008
.L_71:


//--------------------- .nv.info.lll_gso_kernel   --------------------------
	.section	.nv.info.lll_gso_kernel,"",@"SHT_CUDA_INFO"
	.sectionflags	@""
	.align	4


	//----- nvinfo : EIATTR_CUDA_API_VERSION
	.align		4
        /*0000*/ 	.byte	0x04, 0x37
        /*0002*/ 	.short	(.L_73 - .L_72)
.L_72:
        /*0004*/ 	.word	0x00000082


	//----- nvinfo : EIATTR_KPARAM_INFO
	.align		4
.L_73:
        /*0008*/ 	.byte	0x04, 0x17
        /*000a*/ 	.short	(.L_75 - .L_74)
.L_74:
        /*000c*/ 	.word	0x00000000
        /*0010*/ 	.short	0x0006
        /*0012*/ 	.short	0x0028
        /*0014*/ 	.byte	0x00, 0xf0, 0x11, 0x00


	//----- nvinfo : EIATTR_KPARAM_INFO
	.align		4
.L_75:
        /*0018*/ 	.byte	0x04, 0x17
        /*001a*/ 	.short	(.L_77 - .L_76)
.L_76:
        /*001c*/ 	.word	0x00000000
        /*0020*/ 	.short	0x0005
        /*0022*/ 	.short	0x0024
        /*0024*/ 	.byte	0x00, 0xf0, 0x11, 0x00


	//----- nvinfo : EIATTR_KPARAM_INFO
	.align		4
.L_77:
        /*0028*/ 	.byte	0x04, 0x17
        /*002a*/ 	.short	(.L_79 - .L_78)
.L_78:
        /*002c*/ 	.word	0x00000000
        /*0030*/ 	.short	0x0004
        /*0032*/ 	.short	0x0020
        /*0034*/ 	.byte	0x00, 0xf0, 0x11, 0x00


	//----- nvinfo : EIATTR_KPARAM_INFO
	.align		4
.L_79:
        /*0038*/ 	.byte	0x04, 0x17
        /*003a*/ 	.short	(.L_81 - .L_80)
.L_80:
        /*003c*/ 	.word	0x00000000
        /*0040*/ 	.short	0x0003
        /*0042*/ 	.short	0x0018
        /*0044*/ 	.byte	0x00, 0xf5, 0x21, 0x00


	//----- nvinfo : EIATTR_KPARAM_INFO
	.align		4
.L_81:
        /*0048*/ 	.byte	0x04, 0x17
        /*004a*/ 	.short	(.L_83 - .L_82)
.L_82:
        /*004c*/ 	.word	0x00000000
        /*0050*/ 	.short	0x0002
        /*0052*/ 	.short	0x0010
        /*0054*/ 	.byte	0x00, 0xf5, 0x21, 0x00


	//----- nvinfo : EIATTR_KPARAM_INFO
	.align		4
.L_83:
        /*0058*/ 	.byte	0x04, 0x17
        /*005a*/ 	.short	(.L_85 - .L_84)
.L_84:
        /*005c*/ 	.word	0x00000000
        /*0060*/ 	.short	0x0001
        /*0062*/ 	.short	0x0008
        /*0064*/ 	.byte	0x00, 0xf5, 0x21, 0x00


	//----- nvinfo : EIATTR_KPARAM_INFO
	.align		4
.L_85:
        /*0068*/ 	.byte	0x04, 0x17
        /*006a*/ 	.short	(.L_87 - .L_86)
.L_86:
        /*006c*/ 	.word	0x00000000
        /*0070*/ 	.short	0x0000
        /*0072*/ 	.short	0x0000
        /*0074*/ 	.byte	0x00, 0xf5, 0x21, 0x00


	//----- nvinfo : EIATTR_SPARSE_MMA_MASK
	.align		4
.L_87:
        /*0078*/ 	.byte	0x03, 0x50
        /*007a*/ 	.short	0x0000


	//----- nvinfo : EIATTR_MAXREG_COUNT
	.align		4
        /*007c*/ 	.byte	0x03, 0x1b
        /*007e*/ 	.short	0x00ff


	//----- nvinfo : EIATTR_NUM_BARRIERS
	.align		4
        /*0080*/ 	.byte	0x02, 0x4c
        /*0082*/ 	.byte	0x01
	.zero		1


	//----- nvinfo : EIATTR_MERCURY_ISA_VERSION
	.align		4
        /*0084*/ 	.byte	0x03, 0x5f
        /*0086*/ 	.short	0x0101


	//----- nvinfo : EIATTR_VRC_CTA_INIT_COUNT
	.align		4
        /*0088*/ 	.byte	0x02, 0x4a
	.zero		1
	.zero		1


	//----- nvinfo : EIATTR_EXIT_INSTR_OFFSETS
	.align		4
        /*008c*/ 	.byte	0x04, 0x1c
        /*008e*/ 	.short	(.L_89 - .L_88)


	//   ....[0]....
.L_88:
        /*0090*/ 	.word	0x00000070


	//   ....[1]....
        /*0094*/ 	.word	0x000009f0


	//   ....[2]....
        /*0098*/ 	.word	0x00000ae0


	//----- nvinfo : EIATTR_CRS_STACK_SIZE
	.align		4
.L_89:
        /*009c*/ 	.byte	0x04, 0x1e
        /*009e*/ 	.short	(.L_91 - .L_90)
.L_90:
        /*00a0*/ 	.word	0x00000000


	//----- nvinfo : EIATTR_CBANK_PARAM_SIZE
	.align		4
.L_91:
        /*00a4*/ 	.byte	0x03, 0x19
        /*00a6*/ 	.short	0x002c


	//----- nvinfo : EIATTR_PARAM_CBANK
	.align		4
        /*00a8*/ 	.byte	0x04, 0x0a
        /*00aa*/ 	.short	(.L_93 - .L_92)
	.align		4
.L_92:
        /*00ac*/ 	.word	index@(.nv.constant0.lll_gso_kernel)
        /*00b0*/ 	.short	0x0380
        /*00b2*/ 	.short	0x002c


	//----- nvinfo : EIATTR_SW_WAR
	.align		4
.L_93:
        /*00b4*/ 	.byte	0x04, 0x36
        /*00b6*/ 	.short	(.L_95 - .L_94)
.L_94:
        /*00b8*/ 	.word	0x00000008
.L_95:


//--------------------- .nv.info.lll_kernel       --------------------------
	.section	.nv.info.lll_kernel,"",@"SHT_CUDA_INFO"
	.sectionflags	@""
	.align	4


	//----- nvinfo : EIATTR_CUDA_API_VERSION
	.align		4
        /*0000*/ 	.byte	0x04, 0x37
        /*0002*/ 	.short	(.L_97 - .L_96)
.L_96:
        /*0004*/ 	.word	0x00000082


	//----- nvinfo : EIATTR_KPARAM_INFO
	.align		4
.L_97:
        /*0008*/ 	.byte	0x04, 0x17
        /*000a*/ 	.short	(.L_99 - .L_98)
.L_98:
        /*000c*/ 	.word	0x00000000
        /*0010*/ 	.short	0x0007
        /*0012*/ 	.short	0x0030
        /*0014*/ 	.byte	0x00, 0xf0, 0x21, 0x00


	//----- nvinfo : EIATTR_KPARAM_INFO
	.align		4
.L_99:
        /*0018*/ 	.byte	0x04, 0x17
        /*001a*/ 	.short	(.L_101 - .L_100)
.L_100:
        /*001c*/ 	.word	0x00000000
        /*0020*/ 	.short	0x0006
        /*0022*/ 	.short	0x0028
        /*0024*/ 	.byte	0x00, 0xf0, 0x21, 0x00


	//----- nvinfo : EIATTR_KPARAM_INFO
	.align		4
.L_101:
        /*0028*/ 	.byte	0x04, 0x17
        /*002a*/ 	.short	(.L_103 - .L_102)
.L_102:
        /*002c*/ 	.word	0x00000000
        /*0030*/ 	.short	0x0005
        /*0032*/ 	.short	0x0024
        /*0034*/ 	.byte	0x00, 0xf0, 0x11, 0x00


	//----- nvinfo : EIATTR_KPARAM_INFO
	.align		4
.L_103:
        /*0038*/ 	.byte	0x04, 0x17
        /*003a*/ 	.short	(.L_105 - .L_104)
.L_104:
        /*003c*/ 	.word	0x00000000
        /*0040*/ 	.short	0x0004
        /*0042*/ 	.short	0x0020
        /*0044*/ 	.byte	0x00, 0xf0, 0x11, 0x00


	//----- nvinfo : EIATTR_KPARAM_INFO
	.align		4
.L_105:
        /*0048*/ 	.byte	0x04, 0x17
        /*004a*/ 	.short	(.L_107 - .L_106)
.L_106:
        /*004c*/ 	.word	0x00000000
        /*0050*/ 	.short	0x0003
        /*0052*/ 	.short	0x0018
        /*0054*/ 	.byte	0x00, 0xf5, 0x21, 0x00


	//----- nvinfo : EIATTR_KPARAM_INFO
	.align		4
.L_107:
        /*0058*/ 	.byte	0x04, 0x17
        /*005a*/ 	.short	(.L_109 - .L_108)
.L_108:
        /*005c*/ 	.word	0x00000000
        /*0060*/ 	.short	0x0002
        /*0062*/ 	.short	0x0010
        /*0064*/ 	.byte	0x00, 0xf5, 0x21, 0x00


	//----- nvinfo : EIATTR_KPARAM_INFO
	.align		4
.L_109:
        /*0068*/ 	.byte	0x04, 0x17
        /*006a*/ 	.short	(.L_111 - .L_110)
.L_110:
        /*006c*/ 	.word	0x00000000
        /*0070*/ 	.short	0x0001
        /*0072*/ 	.short	0x0008
        /*0074*/ 	.byte	0x00, 0xf5, 0x21, 0x00


	//----- nvinfo : EIATTR_KPARAM_INFO
	.align		4
.L_111:
        /*0078*/ 	.byte	0x04, 0x17
        /*007a*/ 	.short	(.L_113 - .L_112)
.L_112:
        /*007c*/ 	.word	0x00000000
        /*0080*/ 	.short	0x0000
        /*0082*/ 	.short	0x0000
        /*0084*/ 	.byte	0x00, 0xf5, 0x21, 0x00


	//----- nvinfo : EIATTR_SPARSE_MMA_MASK
	.align		4
.L_113:
        /*0088*/ 	.byte	0x03, 0x50
        /*008a*/ 	.short	0x0000


	//----- nvinfo : EIATTR_MAXREG_COUNT
	.align		4
        /*008c*/ 	.byte	0x03, 0x1b
        /*008e*/ 	.short	0x00ff


	//----- nvinfo : EIATTR_NUM_BARRIERS
	.align		4
        /*0090*/ 	.byte	0x02, 0x4c
        /*0092*/ 	.byte	0x01
	.zero		1


	//----- nvinfo : EIATTR_MERCURY_ISA_VERSION
	.align		4
        /*0094*/ 	.byte	0x03, 0x5f
        /*0096*/ 	.short	0x0101


	//----- nvinfo : EIATTR_VRC_CTA_INIT_COUNT
	.align		4
        /*0098*/ 	.byte	0x02, 0x4a
	.zero		1
	.zero		1


	//----- nvinfo : EIATTR_EXIT_INSTR_OFFSETS
	.align		4
        /*009c*/ 	.byte	0x04, 0x1c
        /*009e*/ 	.short	(.L_115 - .L_114)


	//   ....[0]....
.L_114:
        /*00a0*/ 	.word	0x00000050


	//   ....[1]....
        /*00a4*/ 	.word	0x00000c40


	//   ....[2]....
        /*00a8*/ 	.word	0x000043f0


	//----- nvinfo : EIATTR_CRS_STACK_SIZE
	.align		4
.L_115:
        /*00ac*/ 	.byte	0x04, 0x1e
        /*00ae*/ 	.short	(.L_117 - .L_116)
.L_116:
        /*00b0*/ 	.word	0x00000000


	//----- nvinfo : EIATTR_CBANK_PARAM_SIZE
	.align		4
.L_117:
        /*00b4*/ 	.byte	0x03, 0x19
        /*00b6*/ 	.short	0x0038


	//----- nvinfo : EIATTR_PARAM_CBANK
	.align		4
        /*00b8*/ 	.byte	0x04, 0x0a
        /*00ba*/ 	.short	(.L_119 - .L_118)
	.align		4
.L_118:
        /*00bc*/ 	.word	index@(.nv.constant0.lll_kernel)
        /*00c0*/ 	.short	0x0380
        /*00c2*/ 	.short	0x0038


	//----- nvinfo : EIATTR_SW_WAR
	.align		4
.L_119:
        /*00c4*/ 	.byte	0x04, 0x36
        /*00c6*/ 	.short	(.L_121 - .L_120)
.L_120:
        /*00c8*/ 	.word	0x00000008
.L_121:


//--------------------- .nv.info.size_reduce_kernel --------------------------
	.section	.nv.info.size_reduce_kernel,"",@"SHT_CUDA_INFO"
	.sectionflags	@""
	.align	4


	//----- nvinfo : EIATTR_CUDA_API_VERSION
	.align		4
        /*0000*/ 	.byte	0x04, 0x37
        /*0002*/ 	.short	(.L_123 - .L_122)
.L_122:
        /*0004*/ 	.word	0x00000082


	//----- nvinfo : EIATTR_KPARAM_INFO
	.align		4
.L_123:
        /*0008*/ 	.byte	0x04, 0x17
        /*000a*/ 	.short	(.L_125 - .L_124)
.L_124:
        /*000c*/ 	.word	0x00000000
        /*0010*/ 	.short	0x0005
        /*0012*/ 	.short	0x0020
        /*0014*/ 	.byte	0x00, 0xf0, 0x21, 0x00


	//----- nvinfo : EIATTR_KPARAM_INFO
	.align		4
.L_125:
        /*0018*/ 	.byte	0x04, 0x17
        /*001a*/ 	.short	(.L_127 - .L_126)
.L_126:
        /*001c*/ 	.word	0x00000000
        /*0020*/ 	.short	0x0004
        /*0022*/ 	.short	0x0018
        /*0024*/ 	.byte	0x00, 0xf0, 0x11, 0x00


	//----- nvinfo : EIATTR_KPARAM_INFO
	.align		4
.L_127:
        /*0028*/ 	.byte	0x04, 0x17
        /*002a*/ 	.short	(.L_129 - .L_128)
.L_128:
        /*002c*/ 	.word	0x00000000
        /*0030*/ 	.short	0x0003
        /*0032*/ 	.short	0x0014
        /*0034*/ 	.byte	0x00, 0xf0, 0x11, 0x00


	//----- nvinfo : EIATTR_KPARAM_INFO
	.align		4
.L_129:
        /*0038*/ 	.byte	0x04, 0x17
        /*003a*/ 	.short	(.L_131 - .L_130)
.L_130:
        /*003c*/ 	.word	0x00000000
        /*0040*/ 	.short	0x0002
        /*0042*/ 	.short	0x0010
        /*0044*/ 	.byte	0x00, 0xf0, 0x11, 0x00


	//----- nvinfo : EIATTR_KPARAM_INFO
	.align		4
.L_131:
        /*0048*/ 	.byte	0x04, 0x17
        /*004a*/ 	.short	(.L_133 - .L_132)
.L_132:
        /*004c*/ 	.word	0x00000000
        /*0050*/ 	.short	0x0001
        /*0052*/ 	.short	0x0008
        /*0054*/ 	.byte	0x00, 0xf5, 0x21, 0x00


	//----- nvinfo : EIATTR_KPARAM_INFO
	.align		4
.L_133:
        /*0058*/ 	.byte	0x04, 0x17
        /*005a*/ 	.short	(.L_135 - .L_134)
.L_134:
        /*005c*/ 	.word	0x00000000
        /*0060*/ 	.short	0x0000
        /*0062*/ 	.short	0x0000
        /*0064*/ 	.byte	0x00, 0xf5, 0x21, 0x00


	//----- nvinfo : EIATTR_SPARSE_MMA_MASK
	.align		4
.L_135:
        /*0068*/ 	.byte	0x03, 0x50
        /*006a*/ 	.short	0x0000


	//----- nvinfo : EIATTR_MAXREG_COUNT
	.align		4
        /*006c*/ 	.byte	0x03, 0x1b
        /*006e*/ 	.short	0x00ff


	//----- nvinfo : EIATTR_NUM_BARRIERS
	.align		4
        /*0070*/ 	.byte	0x02, 0x4c
        /*0072*/ 	.byte	0x01
	.zero		1


	//----- nvinfo : EIATTR_MERCURY_ISA_VERSION
	.align		4
        /*0074*/ 	.byte	0x03, 0x5f
        /*0076*/ 	.short	0x0101


	//----- nvinfo : EIATTR_VRC_CTA_INIT_COUNT
	.align		4
        /*0078*/ 	.byte	0x02, 0x4a
	.zero		1
	.zero		1


	//----- nvinfo : EIATTR_EXIT_INSTR_OFFSETS
	.align		4
        /*007c*/ 	.byte	0x04, 0x1c
        /*007e*/ 	.short	(.L_137 - .L_136)


	//   ....[0]....
.L_136:
        /*0080*/ 	.word	0x00000030


	//   ....[1]....
        /*0084*/ 	.word	0x00000d10


	//----- nvinfo : EIATTR_CRS_STACK_SIZE
	.align		4
.L_137:
        /*0088*/ 	.byte	0x04, 0x1e
        /*008a*/ 	.short	(.L_139 - .L_138)
.L_138:
        /*008c*/ 	.word	0x00000000


	//----- nvinfo : EIATTR_CBANK_PARAM_SIZE
	.align		4
.L_139:
        /*0090*/ 	.byte	0x03, 0x19
        /*0092*/ 	.short	0x0028


	//----- nvinfo : EIATTR_PARAM_CBANK
	.align		4
        /*0094*/ 	.byte	0x04, 0x0a
        /*0096*/ 	.short	(.L_141 - .L_140)
	.align		4
.L_140:
        /*0098*/ 	.word	index@(.nv.constant0.size_reduce_kernel)
        /*009c*/ 	.short	0x0380
        /*009e*/ 	.short	0x0028


	//----- nvinfo : EIATTR_SW_WAR
	.align		4
.L_141:
        /*00a0*/ 	.byte	0x04, 0x36
        /*00a2*/ 	.short	(.L_143 - .L_142)
.L_142:
        /*00a4*/ 	.word	0x00000008
.L_143:


//--------------------- .nv.info.matrix_vector_kernel --------------------------
	.section	.nv.info.matrix_vector_kernel,"",@"SHT_CUDA_INFO"
	.sectionflags	@""
	.align	4


	//----- nvinfo : EIATTR_CUDA_API_VERSION
	.align		4
        /*0000*/ 	.byte	0x04, 0x37
        /*0002*/ 	.short	(.L_145 - .L_144)
.L_144:
        /*0004*/ 	.word	0x00000082


	//----- nvinfo : EIATTR_KPARAM_INFO
	.align		4
.L_145:
        /*0008*/ 	.byte	0x04, 0x17
        /*000a*/ 	.short	(.L_147 - .L_146)
.L_146:
        /*000c*/ 	.word	0x00000000
        /*0010*/ 	.short	0x0004
        /*0012*/ 	.short	0x001c
        /*0014*/ 	.byte	0x00, 0xf0, 0x11, 0x00


	//----- nvinfo : EIATTR_KPARAM_INFO
	.align		4
.L_147:
        /*0018*/ 	.byte	0x04, 0x17
        /*001a*/ 	.short	(.L_149 - .L_148)
.L_148:
        /*001c*/ 	.word	0x00000000
        /*0020*/ 	.short	0x0003
        /*0022*/ 	.short	0x0018
        /*0024*/ 	.byte	0x00, 0xf0, 0x11, 0x00


	//----- nvinfo : EIATTR_KPARAM_INFO
	.align		4
.L_149:
        /*0028*/ 	.byte	0x04, 0x17
        /*002a*/ 	.short	(.L_151 - .L_150)
.L_150:
        /*002c*/ 	.word	0x00000000
        /*0030*/ 	.short	0x0002
        /*0032*/ 	.short	0x0010
        /*0034*/ 	.byte	0x00, 0xf5, 0x21, 0x00


	//----- nvinfo : EIATTR_KPARAM_INFO
	.align		4
.L_151:
        /*0038*/ 	.byte	0x04, 0x17
        /*003a*/ 	.short	(.L_153 - .L_152)
.L_152:
        /*003c*/ 	.word	0x00000000
        /*0040*/ 	.short	0x0001
        /*0042*/ 	.short	0x0008
        /*0044*/ 	.byte	0x00, 0xf5, 0x21, 0x00


	//----- nvinfo : EIATTR_KPARAM_INFO
	.align		4
.L_153:
        /*0048*/ 	.byte	0x04, 0x17
        /*004a*/ 	.short	(.L_155 - .L_154)
.L_154:
        /*004c*/ 	.word	0x00000000
        /*0050*/ 	.short	0x0000
        /*0052*/ 	.short	0x0000
        /*0054*/ 	.byte	0x00, 0xf5, 0x21, 0x00


	//----- nvinfo : EIATTR_SPARSE_MMA_MASK
	.align		4
.L_155:
        /*0058*/ 	.byte	0x03, 0x50
        /*005a*/ 	.short	0x0000


	//----- nvinfo : EIATTR_MAXREG_COUNT
	.align		4
        /*005c*/ 	.byte	0x03, 0x1b
        /*005e*/ 	.short	0x00ff


	//----- nvinfo : EIATTR_MERCURY_ISA_VERSION
	.align		4
        /*0060*/ 	.byte	0x03, 0x5f
        /*0062*/ 	.short	0x0101


	//----- nvinfo : EIATTR_VRC_CTA_INIT_COUNT
	.align		4
        /*0064*/ 	.byte	0x02, 0x4a
	.zero		1
	.zero		1


	//----- nvinfo : EIATTR_EXIT_INSTR_OFFSETS
	.align		4
        /*0068*/ 	.byte	0x04, 0x1c
        /*006a*/ 	.short	(.L_157 - .L_156)


	//   ....[0]....
.L_156:
        /*006c*/ 	.word	0x00000070


	//   ....[1]....
        /*0070*/ 	.word	0x00000d20


	//----- nvinfo : EIATTR_CBANK_PARAM_SIZE
	.align		4
.L_157:
        /*0074*/ 	.byte	0x03, 0x19
        /*0076*/ 	.short	0x0020


	//----- nvinfo : EIATTR_PARAM_CBANK
	.align		4
        /*0078*/ 	.byte	0x04, 0x0a
        /*007a*/ 	.short	(.L_159 - .L_158)
	.align		4
.L_158:
        /*007c*/ 	.word	index@(.nv.constant0.matrix_vector_kernel)
        /*0080*/ 	.short	0x0380
        /*0082*/ 	.short	0x0020


	//----- nvinfo : EIATTR_SW_WAR
	.align		4
.L_159:
        /*0084*/ 	.byte	0x04, 0x36
        /*0086*/ 	.short	(.L_161 - .L_160)
.L_160:
        /*0088*/ 	.word	0x00000008
.L_161:


//--------------------- .nv.info.gram_schmidt_kernel --------------------------
	.section	.nv.info.gram_schmidt_kernel,"",@"SHT_CUDA_INFO"
	.sectionflags	@""
	.align	4


	//----- nvinfo : EIATTR_CUDA_API_VERSION
	.align		4
        /*0000*/ 	.byte	0x04, 0x37
        /*0002*/ 	.short	(.L_163 - .L_162)
.L_162:
        /*0004*/ 	.word	0x00000082


	//----- nvinfo : EIATTR_KPARAM_INFO
	.align		4
.L_163:
        /*0008*/ 	.byte	0x04, 0x17
        /*000a*/ 	.short	(.L_165 - .L_164)
.L_164:
        /*000c*/ 	.word	0x00000000
        /*0010*/ 	.short	0x0004
        /*0012*/ 	.short	0x001c
        /*0014*/ 	.byte	0x00, 0xf0, 0x11, 0x00


	//----- nvinfo : EIATTR_KPARAM_INFO
	.align		4
.L_165:
        /*0018*/ 	.byte	0x04, 0x17
        /*001a*/ 	.short	(.L_167 - .L_166)
.L_166:
        /*001c*/ 	.word	0x00000000
        /*0020*/ 	.short	0x0003
        /*0022*/ 	.short	0x0018
        /*0024*/ 	.byte	0x00, 0xf0, 0x11, 0x00


	//----- nvinfo : EIATTR_KPARAM_INFO
	.align		4
.L_167:
        /*0028*/ 	.byte	0x04, 0x17
        /*002a*/ 	.short	(.L_169 - .L_168)
.L_168:
        /*002c*/ 	.word	0x00000000
        /*0030*/ 	.short	0x0002
        /*0032*/ 	.short	0x0010
        /*0034*/ 	.byte	0x00, 0xf5, 0x21, 0x00


	//----- nvinfo : EIATTR_KPARAM_INFO
	.align		4
.L_169:
        /*0038*/ 	.byte	0x04, 0x17
        /*003a*/ 	.short	(.L_171 - .L_170)
.L_170:
        /*003c*/ 	.word	0x00000000
        /*0040*/ 	.short	0x0001
        /*0042*/ 	.short	0x0008
        /*0044*/ 	.byte	0x00, 0xf5, 0x21, 0x00


	//----- nvinfo : EIATTR_KPARAM_INFO
	.align		4
.L_171:
        /*0048*/ 	.byte	0x04, 0x17
        /*004a*/ 	.short	(.L_173 - .L_172)
.L_172:
        /*004c*/ 	.word	0x00000000
        /*0050*/ 	.short	0x0000
        /*0052*/ 	.short	0x0000
        /*0054*/ 	.byte	0x00, 0xf5, 0x21, 0x00


	//----- nvinfo : EIATTR_SPARSE_MMA_MASK
	.align		4
.L_173:
        /*0058*/ 	.byte	0x03, 0x50
        /*005a*/ 	.short	0x0000


	//----- nvinfo : EIATTR_MAXREG_COUNT
	.align		4
        /*005c*/ 	.byte	0x03, 0x1b
        /*005e*/ 	.short	0x00ff


	//----- nvinfo : EIATTR_MERCURY_ISA_VERSION
	.align		4
        /*0060*/ 	.byte	0x03, 0x5f
        /*0062*/ 	.short	0x0101


	//----- nvinfo : EIATTR_VRC_CTA_INIT_COUNT
	.align		4
        /*0064*/ 	.byte	0x02, 0x4a
	.zero		1
	.zero		1


	//----- nvinfo : EIATTR_EXIT_INSTR_OFFSETS
	.align		4
        /*0068*/ 	.byte	0x04, 0x1c
        /*006a*/ 	.short	(.L_175 - .L_174)


	//   ....[0]....
.L_174:
        /*006c*/ 	.word	0x00000070


	//   ....[1]....
        /*0070*/ 	.word	0x00003200


	//----- nvinfo : EIATTR_CRS_STACK_SIZE
	.align		4
.L_175:
        /*0074*/ 	.byte	0x04, 0x1e
        /*0076*/ 	.short	(.L_177 - .L_176)
.L_176:
        /*0078*/ 	.word	0x00000000


	//----- nvinfo : EIATTR_CBANK_PARAM_SIZE
	.align		4
.L_177:
        /*007c*/ 	.byte	0x03, 0x19
        /*007e*/ 	.short	0x0020


	//----- nvinfo : EIATTR_PARAM_CBANK
	.align		4
        /*0080*/ 	.byte	0x04, 0x0a
        /*0082*/ 	.short	(.L_179 - .L_178)
	.align		4
.L_178:
        /*0084*/ 	.word	index@(.nv.constant0.gram_schmidt_kernel)
        /*0088*/ 	.short	0x0380
        /*008a*/ 	.short	0x0020


	//----- nvinfo : EIATTR_SW_WAR
	.align		4
.L_179:
        /*008c*/ 	.byte	0x04, 0x36
        /*008e*/ 	.short	(.L_181 - .L_180)
.L_180:
        /*0090*/ 	.word	0x00000008
.L_181:


//--------------------- .nv.callgraph             --------------------------
	.section	.nv.callgraph,"",@"SHT_CUDA_CALLGRAPH"
	.align	4
	.sectionentsize	8
	.align		4
        /*0000*/ 	.word	0x00000000
	.align		4
        /*0004*/ 	.word	0xffffffff
	.align		4
        /*0008*/ 	.word	0x00000000
	.align		4
        /*000c*/ 	.word	0xfffffffe
	.align		4
        /*0010*/ 	.word	0x00000000
	.align		4
        /*0014*/ 	.word	0xfffffffd
	.align		4
        /*0018*/ 	.word	0x00000000
	.align		4
        /*001c*/ 	.word	0xfffffffc


//--------------------- .text.lovasz_swap_kernel  --------------------------
	.section	.text.lovasz_swap_kernel,"ax",@progbits
	.align	128
        .global         lovasz_swap_kernel
        .type           lovasz_swap_kernel,@function
        .size           lovasz_swap_kernel,(.L_x_194 - lovasz_swap_kernel)
        .other          lovasz_swap_kernel,@"STO_CUDA_ENTRY STV_DEFAULT"
lovasz_swap_kernel:
.text.lovasz_swap_kernel:
[----:B------:R-:W-:Y:S08]  /*0000*/  LDC R1, c[0x0][0x37c] ;  /* 0x0000df00ff017b82 */ /* 0x000ff00000000800 */
[----:B------:R-:W0:Y:S01]  /*0010*/  LDC R5, c[0x0][0x3a8] ;  /* 0x0000ea00ff057b82 */ /* 0x000e220000000800 */
[----:B------:R-:W1:Y:S01]  /*0020*/  LDCU.64 UR4, c[0x0][0x358] ;  /* 0x00006b00ff0477ac */ /* 0x000e620008000a00 */
[----:B0-----:R-:W-:-:S13]  /*0030*/  ISETP.NE.AND P0, PT, R5, RZ, PT ;  /* 0x000000ff0500720c */ /* 0x001fda0003f05270 */
[----:B------:R-:W1:Y:S02]  /*0040*/  @!P0 LDC.64 R2, c[0x0][0x3b8] ;  /* 0x0000ee00ff028b82 */ /* 0x000e640000000a00 */
[----:B-1----:R0:W-:Y:S01]  /*0050*/  @!P0 STG.E desc[UR4][R2.64], RZ ;  /* 0x000000ff02008986 */ /* 0x0021e2000c101904 */
[----:B------:R-:W-:Y:S05]  /*0060*/  @!P0 EXIT ;  /* 0x000000000000894d */ /* 0x000fea0003800000 */
[----:B0-----:R-:W0:Y:S01]  /*0070*/  LDC R3, c[0x0][0x3a0] ;  /* 0x0000e800ff037b82 */ /* 0x001e220000000800 */
[C---:B------:R-:W-:Y:S01]  /*0080*/  IADD3 R0, PT, PT, R5.reuse, -0x1, RZ ;  /* 0xffffffff05007810 */ /* 0x040fe20007ffe0ff */
[----:B------:R-:W1:Y:S06]  /*0090*/  LDCU.64 UR6, c[0x0][0x3b0] ;  /* 0x00007600ff0677ac */ /* 0x000e6c0008000a00 */
[----:B------:R-:W2:Y:S08]  /*00a0*/  LDC.64 R24, c[0x0][0x390] ;  /* 0x0000e400ff187b82 */ /* 0x000eb00000000a00 */
[----:B------:R-:W3:Y:S01]  /*00b0*/  LDC.64 R20, c[0x0][0x398] ;  /* 0x0000e600ff147b82 */ /* 0x000ee20000000a00 */
[----:B0-----:R-:W-:-:S04]  /*00c0*/  IMAD R3, R5, R3, R0 ;  /* 0x0000000305037224 */ /* 0x001fc800078e0200 */
[----:B--2---:R-:W-:-:S05]  /*00d0*/  IMAD.WIDE.U32 R24, R3, 0x8, R24 ;  /* 0x0000000803187825 */ /* 0x004fca00078e0018 */
[----:B------:R-:W2:Y:S01]  /*00e0*/  LDG.E.64 R18, desc[UR4][R24.64] ;  /* 0x0000000418127981 */ /* 0x000ea2000c1e1b00 */
[----:B---3--:R-:W-:-:S05]  /*00f0*/  IMAD.WIDE.U32 R22, R0, 0x8, R20 ;  /* 0x0000000800167825 */ /* 0x008fca00078e0014 */
[----:B------:R-:W3:Y:S01]  /*0100*/  LDG.E.64 R8, desc[UR4][R22.64] ;  /* 0x0000000416087981 */ /* 0x000ee2000c1e1b00 */
[----:B------:R-:W-:-:S05]  /*0110*/  IMAD.WIDE.U32 R20, R5, 0x8, R20 ;  /* 0x0000000805147825 */ /* 0x000fca00078e0014 */
[----:B------:R-:W4:Y:S01]  /*0120*/  LDG.E.64 R4, desc[UR4][R20.64] ;  /* 0x0000000414047981 */ /* 0x000f22000c1e1b00 */
[----:B------:R-:W0:Y:S01]  /*0130*/  LDC.64 R10, c[0x0][0x3b8] ;  /* 0x0000ee00ff0a7b82 */ /* 0x000e220000000a00 */
[----:B--2---:R-:W-:-:S08]  /*0140*/  DMUL R2, R18, R18 ;  /* 0x0000001212027228 */ /* 0x004fd00000000000 */
[----:B-1----:R-:W-:-:S08]  /*0150*/  DADD R6, -R2, UR6 ;  /* 0x0000000602067e29 */ /* 0x002fd00008000100 */
[----:B---3--:R-:W-:-:S08]  /*0160*/  DMUL R6, R6, R8 ;  /* 0x0000000806067228 */ /* 0x008fd00000000000 */
[----:B----4-:R-:W-:-:S06]  /*0170*/  DSETP.GEU.AND P0, PT, R4, R6, PT ;  /* 0x000000060400722a */ /* 0x010fcc0003f0e000 */
[----:B------:R-:W-:-:S05]  /*0180*/  SEL R5, RZ, 0x1, P0 ;  /* 0x00000001ff057807 */ /* 0x000fca0000000000 */
[----:B0-----:R0:W-:Y:S03]  /*0190*/  STG.E desc[UR4][R10.64], R5 ;  /* 0x000000050a007986 */ /* 0x0011e6000c101904 */
[----:B------:R-:W-:Y:S05]  /*01a0*/  @P0 EXIT ;  /* 0x000000000000094d */ /* 0x000fea0003800000 */
[----:B------:R-:W1:Y:S01]  /*01b0*/  S2R R4, SR_TID.X ;  /* 0x0000000000047919 */ /* 0x000e620000002100 */
[----:B------:R-:W1:Y:S01]  /*01c0*/  LDCU UR7, c[0x0][0x3a4] ;  /* 0x00007480ff0777ac */ /* 0x000e620008000800 */
[----:B------:R-:W-:Y:S01]  /*01d0*/  BSSY.RECONVERGENT B0, `(.L_x_0) ;  /* 0x0000011000007945 */ /* 0x000fe20003800200 */
[----:B------:R-:W2:Y:S01]  /*01e0*/  LDCU UR6, c[0x0][0x360] ;  /* 0x00006c00ff0677ac */ /* 0x000ea20008000800 */
[----:B-1----:R-:W-:-:S13]  /*01f0*/  ISETP.GE.U32.AND P0, PT, R4, UR7, PT ;  /* 0x0000000704007c0c */ /* 0x002fda000bf06070 */
[----:B--2---:R-:W-:Y:S05]  /*0200*/  @P0 BRA `(.L_x_1) ;  /* 0x0000000000340947 */ /* 0x004fea0003800000 */
[----:B------:R-:W1:Y:S01]  /*0210*/  LDC.64 R14, c[0x0][0x380] ;  /* 0x0000e000ff0e7b82 */ /* 0x000e620000000a00 */
[----:B0-----:R-:W-:-:S07]  /*0220*/  IMAD.MOV.U32 R5, RZ, RZ, R4 ;  /* 0x000000ffff057224 */ /* 0x001fce00078e0004 */
.L_x_2:
[----:B---3--:R-:W-:-:S05]  /*0230*/  IMAD R7, R0, UR7, R5 ;  /* 0x0000000700077c24 */ /* 0x008fca000f8e0205 */
[C---:B------:R-:W-:Y:S01]  /*0240*/  IADD3 R11, PT, PT, R7.reuse, UR7, RZ ;  /* 0x00000007070b7c10 */ /* 0x040fe2000fffe0ff */
[----:B-1----:R-:W-:-:S04]  /*0250*/  IMAD.WIDE.U32 R6, R7, 0x8, R14 ;  /* 0x0000000807067825 */ /* 0x002fc800078e000e */
[----:B------:R-:W-:Y:S01]  /*0260*/  IMAD.WIDE.U32 R10, R11, 0x8, R14 ;  /* 0x000000080b0a7825 */ /* 0x000fe200078e000e */
[----:B------:R-:W2:Y:S04]  /*0270*/  LDG.E.64 R8, desc[UR4][R6.64] ;  /* 0x0000000406087981 */ /* 0x000ea8000c1e1b00 */
[----:B------:R-:W3:Y:S01]  /*0280*/  LDG.E.64 R12, desc[UR4][R10.64] ;  /* 0x000000040a0c7981 */ /* 0x000ee2000c1e1b00 */
[----:B------:R-:W-:-:S05]  /*0290*/  VIADD R5, R5, UR6 ;  /* 0x0000000605057c36 */ /* 0x000fca0008000000 */
[----:B------:R-:W-:Y:S01]  /*02a0*/  ISETP.GE.U32.AND P0, PT, R5, UR7, PT ;  /* 0x0000000705007c0c */ /* 0x000fe2000bf06070 */
[----:B---3--:R3:W-:Y:S04]  /*02b0*/  STG.E.64 desc[UR4][R6.64], R12 ;  /* 0x0000000c06007986 */ /* 0x0087e8000c101b04 */
[----:B--2---:R3:W-:Y:S08]  /*02c0*/  STG.E.64 desc[UR4][R10.64], R8 ;  /* 0x000000080a007986 */ /* 0x0047f0000c101b04 */
[----:B------:R-:W-:Y:S05]  /*02d0*/  @!P0 BRA `(.L_x_2) ;  /* 0xfffffffc00d48947 */ /* 0x000fea000383ffff */
.L_x_1:
[----:B------:R-:W-:Y:S05]  /*02e0*/  BSYNC.RECONVERGENT B0 ;  /* 0x0000000000007941 */ /* 0x000fea0003800200 */
.L_x_0:
[----:B------:R-:W-:Y:S01]  /*02f0*/  BAR.SYNC.DEFER_BLOCKING 0x0 ;  /* 0x0000000000007b1d */ /* 0x000fe20000010000 */
[----:B------:R-:W-:-:S05]  /*0300*/  ISETP.NE.AND P0, PT, R4, RZ, PT ;  /* 0x000000ff0400720c */ /* 0x000fca0003f05270 */
[----:B------:R-:W-:Y:S08]  /*0310*/  BSSY.RECONVERGENT B0, `(.L_x_3) ;  /* 0x000014c000007945 */ /* 0x000ff00003800200 */
[----:B------:R-:W-:Y:S05]  /*0320*/  @P0 BRA `(.L_x_4) ;  /* 0x0000001400280947 */ /* 0x000fea0003800000 */
[----:B------:R-:W3:Y:S04]  /*0330*/  LDG.E.64 R16, desc[UR4][R22.64] ;  /* 0x0000000416107981 */ /* 0x000ee8000c1e1b00 */
[----:B------:R-:W3:Y:S01]  /*0340*/  LDG.E.64 R14, desc[UR4][R20.64] ;  /* 0x00000004140e7981 */ /* 0x000ee2000c1e1b00 */
[----:B------:R-:W-:Y:S01]  /*0350*/  UMOV UR8, 0xd1d243ac ;  /* 0xd1d243ac00087882 */ /* 0x000fe20000000000 */
[----:B------:R-:W-:Y:S01]  /*0360*/  UMOV UR9, 0x3c32725d ;  /* 0x3c32725d00097882 */ /* 0x000fe20000000000 */
[--C-:B---3--:R-:W-:Y:S02]  /*0370*/  DADD R6, R16, R14.reuse ;  /* 0x0000000010067229 */ /* 0x108fe4000000000e */
[----:B------:R-:W-:-:S06]  /*0380*/  DFMA R2, R2, R16, R14 ;  /* 0x000000100202722b */ /* 0x000fcc000000000e */
[----:B------:R-:W-:Y:S02]  /*0390*/  DADD R6, R6, UR8 ;  /* 0x0000000806067e29 */ /* 0x000fe40008000000 */
[----:B------:R-:W-:-:S08]  /*03a0*/  DSETP.GEU.AND P0, PT, |R2|, UR8, PT ;  /* 0x0000000802007e2a */ /* 0x000fd0000bf0e200 */
[----:B------:R-:W-:Y:S02]  /*03b0*/  FSEL R13, R7, R3, !P0 ;  /* 0x00000003070d7208 */ /* 0x000fe40004000000 */
[----:B------:R-:W-:Y:S02]  /*03c0*/  FSEL R12, R6, R2, !P0 ;  /* 0x00000002060c7208 */ /* 0x000fe40004000000 */
[----:B------:R-:W1:Y:S01]  /*03d0*/  MUFU.RCP64H R3, R13 ;  /* 0x0000000d00037308 */ /* 0x000e620000001800 */
[----:B------:R-:W-:-:S06]  /*03e0*/  MOV R2, 0x1 ;  /* 0x0000000100027802 */ /* 0x000fcc0000000f00 */
[----:B-1----:R-:W-:-:S08]  /*03f0*/  DFMA R6, -R12, R2, 1 ;  /* 0x3ff000000c06742b */ /* 0x002fd00000000102 */
[----:B------:R-:W-:-:S08]  /*0400*/  DFMA R6, R6, R6, R6 ;  /* 0x000000060606722b */ /* 0x000fd00000000006 */
[----:B------:R-:W-:Y:S02]  /*0410*/  DFMA R2, R2, R6, R2 ;  /* 0x000000060202722b */ /* 0x000fe40000000002 */
[----:B------:R-:W-:-:S06]  /*0420*/  DMUL R6, R18, R16 ;  /* 0x0000001012067228 */ /* 0x000fcc0000000000 */
[----:B------:R-:W-:-:S04]  /*0430*/  DFMA R8, -R12, R2, 1 ;  /* 0x3ff000000c08742b */ /* 0x000fc80000000102 */
[----:B------:R-:W-:-:S04]  /*0440*/  FSETP.GEU.AND P1, PT, |R7|, 6.5827683646048100446e-37, PT ;  /* 0x036000000700780b */ /* 0x000fc80003f2e200 */
[----:B------:R-:W-:-:S08]  /*0450*/  DFMA R2, R2, R8, R2 ;  /* 0x000000080202722b */ /* 0x000fd00000000002 */
[----:B------:R-:W-:-:S08]  /*0460*/  DMUL R8, R6, R2 ;  /* 0x0000000206087228 */ /* 0x000fd00000000000 */
[----:B0-----:R-:W-:-:S08]  /*0470*/  DFMA R10, -R12, R8, R6 ;  /* 0x000000080c0a722b */ /* 0x001fd00000000106 */
[----:B------:R-:W-:-:S10]  /*0480*/  DFMA R2, R2, R10, R8 ;  /* 0x0000000a0202722b */ /* 0x000fd40000000008 */
[----:B------:R-:W-:-:S05]  /*0490*/  FFMA R5, RZ, R13, R3 ;  /* 0x0000000dff057223 */ /* 0x000fca0000000003 */
[----:B------:R-:W-:-:S13]  /*04a0*/  FSETP.GT.AND P0, PT, |R5|, 1.469367938527859385e-39, PT ;  /* 0x001000000500780b */ /* 0x000fda0003f04200 */
[----:B------:R-:W-:Y:S05]  /*04b0*/  @P0 BRA P1, `(.L_x_5) ;  /* 0x0000000000180947 */ /* 0x000fea0000800000 */
[----:B------:R-:W-:Y:S01]  /*04c0*/  IMAD.MOV.U32 R8, RZ, RZ, R12 ;  /* 0x000000ffff087224 */ /* 0x000fe200078e000c */
[----:B------:R-:W-:Y:S02]  /*04d0*/  MOV R9, R13 ;  /* 0x0000000d00097202 */ /* 0x000fe40000000f00 */
[----:B------:R-:W-:-:S07]  /*04e0*/  MOV R37, 0x500 ;  /* 0x0000050000257802 */ /* 0x000fce0000000f00 */
[----:B------:R-:W-:Y:S05]  /*04f0*/  CALL.REL.NOINC `($__internal_0_$__cuda_sm20_div_rn_f64_full) ;  /* 0x0000002000447944 */ /* 0x000fea0003c00000 */
[----:B------:R-:W-:Y:S01]  /*0500*/  IMAD.MOV.U32 R2, RZ, RZ, R26 ;  /* 0x000000ffff027224 */ /* 0x000fe200078e001a */
[----:B------:R-:W-:-:S07]  /*0510*/  MOV R3, R27 ;  /* 0x0000001b00037202 */ /* 0x000fce0000000f00 */
.L_x_5:
[----:B------:R-:W0:Y:S01]  /*0520*/  MUFU.RCP64H R7, R13 ;  /* 0x0000000d00077308 */ /* 0x000e220000001800 */
[----:B------:R-:W-:Y:S01]  /*0530*/  IMAD.MOV.U32 R6, RZ, RZ, 0x1 ;  /* 0x00000001ff067424 */ /* 0x000fe200078e00ff */
[----:B------:R-:W-:-:S10]  /*0540*/  DMUL R14, R16, R14 ;  /* 0x0000000e100e7228 */ /* 0x000fd40000000000 */
[----:B------:R-:W-:Y:S01]  /*0550*/  FSETP.GEU.AND P1, PT, |R15|, 6.5827683646048100446e-37, PT ;  /* 0x036000000f00780b */ /* 0x000fe20003f2e200 */
[----:B0-----:R-:W-:-:S08]  /*0560*/  DFMA R8, -R12, R6, 1 ;  /* 0x3ff000000c08742b */ /* 0x001fd00000000106 */
[----:B------:R-:W-:-:S08]  /*0570*/  DFMA R8, R8, R8, R8 ;  /* 0x000000080808722b */ /* 0x000fd00000000008 */
[----:B------:R-:W-:-:S08]  /*0580*/  DFMA R8, R6, R8, R6 ;  /* 0x000000080608722b */ /* 0x000fd00000000006 */
[----:B------:R-:W-:-:S08]  /*0590*/  DFMA R6, -R12, R8, 1 ;  /* 0x3ff000000c06742b */ /* 0x000fd00000000108 */
[----:B------:R-:W-:-:S08]  /*05a0*/  DFMA R10, R8, R6, R8 ;  /* 0x00000006080a722b */ /* 0x000fd00000000008 */
[----:B------:R-:W-:-:S08]  /*05b0*/  DMUL R6, R10, R14 ;  /* 0x0000000e0a067228 */ /* 0x000fd00000000000 */
[----:B------:R-:W-:-:S08]  /*05c0*/  DFMA R8, -R12, R6, R14 ;  /* 0x000000060c08722b */ /* 0x000fd0000000010e */
[----:B------:R-:W-:-:S10]  /*05d0*/  DFMA R6, R10, R8, R6 ;  /* 0x000000080a06722b */ /* 0x000fd40000000006 */
[----:B------:R-:W-:-:S05]  /*05e0*/  FFMA R5, RZ, R13, R7 ;  /* 0x0000000dff057223 */ /* 0x000fca0000000007 */
[----:B------:R-:W-:-:S13]  /*05f0*/  FSETP.GT.AND P0, PT, |R5|, 1.469367938527859385e-39, PT ;  /* 0x001000000500780b */ /* 0x000fda0003f04200 */
[----:B------:R-:W-:Y:S05]  /*0600*/  @P0 BRA P1, `(.L_x_6) ;  /* 0x0000000000200947 */ /* 0x000fea0000800000 */
[----:B------:R-:W-:Y:S01]  /*0610*/  MOV R6, R14 ;  /* 0x0000000e00067202 */ /* 0x000fe20000000f00 */
[----:B------:R-:W-:Y:S01]  /*0620*/  IMAD.MOV.U32 R7, RZ, RZ, R15 ;  /* 0x000000ffff077224 */ /* 0x000fe200078e000f */
[----:B------:R-:W-:Y:S01]  /*0630*/  MOV R8, R12 ;  /* 0x0000000c00087202 */ /* 0x000fe20000000f00 */
[----:B------:R-:W-:Y:S01]  /*0640*/  IMAD.MOV.U32 R9, RZ, RZ, R13 ;  /* 0x000000ffff097224 */ /* 0x000fe200078e000d */
[----:B------:R-:W-:-:S07]  /*0650*/  MOV R37, 0x670 ;  /* 0x0000067000257802 */ /* 0x000fce0000000f00 */
[----:B------:R-:W-:Y:S05]  /*0660*/  CALL.REL.NOINC `($__internal_0_$__cuda_sm20_div_rn_f64_full) ;  /* 0x0000001c00e87944 */ /* 0x000fea0003c00000 */
[----:B------:R-:W-:Y:S01]  /*0670*/  MOV R6, R26 ;  /* 0x0000001a00067202 */ /* 0x000fe20000000f00 */
[----:B------:R-:W-:-:S07]  /*0680*/  IMAD.MOV.U32 R7, RZ, RZ, R27 ;  /* 0x000000ffff077224 */ /* 0x000fce00078e001b */
.L_x_6:
[----:B------:R1:W-:Y:S01]  /*0690*/  STG.E.64 desc[UR4][R22.64], R12 ;  /* 0x0000000c16007986 */ /* 0x0003e2000c101b04 */
[----:B------:R-:W-:-:S03]  /*06a0*/  ISETP.NE.AND P0, PT, R0, RZ, PT ;  /* 0x000000ff0000720c */ /* 0x000fc60003f05270 */
[----:B------:R1:W-:Y:S04]  /*06b0*/  STG.E.64 desc[UR4][R20.64], R6 ;  /* 0x0000000614007986 */ /* 0x0003e8000c101b04 */
[----:B------:R1:W-:Y:S06]  /*06c0*/  STG.E.64 desc[UR4][R24.64], R2 ;  /* 0x0000000218007986 */ /* 0x0003ec000c101b04 */
[----:B------:R-:W-:Y:S05]  /*06d0*/  @!P0 BRA `(.L_x_4) ;  /* 0x00000010003c8947 */ /* 0x000fea0003800000 */
[----:B-1----:R-:W0:Y:S01]  /*06e0*/  LDC R2, c[0x0][0x3a8] ;  /* 0x0000ea00ff027b82 */ /* 0x002e220000000800 */
[----:B------:R-:W-:-:S04]  /*06f0*/  LOP3.LUT R5, R0, 0xf, RZ, 0xc0, !PT ;  /* 0x0000000f00057812 */ /* 0x000fc800078ec0ff */
[----:B------:R-:W-:-:S03]  /*0700*/  ISETP.NE.AND P0, PT, R5, RZ, PT ;  /* 0x000000ff0500720c */ /* 0x000fc60003f05270 */
[----:B------:R-:W1:Y:S01]  /*0710*/  LDC R3, c[0x0][0x3a0] ;  /* 0x0000e800ff037b82 */ /* 0x000e620000000800 */
[----:B0-----:R-:W-:-:S04]  /*0720*/  IADD3 R6, PT, PT, R2, -0x2, RZ ;  /* 0xfffffffe02067810 */ /* 0x001fc80007ffe0ff */
[----:B------:R-:W-:Y:S01]  /*0730*/  ISETP.GE.U32.AND P1, PT, R6, 0xf, PT ;  /* 0x0000000f0600780c */ /* 0x000fe20003f26070 */
[----:B------:R-:W-:Y:S02]  /*0740*/  IMAD.MOV.U32 R6, RZ, RZ, RZ ;  /* 0x000000ffff067224 */ /* 0x000fe400078e00ff */
[----:B-1----:R-:W-:-:S10]  /*0750*/  IMAD R7, R2, R3, -R3 ;  /* 0x0000000302077224 */ /* 0x002fd400078e0a03 */
[----:B------:R-:W-:Y:S05]  /*0760*/  @!P1 BRA `(.L_x_7) ;  /* 0x0000000800209947 */ /* 0x000fea0003800000 */
[----:B------:R-:W-:Y:S01]  /*0770*/  LOP3.LUT R6, R0, 0xfffffff0, RZ, 0xc0, !PT ;  /* 0xfffffff000067812 */ /* 0x000fe200078ec0ff */
[----:B------:R-:W-:Y:S01]  /*0780*/  IMAD R9, R2, R3, 0x7 ;  /* 0x0000000702097424 */ /* 0x000fe200078e0203 */
[----:B------:R-:W-:-:S03]  /*0790*/  IADD3 R8, PT, PT, R7, 0x7, RZ ;  /* 0x0000000707087810 */ /* 0x000fc60007ffe0ff */
[----:B------:R-:W-:-:S07]  /*07a0*/  IMAD.MOV R36, RZ, RZ, -R6 ;  /* 0x000000ffff247224 */ /* 0x000fce00078e0a06 */
.L_x_8:
[----:B---3--:R-:W0:Y:S01]  /*07b0*/  LDC.64 R12, c[0x0][0x390] ;  /* 0x0000e400ff0c7b82 */ /* 0x008e220000000a00 */
[----:B------:R-:W-:Y:S01]  /*07c0*/  IADD3 R23, PT, PT, R9, -0x7, RZ ;  /* 0xfffffff909177810 */ /* 0x000fe20007ffe0ff */
[----:B------:R-:W-:-:S04]  /*07d0*/  VIADD R31, R8, 0xfffffff9 ;  /* 0xfffffff9081f7836 */ /* 0x000fc80000000000 */
[----:B0-----:R-:W-:-:S04]  /*07e0*/  IMAD.WIDE.U32 R22, R23, 0x8, R12 ;  /* 0x0000000817167825 */ /* 0x001fc800078e000c */
[----:B------:R-:W-:Y:S01]  /*07f0*/  IMAD.WIDE.U32 R30, R31, 0x8, R12 ;  /* 0x000000081f1e7825 */ /* 0x000fe200078e000c */
[----:B------:R-:W2:Y:S04]  /*0800*/  LDG.E.64 R28, desc[UR4][R22.64] ;  /* 0x00000004161c7981 */ /* 0x000ea8000c1e1b00 */
[----:B------:R-:W3:Y:S01]  /*0810*/  LDG.E.64 R10, desc[UR4][R30.64] ;  /* 0x000000041e0a7981 */ /* 0x000ee2000c1e1b00 */
[----:B------:R-:W-:Y:S01]  /*0820*/  IADD3 R21, PT, PT, R9, -0x6, RZ ;  /* 0xfffffffa09157810 */ /* 0x000fe20007ffe0ff */
[----:B------:R-:W-:-:S04]  /*0830*/  VIADD R15, R8, 0xfffffffa ;  /* 0xfffffffa080f7836 */ /* 0x000fc80000000000 */
[----:B------:R-:W-:-:S04]  /*0840*/  IMAD.WIDE.U32 R20, R21, 0x8, R12 ;  /* 0x0000000815147825 */ /* 0x000fc800078e000c */
[----:B------:R-:W-:Y:S01]  /*0850*/  IMAD.WIDE.U32 R14, R15, 0x8, R12 ;  /* 0x000000080f0e7825 */ /* 0x000fe200078e000c */
[----:B--2---:R-:W-:Y:S04]  /*0860*/  STG.E.64 desc[UR4][R30.64], R28 ;  /* 0x0000001c1e007986 */ /* 0x004fe8000c101b04 */
[----:B---3--:R0:W-:Y:S04]  /*0870*/  STG.E.64 desc[UR4][R22.64], R10 ;  /* 0x0000000a16007986 */ /* 0x0081e8000c101b04 */
[----:B------:R-:W2:Y:S04]  /*0880*/  LDG.E.64 R32, desc[UR4][R20.64] ;  /* 0x0000000414207981 */ /* 0x000ea8000c1e1b00 */
[----:B------:R-:W3:Y:S01]  /*0890*/  LDG.E.64 R34, desc[UR4][R14.64] ;  /* 0x000000040e227981 */ /* 0x000ee2000c1e1b00 */
[----:B------:R-:W-:Y:S01]  /*08a0*/  IADD3 R27, PT, PT, R9, -0x5, RZ ;  /* 0xfffffffb091b7810 */ /* 0x000fe20007ffe0ff */
[----:B------:R-:W-:-:S04]  /*08b0*/  VIADD R17, R8, 0xfffffffb ;  /* 0xfffffffb08117836 */ /* 0x000fc80000000000 */
[----:B------:R-:W-:-:S04]  /*08c0*/  IMAD.WIDE.U32 R26, R27, 0x8, R12 ;  /* 0x000000081b1a7825 */ /* 0x000fc800078e000c */
[----:B------:R-:W-:Y:S01]  /*08d0*/  IMAD.WIDE.U32 R16, R17, 0x8, R12 ;  /* 0x0000000811107825 */ /* 0x000fe200078e000c */
[----:B--2---:R1:W-:Y:S04]  /*08e0*/  STG.E.64 desc[UR4][R14.64], R32 ;  /* 0x000000200e007986 */ /* 0x0043e8000c101b04 */
[----:B---3--:R2:W-:Y:S04]  /*08f0*/  STG.E.64 desc[UR4][R20.64], R34 ;  /* 0x0000002214007986 */ /* 0x0085e8000c101b04 */
[----:B0-----:R-:W3:Y:S04]  /*0900*/  LDG.E.64 R10, desc[UR4][R26.64] ;  /* 0x000000041a0a7981 */ /* 0x001ee8000c1e1b00 */
[----:B------:R-:W4:Y:S01]  /*0910*/  LDG.E.64 R30, desc[UR4][R16.64] ;  /* 0x00000004101e7981 */ /* 0x000f22000c1e1b00 */
[----:B------:R-:W-:Y:S01]  /*0920*/  IADD3 R23, PT, PT, R9, -0x4, RZ ;  /* 0xfffffffc09177810 */ /* 0x000fe20007ffe0ff */
[----:B------:R-:W-:-:S04]  /*0930*/  VIADD R29, R8, 0xfffffffc ;  /* 0xfffffffc081d7836 */ /* 0x000fc80000000000 */
[----:B------:R-:W-:-:S04]  /*0940*/  IMAD.WIDE.U32 R22, R23, 0x8, R12 ;  /* 0x0000000817167825 */ /* 0x000fc800078e000c */
[----:B-1----:R-:W-:Y:S01]  /*0950*/  IMAD.WIDE.U32 R14, R29, 0x8, R12 ;  /* 0x000000081d0e7825 */ /* 0x002fe200078e000c */
[----:B---3--:R0:W-:Y:S04]  /*0960*/  STG.E.64 desc[UR4][R16.64], R10 ;  /* 0x0000000a10007986 */ /* 0x0081e8000c101b04 */
[----:B----4-:R1:W-:Y:S04]  /*0970*/  STG.E.64 desc[UR4][R26.64], R30 ;  /* 0x0000001e1a007986 */ /* 0x0103e8000c101b04 */
[----:B------:R-:W3:Y:S04]  /*0980*/  LDG.E.64 R28, desc[UR4][R22.64] ;  /* 0x00000004161c7981 */ /* 0x000ee8000c1e1b00 */
[----:B------:R-:W4:Y:S01]  /*0990*/  LDG.E.64 R32, desc[UR4][R14.64] ;  /* 0x000000040e207981 */ /* 0x000f22000c1e1b00 */
[----:B--2---:R-:W-:Y:S01]  /*09a0*/  IADD3 R21, PT, PT, R9, -0x3, RZ ;  /* 0xfffffffd09157810 */ /* 0x004fe20007ffe0ff */
[----:B------:R-:W-:-:S04]  /*09b0*/  VIADD R35, R8, 0xfffffffd ;  /* 0xfffffffd08237836 */ /* 0x000fc80000000000 */
[----:B0-----:R-:W-:-:S04]  /*09c0*/  IMAD.WIDE.U32 R16, R21, 0x8, R12 ;  /* 0x0000000815107825 */ /* 0x001fc800078e000c */
[----:B------:R-:W-:Y:S01]  /*09d0*/  IMAD.WIDE.U32 R34, R35, 0x8, R12 ;  /* 0x0000000823227825 */ /* 0x000fe200078e000c */
[----:B---3--:R0:W-:Y:S04]  /*09e0*/  STG.E.64 desc[UR4][R14.64], R28 ;  /* 0x0000001c0e007986 */ /* 0x0081e8000c101b04 */
[----:B----4-:R-:W-:Y:S04]  /*09f0*/  STG.E.64 desc[UR4][R22.64], R32 ;  /* 0x0000002016007986 */ /* 0x010fe8000c101b04 */
[----:B------:R-:W2:Y:S04]  /*0a00*/  LDG.E.64 R20, desc[UR4][R16.64] ;  /* 0x0000000410147981 */ /* 0x000ea8000c1e1b00 */
[----:B------:R-:W3:Y:S01]  /*0a10*/  LDG.E.64 R10, desc[UR4][R34.64] ;  /* 0x00000004220a7981 */ /* 0x000ee2000c1e1b00 */
[----:B-1----:R-:W-:Y:S01]  /*0a20*/  IADD3 R31, PT, PT, R9, -0x2, RZ ;  /* 0xfffffffe091f7810 */ /* 0x002fe20007ffe0ff */
[----:B------:R-:W-:-:S04]  /*0a30*/  VIADD R27, R8, 0xfffffffe ;  /* 0xfffffffe081b7836 */ /* 0x000fc80000000000 */
[----:B0-----:R-:W-:-:S04]  /*0a40*/  IMAD.WIDE.U32 R14, R31, 0x8, R12 ;  /* 0x000000081f0e7825 */ /* 0x001fc800078e000c */
[----:B------:R-:W-:Y:S01]  /*0a50*/  IMAD.WIDE.U32 R26, R27, 0x8, R12 ;  /* 0x000000081b1a7825 */ /* 0x000fe200078e000c */
[----:B--2---:R-:W-:Y:S04]  /*0a60*/  STG.E.64 desc[UR4][R34.64], R20 ;  /* 0x0000001422007986 */ /* 0x004fe8000c101b04 */
[----:B---3--:R0:W-:Y:S04]  /*0a70*/  STG.E.64 desc[UR4][R16.64], R10 ;  /* 0x0000000a10007986 */ /* 0x0081e8000c101b04 */
[----:B------:R-:W2:Y:S04]  /*0a80*/  LDG.E.64 R30, desc[UR4][R14.64] ;  /* 0x000000040e1e7981 */ /* 0x000ea8000c1e1b00 */
[----:B0-----:R-:W3:Y:S01]  /*0a90*/  LDG.E.64 R10, desc[UR4][R26.64] ;  /* 0x000000041a0a7981 */ /* 0x001ee2000c1e1b00 */
[----:B------:R-:W-:Y:S01]  /*0aa0*/  IADD3 R23, PT, PT, R9, -0x1, RZ ;  /* 0xffffffff09177810 */ /* 0x000fe20007ffe0ff */
[----:B------:R-:W-:-:S04]  /*0ab0*/  VIADD R29, R8, 0xffffffff ;  /* 0xffffffff081d7836 */ /* 0x000fc80000000000 */
[----:B------:R-:W-:-:S04]  /*0ac0*/  IMAD.WIDE.U32 R22, R23, 0x8, R12 ;  /* 0x0000000817167825 */ /* 0x000fc800078e000c */
[--C-:B------:R-:W-:Y:S01]  /*0ad0*/  IMAD.WIDE.U32 R28, R29, 0x8, R12.reuse ;  /* 0x000000081d1c7825 */ /* 0x100fe200078e000c */
[----:B--2---:R-:W-:Y:S04]  /*0ae0*/  STG.E.64 desc[UR4][R26.64], R30 ;  /* 0x0000001e1a007986 */ /* 0x004fe8000c101b04 */
[----:B---3--:R0:W-:Y:S04]  /*0af0*/  STG.E.64 desc[UR4][R14.64], R10 ;  /* 0x0000000a0e007986 */ /* 0x0081e8000c101b04 */
[----:B------:R-:W2:Y:S04]  /*0b00*/  LDG.E.64 R32, desc[UR4][R22.64] ;  /* 0x0000000416207981 */ /* 0x000ea8000c1e1b00 */
[----:B------:R-:W3:Y:S01]  /*0b10*/  LDG.E.64 R34, desc[UR4][R28.64] ;  /* 0x000000041c227981 */ /* 0x000ee2000c1e1b00 */
[----:B------:R-:W-:-:S04]  /*0b20*/  IMAD.WIDE.U32 R16, R9, 0x8, R12 ;  /* 0x0000000809107825 */ /* 0x000fc800078e000c */
[C---:B------:R-:W-:Y:S01]  /*0b30*/  IMAD.WIDE.U32 R20, R8.reuse, 0x8, R12 ;  /* 0x0000000808147825 */ /* 0x040fe200078e000c */
[----:B--2---:R1:W-:Y:S04]  /*0b40*/  STG.E.64 desc[UR4][R28.64], R32 ;  /* 0x000000201c007986 */ /* 0x0043e8000c101b04 */
[----:B---3--:R2:W-:Y:S04]  /*0b50*/  STG.E.64 desc[UR4][R22.64], R34 ;  /* 0x0000002216007986 */ /* 0x0085e8000c101b04 */
[----:B0-----:R-:W3:Y:S04]  /*0b60*/  LDG.E.64 R10, desc[UR4][R16.64] ;  /* 0x00000004100a7981 */ /* 0x001ee8000c1e1b00 */
[----:B------:R-:W4:Y:S01]  /*0b70*/  LDG.E.64 R26, desc[UR4][R20.64] ;  /* 0x00000004141a7981 */ /* 0x000f22000c1e1b00 */
[----:B------:R-:W-:Y:S01]  /*0b80*/  IADD3 R31, PT, PT, R9, 0x1, RZ ;  /* 0x00000001091f7810 */ /* 0x000fe20007ffe0ff */
[----:B------:R-:W-:-:S04]  /*0b90*/  VIADD R37, R8, 0x1 ;  /* 0x0000000108257836 */ /* 0x000fc80000000000 */
[----:B------:R-:W-:-:S04]  /*0ba0*/  IMAD.WIDE.U32 R30, R31, 0x8, R12 ;  /* 0x000000081f1e7825 */ /* 0x000fc800078e000c */
[----:B------:R-:W-:Y:S01]  /*0bb0*/  IMAD.WIDE.U32 R14, R37, 0x8, R12 ;  /* 0x00000008250e7825 */ /* 0x000fe200078e000c */
[----:B---3--:R0:W-:Y:S04]  /*0bc0*/  STG.E.64 desc[UR4][R20.64], R10 ;  /* 0x0000000a14007986 */ /* 0x0081e8000c101b04 */
[----:B----4-:R3:W-:Y:S04]  /*0bd0*/  STG.E.64 desc[UR4][R16.64], R26 ;  /* 0x0000001a10007986 */ /* 0x0107e8000c101b04 */
[----:B-1----:R-:W4:Y:S04]  /*0be0*/  LDG.E.64 R28, desc[UR4][R30.64] ;  /* 0x000000041e1c7981 */ /* 0x002f28000c1e1b00 */
[----:B------:R-:W5:Y:S01]  /*0bf0*/  LDG.E.64 R32, desc[UR4][R14.64] ;  /* 0x000000040e207981 */ /* 0x000f62000c1e1b00 */
[----:B--2---:R-:W-:Y:S01]  /*0c00*/  IADD3 R23, PT, PT, R9, 0x2, RZ ;  /* 0x0000000209177810 */ /* 0x004fe20007ffe0ff */
[----:B------:R-:W-:-:S04]  /*0c10*/  VIADD R35, R8, 0x2 ;  /* 0x0000000208237836 */ /* 0x000fc80000000000 */
[----:B0-----:R-:W-:-:S04]  /*0c20*/  IMAD.WIDE.U32 R20, R23, 0x8, R12 ;  /* 0x0000000817147825 */ /* 0x001fc800078e000c */
[----:B------:R-:W-:Y:S01]  /*0c30*/  IMAD.WIDE.U32 R34, R35, 0x8, R12 ;  /* 0x0000000823227825 */ /* 0x000fe200078e000c */
[----:B----4-:R0:W-:Y:S04]  /*0c40*/  STG.E.64 desc[UR4][R14.64], R28 ;  /* 0x0000001c0e007986 */ /* 0x0101e8000c101b04 */
[----:B-----5:R1:W-:Y:S04]  /*0c50*/  STG.E.64 desc[UR4][R30.64], R32 ;  /* 0x000000201e007986 */ /* 0x0203e8000c101b04 */
[----:B------:R-:W2:Y:S04]  /*0c60*/  LDG.E.64 R22, desc[UR4][R20.64] ;  /* 0x0000000414167981 */ /* 0x000ea8000c1e1b00 */
[----:B------:R-:W4:Y:S01]  /*0c70*/  LDG.E.64 R10, desc[UR4][R34.64] ;  /* 0x00000004220a7981 */ /* 0x000f22000c1e1b00 */
[----:B---3--:R-:W-:-:S02]  /*0c80*/  IADD3 R27, PT, PT, R9, 0x3, RZ ;  /* 0x00000003091b7810 */ /* 0x008fc40007ffe0ff */
[----:B------:R-:W-:-:S03]  /*0c90*/  IADD3 R17, PT, PT, R8, 0x3, RZ ;  /* 0x0000000308117810 */ /* 0x000fc60007ffe0ff */
[----:B0-----:R-:W-:-:S04]  /*0ca0*/  IMAD.WIDE.U32 R14, R27, 0x8, R12 ;  /* 0x000000081b0e7825 */ /* 0x001fc800078e000c */
[----:B------:R-:W-:Y:S01]  /*0cb0*/  IMAD.WIDE.U32 R16, R17, 0x8, R12 ;  /* 0x0000000811107825 */ /* 0x000fe200078e000c */
[----:B--2---:R-:W-:Y:S04]  /*0cc0*/  STG.E.64 desc[UR4][R34.64], R22 ;  /* 0x0000001622007986 */ /* 0x004fe8000c101b04 */
[----:B----4-:R0:W-:Y:S04]  /*0cd0*/  STG.E.64 desc[UR4][R20.64], R10 ;  /* 0x0000000a14007986 */ /* 0x0101e8000c101b04 */
[----:B------:R-:W2:Y:S04]  /*0ce0*/  LDG.E.64 R26, desc[UR4][R14.64] ;  /* 0x000000040e1a7981 */ /* 0x000ea8000c1e1b00 */
[----:B------:R-:W3:Y:S01]  /*0cf0*/  LDG.E.64 R28, desc[UR4][R16.64] ;  /* 0x00000004101c7981 */ /* 0x000ee2000c1e1b00 */
[----:B-1----:R-:W-:Y:S01]  /*0d00*/  VIADD R33, R9, 0x4 ;  /* 0x0000000409217836 */ /* 0x002fe20000000000 */
[----:B------:R-:W-:-:S03]  /*0d10*/  IADD3 R31, PT, PT, R8, 0x4, RZ ;  /* 0x00000004081f7810 */ /* 0x000fc60007ffe0ff */
[----:B------:R-:W-:-:S04]  /*0d20*/  IMAD.WIDE.U32 R32, R33, 0x8, R12 ;  /* 0x0000000821207825 */ /* 0x000fc800078e000c */
[----:B0-----:R-:W-:Y:S01]  /*0d30*/  IMAD.WIDE.U32 R10, R31, 0x8, R12 ;  /* 0x000000081f0a7825 */ /* 0x001fe200078e000c */
[----:B--2---:R0:W-:Y:S04]  /*0d40*/  STG.E.64 desc[UR4][R16.64], R26 ;  /* 0x0000001a10007986 */ /* 0x0041e8000c101b04 */
[----:B---3--:R1:W-:Y:S04]  /*0d50*/  STG.E.64 desc[UR4][R14.64], R28 ;  /* 0x0000001c0e007986 */ /* 0x0083e8000c101b04 */
[----:B------:R-:W2:Y:S04]  /*0d60*/  LDG.E.64 R30, desc[UR4][R32.64] ;  /* 0x00000004201e7981 */ /* 0x000ea8000c1e1b00 */
[----:B------:R-:W3:Y:S01]  /*0d70*/  LDG.E.64 R34, desc[UR4][R10.64] ;  /* 0x000000040a227981 */ /* 0x000ee2000c1e1b00 */
[----:B------:R-:W-:Y:S01]  /*0d80*/  IADD3 R23, PT, PT, R9, 0x5, RZ ;  /* 0x0000000509177810 */ /* 0x000fe20007ffe0ff */
[----:B------:R-:W-:-:S04]  /*0d90*/  VIADD R21, R8, 0x5 ;  /* 0x0000000508157836 */ /* 0x000fc80000000000 */
[----:B0-----:R-:W-:-:S04]  /*0da0*/  IMAD.WIDE.U32 R16, R23, 0x8, R12 ;  /* 0x0000000817107825 */ /* 0x001fc800078e000c */
[----:B------:R-:W-:Y:S01]  /*0db0*/  IMAD.WIDE.U32 R20, R21, 0x8, R12 ;  /* 0x0000000815147825 */ /* 0x000fe200078e000c */
[----:B--2---:R0:W-:Y:S04]  /*0dc0*/  STG.E.64 desc[UR4][R10.64], R30 ;  /* 0x0000001e0a007986 */ /* 0x0041e8000c101b04 */
[----:B---3--:R2:W-:Y:S04]  /*0dd0*/  STG.E.64 desc[UR4][R32.64], R34 ;  /* 0x0000002220007986 */ /* 0x0085e8000c101b04 */
[----:B------:R-:W3:Y:S04]  /*0de0*/  LDG.E.64 R22, desc[UR4][R16.64] ;  /* 0x0000000410167981 */ /* 0x000ee8000c1e1b00 */
[----:B------:R-:W4:Y:S01]  /*0df0*/  LDG.E.64 R26, desc[UR4][R20.64] ;  /* 0x00000004141a7981 */ /* 0x000f22000c1e1b00 */
[----:B-1----:R-:W-:-:S02]  /*0e00*/  IADD3 R15, PT, PT, R9, 0x6, RZ ;  /* 0x00000006090f7810 */ /* 0x002fc40007ffe0ff */
[----:B------:R-:W-:-:S03]  /*0e10*/  IADD3 R29, PT, PT, R8, 0x6, RZ ;  /* 0x00000006081d7810 */ /* 0x000fc60007ffe0ff */
[----:B------:R-:W-:-:S04]  /*0e20*/  IMAD.WIDE.U32 R14, R15, 0x8, R12 ;  /* 0x000000080f0e7825 */ /* 0x000fc800078e000c */
[----:B0-----:R-:W-:Y:S01]  /*0e30*/  IMAD.WIDE.U32 R10, R29, 0x8, R12 ;  /* 0x000000081d0a7825 */ /* 0x001fe200078e000c */
[----:B---3--:R0:W-:Y:S04]  /*0e40*/  STG.E.64 desc[UR4][R20.64], R22 ;  /* 0x0000001614007986 */ /* 0x0081e8000c101b04 */
[----:B----4-:R1:W-:Y:S04]  /*0e50*/  STG.E.64 desc[UR4][R16.64], R26 ;  /* 0x0000001a10007986 */ /* 0x0103e8000c101b04 */
[----:B------:R-:W3:Y:S04]  /*0e60*/  LDG.E.64 R28, desc[UR4][R14.64] ;  /* 0x000000040e1c7981 */ /* 0x000ee8000c1e1b00 */
[----:B------:R-:W4:Y:S01]  /*0e70*/  LDG.E.64 R30, desc[UR4][R10.64] ;  /* 0x000000040a1e7981 */ /* 0x000f22000c1e1b00 */
[----:B--2---:R-:W-:Y:S01]  /*0e80*/  VIADD R33, R9, 0x7 ;  /* 0x0000000709217836 */ /* 0x004fe20000000000 */
[----:B------:R-:W-:-:S03]  /*0e90*/  IADD3 R35, PT, PT, R8, 0x7, RZ ;  /* 0x0000000708237810 */ /* 0x000fc60007ffe0ff */
[----:B------:R-:W-:-:S04]  /*0ea0*/  IMAD.WIDE.U32 R32, R33, 0x8, R12 ;  /* 0x0000000821207825 */ /* 0x000fc800078e000c */
[----:B------:R-:W-:Y:S01]  /*0eb0*/  IMAD.WIDE.U32 R34, R35, 0x8, R12 ;  /* 0x0000000823227825 */ /* 0x000fe200078e000c */
[----:B---3--:R2:W-:Y:S04]  /*0ec0*/  STG.E.64 desc[UR4][R10.64], R28 ;  /* 0x0000001c0a007986 */ /* 0x0085e8000c101b04 */
[----:B----4-:R3:W-:Y:S04]  /*0ed0*/  STG.E.64 desc[UR4][R14.64], R30 ;  /* 0x0000001e0e007986 */ /* 0x0107e8000c101b04 */
[----:B0-----:R-:W4:Y:S04]  /*0ee0*/  LDG.E.64 R22, desc[UR4][R32.64] ;  /* 0x0000000420167981 */ /* 0x001f28000c1e1b00 */
[----:B------:R-:W5:Y:S01]  /*0ef0*/  LDG.E.64 R20, desc[UR4][R34.64] ;  /* 0x0000000422147981 */ /* 0x000f62000c1e1b00 */
[----:B-1----:R-:W-:Y:S01]  /*0f00*/  IADD3 R17, PT, PT, R9, 0x8, RZ ;  /* 0x0000000809117810 */ /* 0x002fe20007ffe0ff */
[----:B------:R-:W-:-:S04]  /*0f10*/  VIADD R27, R8, 0x8 ;  /* 0x00000008081b7836 */ /* 0x000fc80000000000 */
[----:B------:R-:W-:-:S04]  /*0f20*/  IMAD.WIDE.U32 R16, R17, 0x8, R12 ;  /* 0x0000000811107825 */ /* 0x000fc800078e000c */
[----:B------:R-:W-:Y:S01]  /*0f30*/  IMAD.WIDE.U32 R12, R27, 0x8, R12 ;  /* 0x000000081b0c7825 */ /* 0x000fe200078e000c */
[----:B----4-:R3:W-:Y:S04]  /*0f40*/  STG.E.64 desc[UR4][R34.64], R22 ;  /* 0x0000001622007986 */ /* 0x0107e8000c101b04 */
[----:B-----5:R3:W-:Y:S04]  /*0f50*/  STG.E.64 desc[UR4][R32.64], R20 ;  /* 0x0000001420007986 */ /* 0x0207e8000c101b04 */
[----:B------:R-:W4:Y:S04]  /*0f60*/  LDG.E.64 R26, desc[UR4][R16.64] ;  /* 0x00000004101a7981 */ /* 0x000f28000c1e1b00 */
[----:B--2---:R-:W2:Y:S01]  /*0f70*/  LDG.E.64 R10, desc[UR4][R12.64] ;  /* 0x000000040c0a7981 */ /* 0x004ea2000c1e1b00 */
[----:B------:R-:W-:Y:S01]  /*0f80*/  IADD3 R36, PT, PT, R36, 0x10, RZ ;  /* 0x0000001024247810 */ /* 0x000fe20007ffe0ff */
[----:B------:R-:W-:Y:S01]  /*0f90*/  VIADD R8, R8, 0x10 ;  /* 0x0000001008087836 */ /* 0x000fe20000000000 */
[----:B------:R-:W-:-:S02]  /*0fa0*/  IADD3 R9, PT, PT, R9, 0x10, RZ ;  /* 0x0000001009097810 */ /* 0x000fc40007ffe0ff */
[----:B------:R-:W-:Y:S01]  /*0fb0*/  ISETP.NE.AND P1, PT, R36, RZ, PT ;  /* 0x000000ff2400720c */ /* 0x000fe20003f25270 */
[----:B----4-:R3:W-:Y:S04]  /*0fc0*/  STG.E.64 desc[UR4][R12.64], R26 ;  /* 0x0000001a0c007986 */ /* 0x0107e8000c101b04 */
[----:B--2---:R3:W-:Y:S08]  /*0fd0*/  STG.E.64 desc[UR4][R16.64], R10 ;  /* 0x0000000a10007986 */ /* 0x0047f0000c101b04 */
[----:B------:R-:W-:Y:S05]  /*0fe0*/  @P1 BRA `(.L_x_8) ;  /* 0xfffffff400f01947 */ /* 0x000fea000383ffff */
.L_x_7:
[----:B------:R-:W-:Y:S05]  /*0ff0*/  @!P0 BRA `(.L_x_4) ;  /* 0x0000000400f48947 */ /* 0x000fea0003800000 */
[----:B------:R-:W-:Y:S02]  /*1000*/  ISETP.GE.U32.AND P0, PT, R5, 0x8, PT ;  /* 0x000000080500780c */ /* 0x000fe40003f06070 */
[----:B---3--:R-:W-:-:S04]  /*1010*/  LOP3.LUT R10, R0, 0x7, RZ, 0xc0, !PT ;  /* 0x00000007000a7812 */ /* 0x008fc800078ec0ff */
[----:B------:R-:W-:-:S07]  /*1020*/  ISETP.NE.AND P1, PT, R10, RZ, PT ;  /* 0x000000ff0a00720c */ /* 0x000fce0003f25270 */
[----:B------:R-:W-:Y:S06]  /*1030*/  @!P0 BRA `(.L_x_9) ;  /* 0x0000000400088947 */ /* 0x000fec0003800000 */
[----:B------:R-:W0:Y:S01]  /*1040*/  LDC.64 R8, c[0x0][0x390] ;  /* 0x0000e400ff087b82 */ /* 0x000e220000000a00 */
[----:B------:R-:W-:Y:S01]  /*1050*/  IADD3 R11, PT, PT, R7, R6, RZ ;  /* 0x00000006070b7210 */ /* 0x000fe20007ffe0ff */
[----:B------:R-:W-:-:S04]  /*1060*/  IMAD R5, R2, R3, R6 ;  /* 0x0000000302057224 */ /* 0x000fc800078e0206 */
[----:B0-----:R-:W-:-:S04]  /*1070*/  IMAD.WIDE.U32 R28, R5, 0x8, R8 ;  /* 0x00000008051c7825 */ /* 0x001fc800078e0008 */
[----:B------:R-:W-:Y:S01]  /*1080*/  IMAD.WIDE.U32 R22, R11, 0x8, R8 ;  /* 0x000000080b167825 */ /* 0x000fe200078e0008 */
[----:B------:R-:W2:Y:S04]  /*1090*/  LDG.E.64 R30, desc[UR4][R28.64] ;  /* 0x000000041c1e7981 */ /* 0x000ea8000c1e1b00 */
[----:B------:R-:W3:Y:S01]  /*10a0*/  LDG.E.64 R26, desc[UR4][R22.64] ;  /* 0x00000004161a7981 */ /* 0x000ee2000c1e1b00 */
[----:B------:R-:W-:Y:S01]  /*10b0*/  IADD3 R13, PT, PT, R5, 0x1, RZ ;  /* 0x00000001050d7810 */ /* 0x000fe20007ffe0ff */
[----:B------:R-:W-:-:S04]  /*10c0*/  VIADD R15, R11, 0x1 ;  /* 0x000000010b0f7836 */ /* 0x000fc80000000000 */
[----:B------:R-:W-:-:S04]  /*10d0*/  IMAD.WIDE.U32 R12, R13, 0x8, R8 ;  /* 0x000000080d0c7825 */ /* 0x000fc800078e0008 */
[----:B------:R-:W-:Y:S01]  /*10e0*/  IMAD.WIDE.U32 R14, R15, 0x8, R8 ;  /* 0x000000080f0e7825 */ /* 0x000fe200078e0008 */
[----:B--2---:R0:W-:Y:S04]  /*10f0*/  STG.E.64 desc[UR4][R22.64], R30 ;  /* 0x0000001e16007986 */ /* 0x0041e8000c101b04 */
[----:B---3--:R1:W-:Y:S04]  /*1100*/  STG.E.64 desc[UR4][R28.64], R26 ;  /* 0x0000001a1c007986 */ /* 0x0083e8000c101b04 */
[----:B------:R-:W2:Y:S04]  /*1110*/  LDG.E.64 R34, desc[UR4][R12.64] ;  /* 0x000000040c227981 */ /* 0x000ea8000c1e1b00 */
[----:B------:R-:W3:Y:S01]  /*1120*/  LDG.E.64 R32, desc[UR4][R14.64] ;  /* 0x000000040e207981 */ /* 0x000ee2000c1e1b00 */
[----:B------:R-:W-:-:S02]  /*1130*/  IADD3 R17, PT, PT, R5, 0x2, RZ ;  /* 0x0000000205117810 */ /* 0x000fc40007ffe0ff */
[----:B------:R-:W-:-:S03]  /*1140*/  IADD3 R21, PT, PT, R11, 0x2, RZ ;  /* 0x000000020b157810 */ /* 0x000fc60007ffe0ff */
[----:B------:R-:W-:-:S04]  /*1150*/  IMAD.WIDE.U32 R16, R17, 0x8, R8 ;  /* 0x0000000811107825 */ /* 0x000fc800078e0008 */
[----:B------:R-:W-:Y:S01]  /*1160*/  IMAD.WIDE.U32 R20, R21, 0x8, R8 ;  /* 0x0000000815147825 */ /* 0x000fe200078e0008 */
[----:B--2---:R-:W-:Y:S04]  /*1170*/  STG.E.64 desc[UR4][R14.64], R34 ;  /* 0x000000220e007986 */ /* 0x004fe8000c101b04 */
[----:B---3--:R-:W-:Y:S04]  /*1180*/  STG.E.64 desc[UR4][R12.64], R32 ;  /* 0x000000200c007986 */ /* 0x008fe8000c101b04 */
[----:B------:R-:W2:Y:S04]  /*1190*/  LDG.E.64 R36, desc[UR4][R16.64] ;  /* 0x0000000410247981 */ /* 0x000ea8000c1e1b00 */
[----:B0-----:R-:W3:Y:S01]  /*11a0*/  LDG.E.64 R30, desc[UR4][R20.64] ;  /* 0x00000004141e7981 */ /* 0x001ee2000c1e1b00 */
[----:B------:R-:W-:Y:S01]  /*11b0*/  VIADD R23, R5, 0x3 ;  /* 0x0000000305177836 */ /* 0x000fe20000000000 */
[----:B-1----:R-:W-:-:S03]  /*11c0*/  IADD3 R27, PT, PT, R11, 0x3, RZ ;  /* 0x000000030b1b7810 */ /* 0x002fc60007ffe0ff */
[----:B------:R-:W-:-:S04]  /*11d0*/  IMAD.WIDE.U32 R22, R23, 0x8, R8 ;  /* 0x0000000817167825 */ /* 0x000fc800078e0008 */
[----:B------:R-:W-:Y:S01]  /*11e0*/  IMAD.WIDE.U32 R26, R27, 0x8, R8 ;  /* 0x000000081b1a7825 */ /* 0x000fe200078e0008 */
[----:B--2---:R-:W-:Y:S04]  /*11f0*/  STG.E.64 desc[UR4][R20.64], R36 ;  /* 0x0000002414007986 */ /* 0x004fe8000c101b04 */
[----:B---3--:R0:W-:Y:S04]  /*1200*/  STG.E.64 desc[UR4][R16.64], R30 ;  /* 0x0000001e10007986 */ /* 0x0081e8000c101b04 */
[----:B------:R-:W2:Y:S04]  /*1210*/  LDG.E.64 R28, desc[UR4][R26.64] ;  /* 0x000000041a1c7981 */ /* 0x000ea8000c1e1b00 */
[----:B0-----:R-:W3:Y:S01]  /*1220*/  LDG.E.64 R30, desc[UR4][R22.64] ;  /* 0x00000004161e7981 */ /* 0x001ee2000c1e1b00 */
[----:B------:R-:W-:Y:S01]  /*1230*/  IADD3 R13, PT, PT, R5, 0x4, RZ ;  /* 0x00000004050d7810 */ /* 0x000fe20007ffe0ff */
[----:B------:R-:W-:-:S04]  /*1240*/  VIADD R15, R11, 0x4 ;  /* 0x000000040b0f7836 */ /* 0x000fc80000000000 */
[----:B------:R-:W-:-:S04]  /*1250*/  IMAD.WIDE.U32 R12, R13, 0x8, R8 ;  /* 0x000000080d0c7825 */ /* 0x000fc800078e0008 */
[----:B------:R-:W-:Y:S01]  /*1260*/  IMAD.WIDE.U32 R14, R15, 0x8, R8 ;  /* 0x000000080f0e7825 */ /* 0x000fe200078e0008 */
[----:B---3--:R0:W-:Y:S04]  /*1270*/  STG.E.64 desc[UR4][R26.64], R30 ;  /* 0x0000001e1a007986 */ /* 0x0081e8000c101b04 */
[----:B--2---:R1:W-:Y:S04]  /*1280*/  STG.E.64 desc[UR4][R22.64], R28 ;  /* 0x0000001c16007986 */ /* 0x0043e8000c101b04 */
[----:B------:R-:W2:Y:S04]  /*1290*/  LDG.E.64 R34, desc[UR4][R12.64] ;  /* 0x000000040c227981 */ /* 0x000ea8000c1e1b00 */
[----:B------:R-:W3:Y:S01]  /*12a0*/  LDG.E.64 R32, desc[UR4][R14.64] ;  /* 0x000000040e207981 */ /* 0x000ee2000c1e1b00 */
[----:B------:R-:W-:-:S02]  /*12b0*/  IADD3 R17, PT, PT, R5, 0x5, RZ ;  /* 0x0000000505117810 */ /* 0x000fc40007ffe0ff */
[----:B------:R-:W-:-:S03]  /*12c0*/  IADD3 R21, PT, PT, R11, 0x5, RZ ;  /* 0x000000050b157810 */ /* 0x000fc60007ffe0ff */
[----:B------:R-:W-:-:S04]  /*12d0*/  IMAD.WIDE.U32 R16, R17, 0x8, R8 ;  /* 0x0000000811107825 */ /* 0x000fc800078e0008 */
[----:B------:R-:W-:Y:S01]  /*12e0*/  IMAD.WIDE.U32 R20, R21, 0x8, R8 ;  /* 0x0000000815147825 */ /* 0x000fe200078e0008 */
[----:B--2---:R2:W-:Y:S04]  /*12f0*/  STG.E.64 desc[UR4][R14.64], R34 ;  /* 0x000000220e007986 */ /* 0x0045e8000c101b04 */
[----:B---3--:R3:W-:Y:S04]  /*1300*/  STG.E.64 desc[UR4][R12.64], R32 ;  /* 0x000000200c007986 */ /* 0x0087e8000c101b04 */
[----:B------:R-:W4:Y:S04]  /*1310*/  LDG.E.64 R36, desc[UR4][R16.64] ;  /* 0x0000000410247981 */ /* 0x000f28000c1e1b00 */
[----:B0-----:R-:W5:Y:S01]  /*1320*/  LDG.E.64 R30, desc[UR4][R20.64] ;  /* 0x00000004141e7981 */ /* 0x001f62000c1e1b00 */
[----:B------:R-:W-:Y:S01]  /*1330*/  VIADD R27, R5, 0x6 ;  /* 0x00000006051b7836 */ /* 0x000fe20000000000 */
[----:B-1----:R-:W-:-:S03]  /*1340*/  IADD3 R23, PT, PT, R11, 0x6, RZ ;  /* 0x000000060b177810 */ /* 0x002fc60007ffe0ff */
[----:B------:R-:W-:-:S04]  /*1350*/  IMAD.WIDE.U32 R26, R27, 0x8, R8 ;  /* 0x000000081b1a7825 */ /* 0x000fc800078e0008 */
[----:B------:R-:W-:Y:S01]  /*1360*/  IMAD.WIDE.U32 R22, R23, 0x8, R8 ;  /* 0x0000000817167825 */ /* 0x000fe200078e0008 */
[----:B----4-:R0:W-:Y:S04]  /*1370*/  STG.E.64 desc[UR4][R20.64], R36 ;  /* 0x0000002414007986 */ /* 0x0101e8000c101b04 */
[----:B-----5:R1:W-:Y:S04]  /*1380*/  STG.E.64 desc[UR4][R16.64], R30 ;  /* 0x0000001e10007986 */ /* 0x0203e8000c101b04 */
[----:B------:R-:W4:Y:S04]  /*1390*/  LDG.E.64 R28, desc[UR4][R26.64] ;  /* 0x000000041a1c7981 */ /* 0x000f28000c1e1b00 */
[----:B--2---:R-:W2:Y:S01]  /*13a0*/  LDG.E.64 R14, desc[UR4][R22.64] ;  /* 0x00000004160e7981 */ /* 0x004ea2000c1e1b00 */
[----:B---3--:R-:W-:Y:S01]  /*13b0*/  IADD3 R13, PT, PT, R5, 0x7, RZ ;  /* 0x00000007050d7810 */ /* 0x008fe20007ffe0ff */
[----:B------:R-:W-:-:S04]  /*13c0*/  VIADD R11, R11, 0x7 ;  /* 0x000000070b0b7836 */ /* 0x000fc80000000000 */
[----:B------:R-:W-:-:S04]  /*13d0*/  IMAD.WIDE.U32 R12, R13, 0x8, R8 ;  /* 0x000000080d0c7825 */ /* 0x000fc800078e0008 */
[----:B------:R-:W-:Y:S01]  /*13e0*/  IMAD.WIDE.U32 R8, R11, 0x8, R8 ;  /* 0x000000080b087825 */ /* 0x000fe200078e0008 */
[----:B----4-:R1:W-:Y:S04]  /*13f0*/  STG.E.64 desc[UR4][R22.64], R28 ;  /* 0x0000001c16007986 */ /* 0x0103e8000c101b04 */
[----:B--2---:R1:W-:Y:S04]  /*1400*/  STG.E.64 desc[UR4][R26.64], R14 ;  /* 0x0000000e1a007986 */ /* 0x0043e8000c101b04 */
[----:B------:R-:W2:Y:S04]  /*1410*/  LDG.E.64 R32, desc[UR4][R12.64] ;  /* 0x000000040c207981 */ /* 0x000ea8000c1e1b00 */
[----:B0-----:R-:W3:Y:S01]  /*1420*/  LDG.E.64 R20, desc[UR4][R8.64] ;  /* 0x0000000408147981 */ /* 0x001ee2000c1e1b00 */
[----:B------:R-:W-:-:S03]  /*1430*/  IADD3 R6, PT, PT, R6, 0x8, RZ ;  /* 0x0000000806067810 */ /* 0x000fc60007ffe0ff */
[----:B--2---:R1:W-:Y:S04]  /*1440*/  STG.E.64 desc[UR4][R8.64], R32 ;  /* 0x0000002008007986 */ /* 0x0043e8000c101b04 */
[----:B---3--:R1:W-:Y:S02]  /*1450*/  STG.E.64 desc[UR4][R12.64], R20 ;  /* 0x000000140c007986 */ /* 0x0083e4000c101b04 */
.L_x_9:
[----:B------:R-:W-:Y:S05]  /*1460*/  @!P1 BRA `(.L_x_4) ;  /* 0x0000000000d89947 */ /* 0x000fea0003800000 */
[----:B------:R-:W-:Y:S02]  /*1470*/  ISETP.GE.U32.AND P0, PT, R10, 0x4, PT ;  /* 0x000000040a00780c */ /* 0x000fe40003f06070 */
[----:B------:R-:W-:-:S04]  /*1480*/  LOP3.LUT R5, R0, 0x3, RZ, 0xc0, !PT ;  /* 0x0000000300057812 */ /* 0x000fc800078ec0ff */
[----:B------:R-:W-:-:S07]  /*1490*/  ISETP.NE.AND P1, PT, R5, RZ, PT ;  /* 0x000000ff0500720c */ /* 0x000fce0003f25270 */
[----:B------:R-:W-:Y:S06]  /*14a0*/  @!P0 BRA `(.L_x_10) ;  /* 0x0000000000888947 */ /* 0x000fec0003800000 */
[----:B-1----:R-:W0:Y:S01]  /*14b0*/  LDC.64 R8, c[0x0][0x390] ;  /* 0x0000e400ff087b82 */ /* 0x002e220000000a00 */
[----:B------:R-:W-:Y:S01]  /*14c0*/  IADD3 R23, PT, PT, R7, R6, RZ ;  /* 0x0000000607177210 */ /* 0x000fe20007ffe0ff */
[----:B------:R-:W-:-:S04]  /*14d0*/  IMAD R21, R2, R3, R6 ;  /* 0x0000000302157224 */ /* 0x000fc800078e0206 */
[----:B0-----:R-:W-:-:S04]  /*14e0*/  IMAD.WIDE.U32 R30, R21, 0x8, R8 ;  /* 0x00000008151e7825 */ /* 0x001fc800078e0008 */
[----:B------:R-:W-:Y:S01]  /*14f0*/  IMAD.WIDE.U32 R26, R23, 0x8, R8 ;  /* 0x00000008171a7825 */ /* 0x000fe200078e0008 */
[----:B------:R-:W2:Y:S04]  /*1500*/  LDG.E.64 R32, desc[UR4][R30.64] ;  /* 0x000000041e207981 */ /* 0x000ea8000c1e1b00 */
[----:B------:R-:W3:Y:S01]  /*1510*/  LDG.E.64 R28, desc[UR4][R26.64] ;  /* 0x000000041a1c7981 */ /* 0x000ee2000c1e1b00 */
[----:B------:R-:W-:Y:S01]  /*1520*/  VIADD R11, R21, 0x1 ;  /* 0x00000001150b7836 */ /* 0x000fe20000000000 */
[----:B------:R-:W-:-:S03]  /*1530*/  IADD3 R13, PT, PT, R23, 0x1, RZ ;  /* 0x00000001170d7810 */ /* 0x000fc60007ffe0ff */
[----:B------:R-:W-:-:S04]  /*1540*/  IMAD.WIDE.U32 R10, R11, 0x8, R8 ;  /* 0x000000080b0a7825 */ /* 0x000fc800078e0008 */
[----:B------:R-:W-:Y:S01]  /*1550*/  IMAD.WIDE.U32 R12, R13, 0x8, R8 ;  /* 0x000000080d0c7825 */ /* 0x000fe200078e0008 */
[----:B--2---:R-:W-:Y:S04]  /*1560*/  STG.E.64 desc[UR4][R26.64], R32 ;  /* 0x000000201a007986 */ /* 0x004fe8000c101b04 */
[----:B---3--:R0:W-:Y:S04]  /*1570*/  STG.E.64 desc[UR4][R30.64], R28 ;  /* 0x0000001c1e007986 */ /* 0x0081e8000c101b04 */
        /* <DEDUP_REMOVED lines=8> */
[----:B0-----:R-:W3:Y:S04]  /*1600*/  LDG.E.64 R28, desc[UR4][R16.64] ;  /* 0x00000004101c7981 */ /* 0x001ee8000c1e1b00 */
[----:B------:R-:W4:Y:S01]  /*1610*/  LDG.E.64 R26, desc[UR4][R14.64] ;  /* 0x000000040e1a7981 */ /* 0x000f22000c1e1b00 */
[----:B------:R-:W-:-:S02]  /*1620*/  IADD3 R21, PT, PT, R21, 0x3, RZ ;  /* 0x0000000315157810 */ /* 0x000fc40007ffe0ff */
[----:B------:R-:W-:-:S03]  /*1630*/  IADD3 R31, PT, PT, R23, 0x3, RZ ;  /* 0x00000003171f7810 */ /* 0x000fc60007ffe0ff */
[----:B------:R-:W-:-:S04]  /*1640*/  IMAD.WIDE.U32 R20, R21, 0x8, R8 ;  /* 0x0000000815147825 */ /* 0x000fc800078e0008 */
[----:B------:R-:W-:Y:S01]  /*1650*/  IMAD.WIDE.U32 R30, R31, 0x8, R8 ;  /* 0x000000081f1e7825 */ /* 0x000fe200078e0008 */
[----:B---3--:R2:W-:Y:S04]  /*1660*/  STG.E.64 desc[UR4][R14.64], R28 ;  /* 0x0000001c0e007986 */ /* 0x0085e8000c101b04 */
[----:B----4-:R2:W-:Y:S04]  /*1670*/  STG.E.64 desc[UR4][R16.64], R26 ;  /* 0x0000001a10007986 */ /* 0x0105e8000c101b04 */
[----:B------:R-:W3:Y:S04]  /*1680*/  LDG.E.64 R22, desc[UR4][R20.64] ;  /* 0x0000000414167981 */ /* 0x000ee8000c1e1b00 */
[----:B------:R-:W4:Y:S01]  /*1690*/  LDG.E.64 R8, desc[UR4][R30.64] ;  /* 0x000000041e087981 */ /* 0x000f22000c1e1b00 */
[----:B------:R-:W-:-:S03]  /*16a0*/  VIADD R6, R6, 0x4 ;  /* 0x0000000406067836 */ /* 0x000fc60000000000 */
[----:B---3--:R2:W-:Y:S04]  /*16b0*/  STG.E.64 desc[UR4][R30.64], R22 ;  /* 0x000000161e007986 */ /* 0x0085e8000c101b04 */
[----:B----4-:R2:W-:Y:S02]  /*16c0*/  STG.E.64 desc[UR4][R20.64], R8 ;  /* 0x0000000814007986 */ /* 0x0105e4000c101b04 */
.L_x_10:
[----:B------:R-:W-:Y:S05]  /*16d0*/  @!P1 BRA `(.L_x_4) ;  /* 0x00000000003c9947 */ /* 0x000fea0003800000 */
[----:B-12---:R-:W0:Y:S01]  /*16e0*/  LDC.64 R12, c[0x0][0x390] ;  /* 0x0000e400ff0c7b82 */ /* 0x006e220000000a00 */
[----:B------:R-:W-:Y:S01]  /*16f0*/  IMAD R15, R2, R3, R6 ;  /* 0x00000003020f7224 */ /* 0x000fe200078e0206 */
[----:B------:R-:W-:Y:S02]  /*1700*/  IADD3 R17, PT, PT, R7, R6, RZ ;  /* 0x0000000607117210 */ /* 0x000fe40007ffe0ff */
[----:B------:R-:W-:-:S07]  /*1710*/  IADD3 R5, PT, PT, -R5, RZ, RZ ;  /* 0x000000ff05057210 */ /* 0x000fce0007ffe1ff */
.L_x_11:
[----:B0---4-:R-:W-:-:S04]  /*1720*/  IMAD.WIDE.U32 R8, R15, 0x8, R12 ;  /* 0x000000080f087825 */ /* 0x011fc800078e000c */
[----:B------:R-:W-:Y:S01]  /*1730*/  IMAD.WIDE.U32 R2, R17, 0x8, R12 ;  /* 0x0000000811027825 */ /* 0x000fe200078e000c */
[----:B------:R-:W2:Y:S04]  /*1740*/  LDG.E.64 R10, desc[UR4][R8.64] ;  /* 0x00000004080a7981 */ /* 0x000ea8000c1e1b00 */
[----:B------:R-:W3:Y:S01]  /*1750*/  LDG.E.64 R6, desc[UR4][R2.64] ;  /* 0x0000000402067981 */ /* 0x000ee2000c1e1b00 */
[----:B------:R-:W-:Y:S01]  /*1760*/  VIADD R5, R5, 0x1 ;  /* 0x0000000105057836 */ /* 0x000fe20000000000 */
[----:B------:R-:W-:Y:S02]  /*1770*/  IADD3 R15, PT, PT, R15, 0x1, RZ ;  /* 0x000000010f0f7810 */ /* 0x000fe40007ffe0ff */
[----:B------:R-:W-:Y:S02]  /*1780*/  IADD3 R17, PT, PT, R17, 0x1, RZ ;  /* 0x0000000111117810 */ /* 0x000fe40007ffe0ff */
[----:B------:R-:W-:Y:S01]  /*1790*/  ISETP.NE.AND P0, PT, R5, RZ, PT ;  /* 0x000000ff0500720c */ /* 0x000fe20003f05270 */
[----:B--2---:R4:W-:Y:S04]  /*17a0*/  STG.E.64 desc[UR4][R2.64], R10 ;  /* 0x0000000a02007986 */ /* 0x0049e8000c101b04 */
[----:B---3--:R4:W-:Y:S08]  /*17b0*/  STG.E.64 desc[UR4][R8.64], R6 ;  /* 0x0000000608007986 */ /* 0x0089f0000c101b04 */
[----:B------:R-:W-:Y:S05]  /*17c0*/  @P0 BRA `(.L_x_11) ;  /* 0xfffffffc00d40947 */ /* 0x000fea000383ffff */
.L_x_4:
[----:B------:R-:W-:Y:S05]  /*17d0*/  BSYNC.RECONVERGENT B0 ;  /* 0x0000000000007941 */ /* 0x000fea0003800200 */
.L_x_3:
[----:B------:R-:W-:Y:S08]  /*17e0*/  BAR.SYNC.DEFER_BLOCKING 0x0 ;  /* 0x0000000000007b1d */ /* 0x000ff00000010000 */
[----:B-1--4-:R-:W1:Y:S01]  /*17f0*/  LDC R2, c[0x0][0x3a8] ;  /* 0x0000ea00ff027b82 */ /* 0x012e620000000800 */
[----:B------:R-:W4:Y:S07]  /*1800*/  LDCU UR7, c[0x0][0x3a4] ;  /* 0x00007480ff0777ac */ /* 0x000f2e0008000800 */
[----:B------:R-:W0:Y:S01]  /*1810*/  LDC R3, c[0x0][0x3a0] ;  /* 0x0000e800ff037b82 */ /* 0x000e220000000800 */
[----:B--23--:R2:W5:Y:S01]  /*1820*/  LDG.E.64 R16, desc[UR4][R24.64] ;  /* 0x0000000418107981 */ /* 0x00c562000c1e1b00 */
[----:B----4-:R-:W-:Y:S01]  /*1830*/  ISETP.GE.U32.AND P1, PT, R4, UR7, PT ;  /* 0x0000000704007c0c */ /* 0x010fe2000bf26070 */
[----:B------:R-:W-:Y:S01]  /*1840*/  BSSY.RECONVERGENT B0, `(.L_x_12) ;  /* 0x0000014000007945 */ /* 0x000fe20003800200 */
[----:B-1----:R-:W-:-:S05]  /*1850*/  VIADD R6, R2, 0x1 ;  /* 0x0000000102067836 */ /* 0x002fca0000000000 */
[----:B0-----:R-:W-:-:S04]  /*1860*/  ISETP.GE.U32.AND P0, PT, R6, R3, PT ;  /* 0x000000030600720c */ /* 0x001fc80003f06070 */
[----:B------:R-:W-:Y:S02]  /*1870*/  ISETP.NE.OR P0, PT, R4, RZ, P0 ;  /* 0x000000ff0400720c */ /* 0x000fe40000705670 */
[----:B--2---:R-:W-:Y:S11]  /*1880*/  @P1 BRA `(.L_x_13) ;  /* 0x00000000003c1947 */ /* 0x004ff60003800000 */
[----:B------:R-:W0:Y:S01]  /*1890*/  LDC.64 R14, c[0x0][0x388] ;  /* 0x0000e200ff0e7b82 */ /* 0x000e220000000a00 */
[----:B------:R-:W-:-:S07]  /*18a0*/  MOV R7, R4 ;  /* 0x0000000400077202 */ /* 0x000fce0000000f00 */
.L_x_14:
[----:B-1----:R-:W-:-:S05]  /*18b0*/  IMAD R5, R0, UR7, R7 ;  /* 0x0000000700057c24 */ /* 0x002fca000f8e0207 */
[C---:B------:R-:W-:Y:S01]  /*18c0*/  IADD3 R11, PT, PT, R5.reuse, UR7, RZ ;  /* 0x00000007050b7c10 */ /* 0x040fe2000fffe0ff */
[----:B0-----:R-:W-:-:S04]  /*18d0*/  IMAD.WIDE.U32 R4, R5, 0x8, R14 ;  /* 0x0000000805047825 */ /* 0x001fc800078e000e */
[----:B------:R-:W-:Y:S01]  /*18e0*/  IMAD.WIDE.U32 R10, R11, 0x8, R14 ;  /* 0x000000080b0a7825 */ /* 0x000fe200078e000e */
[----:B------:R-:W2:Y:S04]  /*18f0*/  LDG.E.64 R8, desc[UR4][R4.64] ;  /* 0x0000000404087981 */ /* 0x000ea8000c1e1b00 */
[----:B------:R-:W2:Y:S01]  /*1900*/  LDG.E.64 R12, desc[UR4][R10.64] ;  /* 0x000000040a0c7981 */ /* 0x000ea2000c1e1b00 */
[----:B------:R-:W-:-:S05]  /*1910*/  VIADD R7, R7, UR6 ;  /* 0x0000000607077c36 */ /* 0x000fca0008000000 */
[----:B------:R-:W-:Y:S01]  /*1920*/  ISETP.GE.U32.AND P1, PT, R7, UR7, PT ;  /* 0x0000000707007c0c */ /* 0x000fe2000bf26070 */
[----:B--2---:R-:W-:-:S07]  /*1930*/  DFMA R12, R18, R8, R12 ;  /* 0x00000008120c722b */ /* 0x004fce000000000c */
[----:B------:R1:W-:Y:S01]  /*1940*/  STG.E.64 desc[UR4][R4.64], R12 ;  /* 0x0000000c04007986 */ /* 0x0003e2000c101b04 */
[----:B-----5:R-:W-:-:S07]  /*1950*/  DFMA R8, -R16, R12, R8 ;  /* 0x0000000c1008722b */ /* 0x020fce0000000108 */
[----:B------:R1:W-:Y:S01]  /*1960*/  STG.E.64 desc[UR4][R10.64], R8 ;  /* 0x000000080a007986 */ /* 0x0003e2000c101b04 */
[----:B------:R-:W-:Y:S05]  /*1970*/  @!P1 BRA `(.L_x_14) ;  /* 0xfffffffc00cc9947 */ /* 0x000fea000383ffff */
.L_x_13:
[----:B------:R-:W-:Y:S05]  /*1980*/  BSYNC.RECONVERGENT B0 ;  /* 0x0000000000007941 */ /* 0x000fea0003800200 */
.L_x_12:
[----:B------:R-:W-:Y:S06]  /*1990*/  BAR.SYNC.DEFER_BLOCKING 0x0 ;  /* 0x0000000000007b1d */ /* 0x000fec0000010000 */
[----:B------:R-:W-:Y:S05]  /*19a0*/  @P0 EXIT ;  /* 0x000000000000094d */ /* 0x000fea0003800000 */
[----:B-1----:R-:W-:-:S04]  /*19b0*/  IADD3 R4, PT, PT, -R2, -0x2, R3 ;  /* 0xfffffffe02047810 */ /* 0x002fc80007ffe103 */
[----:B------:R-:W-:Y:S02]  /*19c0*/  ISETP.GE.U32.AND P0, PT, R4, 0x7, PT ;  /* 0x000000070400780c */ /* 0x000fe40003f06070 */
[----:B------:R-:W-:-:S04]  /*19d0*/  LOP3.LUT R4, RZ, R2, RZ, 0x33, !PT ;  /* 0x00000002ff047212 */ /* 0x000fc800078e33ff */
[----:B------:R-:W-:-:S07]  /*19e0*/  IADD3 R4, PT, PT, R4, R3, RZ ;  /* 0x0000000304047210 */ /* 0x000fce0007ffe0ff */
[----:B------:R-:W-:Y:S05]  /*19f0*/  @!P0 BRA `(.L_x_15) ;  /* 0x0000000400a48947 */ /* 0x000fea0003800000 */
[----:B------:R-:W0:Y:S01]  /*1a00*/  LDC R11, c[0x0][0x3a8] ;  /* 0x0000ea00ff0b7b82 */ /* 0x000e220000000800 */
[----:B------:R-:W-:Y:S01]  /*1a10*/  IADD3 R8, PT, PT, R2, 0x2, RZ ;  /* 0x0000000202087810 */ /* 0x000fe20007ffe0ff */
[-CC-:B------:R-:W-:Y:S01]  /*1a20*/  IMAD R6, R6, R3.reuse, R2.reuse ;  /* 0x0000000306067224 */ /* 0x180fe200078e0202 */
[C---:B------:R-:W-:Y:S01]  /*1a30*/  IADD3 R12, PT, PT, R2.reuse, 0x4, RZ ;  /* 0x00000004020c7810 */ /* 0x040fe20007ffe0ff */
[C---:B------:R-:W-:Y:S01]  /*1a40*/  VIADD R10, R2.reuse, 0x3 ;  /* 0x00000003020a7836 */ /* 0x040fe20000000000 */
[C---:B------:R-:W-:Y:S01]  /*1a50*/  IADD3 R14, PT, PT, R2.reuse, 0x5, RZ ;  /* 0x00000005020e7810 */ /* 0x040fe20007ffe0ff */
[C---:B------:R-:W-:Y:S01]  /*1a60*/  VIADD R5, R2.reuse, 0x6 ;  /* 0x0000000602057836 */ /* 0x040fe20000000000 */
[----:B------:R-:W-:Y:S01]  /*1a70*/  IADD3 R7, PT, PT, R2, 0x7, RZ ;  /* 0x0000000702077810 */ /* 0x000fe20007ffe0ff */
[----:B------:R-:W-:Y:S01]  /*1a80*/  VIADD R6, R6, 0xffffffff ;  /* 0xffffffff06067836 */ /* 0x000fe20000000000 */
[----:B------:R-:W-:Y:S01]  /*1a90*/  IADD3 R9, PT, PT, R2, 0x8, RZ ;  /* 0x0000000802097810 */ /* 0x000fe20007ffe0ff */
[-CC-:B------:R-:W-:Y:S01]  /*1aa0*/  IMAD R8, R8, R3.reuse, R2.reuse ;  /* 0x0000000308087224 */ /* 0x180fe200078e0202 */
[----:B------:R-:W-:Y:S01]  /*1ab0*/  LOP3.LUT R13, R4, 0xfffffff8, RZ, 0xc0, !PT ;  /* 0xfffffff8040d7812 */ /* 0x000fe200078ec0ff */
[----:B------:R-:W-:-:S02]  /*1ac0*/  IMAD R10, R10, R3, R2 ;  /* 0x000000030a0a7224 */ /* 0x000fc400078e0202 */
[-CC-:B------:R-:W-:Y:S01]  /*1ad0*/  IMAD R12, R12, R3.reuse, R2.reuse ;  /* 0x000000030c0c7224 */ /* 0x180fe200078e0202 */
[----:B------:R-:W-:Y:S01]  /*1ae0*/  IADD3 R13, PT, PT, -R13, RZ, RZ ;  /* 0x000000ff0d0d7210 */ /* 0x000fe20007ffe1ff */
[-CC-:B------:R-:W-:Y:S02]  /*1af0*/  IMAD R14, R14, R3.reuse, R2.reuse ;  /* 0x000000030e0e7224 */ /* 0x180fe400078e0202 */
[-CC-:B------:R-:W-:Y:S02]  /*1b00*/  IMAD R5, R5, R3.reuse, R2.reuse ;  /* 0x0000000305057224 */ /* 0x180fe400078e0202 */
[-CC-:B------:R-:W-:Y:S02]  /*1b10*/  IMAD R7, R7, R3.reuse, R2.reuse ;  /* 0x0000000307077224 */ /* 0x180fe400078e0202 */
[----:B------:R-:W-:-:S07]  /*1b20*/  IMAD R9, R9, R3, R2 ;  /* 0x0000000309097224 */ /* 0x000fce00078e0202 */
.L_x_16:
[----:B-1----:R-:W1:Y:S01]  /*1b30*/  LDC.64 R20, c[0x0][0x390] ;  /* 0x0000e400ff147b82 */ /* 0x002e620000000a00 */
[C---:B------:R-:W-:Y:S01]  /*1b40*/  IADD3 R27, PT, PT, R6.reuse, 0x1, RZ ;  /* 0x00000001061b7810 */ /* 0x040fe20007ffe0ff */
[----:B-1----:R-:W-:-:S04]  /*1b50*/  IMAD.WIDE.U32 R28, R6, 0x8, R20 ;  /* 0x00000008061c7825 */ /* 0x002fc800078e0014 */
[--C-:B------:R-:W-:Y:S01]  /*1b60*/  IMAD.WIDE.U32 R26, R27, 0x8, R20.reuse ;  /* 0x000000081b1a7825 */ /* 0x100fe200078e0014 */
[----:B------:R-:W2:Y:S04]  /*1b70*/  LDG.E.64 R34, desc[UR4][R28.64] ;  /* 0x000000041c227981 */ /* 0x000ea8000c1e1b00 */
[----:B------:R-:W2:Y:S01]  /*1b80*/  LDG.E.64 R36, desc[UR4][R26.64] ;  /* 0x000000041a247981 */ /* 0x000ea2000c1e1b00 */
[C---:B------:R-:W-:Y:S02]  /*1b90*/  VIADD R25, R8.reuse, 0xffffffff ;  /* 0xffffffff08197836 */ /* 0x040fe40000000000 */
[----:B------:R-:W-:-:S04]  /*1ba0*/  IMAD.WIDE.U32 R22, R8, 0x8, R20 ;  /* 0x0000000808167825 */ /* 0x000fc800078e0014 */
[----:B------:R-:W-:Y:S01]  /*1bb0*/  IMAD.WIDE.U32 R24, R25, 0x8, R20 ;  /* 0x0000000819187825 */ /* 0x000fe200078e0014 */
[----:B--2---:R-:W-:-:S07]  /*1bc0*/  DFMA R36, R18, R34, R36 ;  /* 0x000000221224722b */ /* 0x004fce0000000024 */
[----:B------:R1:W-:Y:S01]  /*1bd0*/  STG.E.64 desc[UR4][R28.64], R36 ;  /* 0x000000241c007986 */ /* 0x0003e2000c101b04 */
[----:B-----5:R-:W-:-:S07]  /*1be0*/  DFMA R34, -R16, R36, R34 ;  /* 0x000000241022722b */ /* 0x020fce0000000122 */
[----:B------:R2:W-:Y:S04]  /*1bf0*/  STG.E.64 desc[UR4][R26.64], R34 ;  /* 0x000000221a007986 */ /* 0x0005e8000c101b04 */
[----:B------:R-:W3:Y:S04]  /*1c00*/  LDG.E.64 R30, desc[UR4][R24.64] ;  /* 0x00000004181e7981 */ /* 0x000ee8000c1e1b00 */
[----:B------:R-:W3:Y:S01]  /*1c10*/  LDG.E.64 R32, desc[UR4][R22.64] ;  /* 0x0000000416207981 */ /* 0x000ee2000c1e1b00 */
[----:B------:R-:W-:-:S05]  /*1c20*/  IADD3 R15, PT, PT, R10, -0x1, RZ ;  /* 0xffffffff0a0f7810 */ /* 0x000fca0007ffe0ff */
[----:B-1----:R-:W-:-:S04]  /*1c30*/  IMAD.WIDE.U32 R28, R15, 0x8, R20 ;  /* 0x000000080f1c7825 */ /* 0x002fc800078e0014 */
[----:B--2---:R-:W-:Y:S01]  /*1c40*/  IMAD.WIDE.U32 R26, R10, 0x8, R20 ;  /* 0x000000080a1a7825 */ /* 0x004fe200078e0014 */
[----:B---3--:R-:W-:-:S07]  /*1c50*/  DFMA R32, R18, R30, R32 ;  /* 0x0000001e1220722b */ /* 0x008fce0000000020 */
[----:B------:R1:W-:Y:S01]  /*1c60*/  STG.E.64 desc[UR4][R24.64], R32 ;  /* 0x0000002018007986 */ /* 0x0003e2000c101b04 */
[----:B------:R-:W-:-:S07]  /*1c70*/  DFMA R30, -R16, R32, R30 ;  /* 0x00000020101e722b */ /* 0x000fce000000011e */
        /* <DEDUP_REMOVED lines=12> */
[C---:B------:R-:W-:Y:S02]  /*1d40*/  VIADD R15, R14.reuse, 0xffffffff ;  /* 0xffffffff0e0f7836 */ /* 0x040fe40000000000 */
        /* <DEDUP_REMOVED lines=8> */
[C---:B------:R-:W-:Y:S01]  /*1dd0*/  IADD3 R15, PT, PT, R5.reuse, -0x1, RZ ;  /* 0xffffffff050f7810 */ /* 0x040fe20007ffe0ff */
[----:B-1----:R-:W-:-:S04]  /*1de0*/  IMAD.WIDE.U32 R24, R5, 0x8, R20 ;  /* 0x0000000805187825 */ /* 0x002fc800078e0014 */
[----:B--2---:R-:W-:Y:S01]  /*1df0*/  IMAD.WIDE.U32 R22, R15, 0x8, R20 ;  /* 0x000000080f167825 */ /* 0x004fe200078e0014 */
[----:B---3--:R-:W-:-:S07]  /*1e00*/  DFMA R34, R18, R36, R34 ;  /* 0x000000241222722b */ /* 0x008fce0000000022 */
[----:B------:R1:W-:Y:S01]  /*1e10*/  STG.E.64 desc[UR4][R26.64], R34 ;  /* 0x000000221a007986 */ /* 0x0003e2000c101b04 */
[----:B------:R-:W-:-:S07]  /*1e20*/  DFMA R36, -R16, R34, R36 ;  /* 0x000000221024722b */ /* 0x000fce0000000124 */
[----:B------:R2:W-:Y:S04]  /*1e30*/  STG.E.64 desc[UR4][R28.64], R36 ;  /* 0x000000241c007986 */ /* 0x0005e8000c101b04 */
[----:B------:R-:W1:Y:S04]  /*1e40*/  LDG.E.64 R32, desc[UR4][R22.64] ;  /* 0x0000000416207981 */ /* 0x000e68000c1e1b00 */
[----:B------:R-:W1:Y:S02]  /*1e50*/  LDG.E.64 R30, desc[UR4][R24.64] ;  /* 0x00000004181e7981 */ /* 0x000e64000c1e1b00 */
[----:B-1----:R-:W-:Y:S01]  /*1e60*/  DFMA R26, R18, R32, R30 ;  /* 0x00000020121a722b */ /* 0x002fe2000000001e */
[----:B------:R-:W-:-:S05]  /*1e70*/  IADD3 R31, PT, PT, R7, -0x1, RZ ;  /* 0xffffffff071f7810 */ /* 0x000fca0007ffe0ff */
[--C-:B------:R-:W-:Y:S02]  /*1e80*/  IMAD.WIDE.U32 R30, R31, 0x8, R20.reuse ;  /* 0x000000081f1e7825 */ /* 0x100fe400078e0014 */
[----:B--2---:R-:W-:Y:S01]  /*1e90*/  DFMA R28, -R16, R26, R32 ;  /* 0x0000001a101c722b */ /* 0x004fe20000000120 */
[----:B------:R1:W-:Y:S01]  /*1ea0*/  STG.E.64 desc[UR4][R22.64], R26 ;  /* 0x0000001a16007986 */ /* 0x0003e2000c101b04 */
[----:B------:R-:W-:-:S05]  /*1eb0*/  IMAD.WIDE.U32 R32, R7, 0x8, R20 ;  /* 0x0000000807207825 */ /* 0x000fca00078e0014 */
[----:B------:R2:W-:Y:S04]  /*1ec0*/  STG.E.64 desc[UR4][R24.64], R28 ;  /* 0x0000001c18007986 */ /* 0x0005e8000c101b04 */
[----:B------:R-:W1:Y:S04]  /*1ed0*/  LDG.E.64 R34, desc[UR4][R30.64] ;  /* 0x000000041e227981 */ /* 0x000e68000c1e1b00 */
[----:B------:R-:W1:Y:S01]  /*1ee0*/  LDG.E.64 R36, desc[UR4][R32.64] ;  /* 0x0000000420247981 */ /* 0x000e62000c1e1b00 */
[----:B------:R-:W-:Y:S01]  /*1ef0*/  VIADD R15, R9, 0xffffffff ;  /* 0xffffffff090f7836 */ /* 0x000fe20000000000 */
[----:B-1----:R-:W-:-:S07]  /*1f00*/  DFMA R22, R18, R34, R36 ;  /* 0x000000221216722b */ /* 0x002fce0000000024 */
[----:B------:R1:W-:Y:S01]  /*1f10*/  STG.E.64 desc[UR4][R30.64], R22 ;  /* 0x000000161e007986 */ /* 0x0003e2000c101b04 */
[----:B------:R-:W-:Y:S01]  /*1f20*/  DFMA R36, -R16, R22, R34 ;  /* 0x000000161024722b */ /* 0x000fe20000000122 */
[----:B------:R-:W-:-:S04]  /*1f30*/  IMAD.WIDE.U32 R34, R15, 0x8, R20 ;  /* 0x000000080f227825 */ /* 0x000fc800078e0014 */
[----:B------:R-:W-:Y:S02]  /*1f40*/  IMAD.WIDE.U32 R20, R9, 0x8, R20 ;  /* 0x0000000809147825 */ /* 0x000fe400078e0014 */
[----:B------:R1:W-:Y:S04]  /*1f50*/  STG.E.64 desc[UR4][R32.64], R36 ;  /* 0x0000002420007986 */ /* 0x0003e8000c101b04 */
[----:B--2---:R-:W2:Y:S04]  /*1f60*/  LDG.E.64 R24, desc[UR4][R34.64] ;  /* 0x0000000422187981 */ /* 0x004ea8000c1e1b00 */
[----:B------:R-:W2:Y:S01]  /*1f70*/  LDG.E.64 R26, desc[UR4][R20.64] ;  /* 0x00000004141a7981 */ /* 0x000ea2000c1e1b00 */
[----:B------:R-:W-:Y:S01]  /*1f80*/  IADD3 R13, PT, PT, R13, 0x8, RZ ;  /* 0x000000080d0d7810 */ /* 0x000fe20007ffe0ff */
[----:B------:R-:W-:Y:S01]  /*1f90*/  IMAD R6, R3, 0x8, R6 ;  /* 0x0000000803067824 */ /* 0x000fe200078e0206 */
[----:B0-----:R-:W-:Y:S01]  /*1fa0*/  IADD3 R11, PT, PT, R11, 0x8, RZ ;  /* 0x000000080b0b7810 */ /* 0x001fe20007ffe0ff */
[----:B------:R-:W-:Y:S01]  /*1fb0*/  IMAD R12, R3, 0x8, R12 ;  /* 0x00000008030c7824 */ /* 0x000fe200078e020c */
[----:B------:R-:W-:Y:S01]  /*1fc0*/  ISETP.NE.AND P0, PT, R13, RZ, PT ;  /* 0x000000ff0d00720c */ /* 0x000fe20003f05270 */
[C---:B------:R-:W-:Y:S01]  /*1fd0*/  IMAD R7, R3.reuse, 0x8, R7 ;  /* 0x0000000803077824 */ /* 0x040fe200078e0207 */
[----:B------:R-:W-:-:S02]  /*1fe0*/  LEA R8, R3, R8, 0x3 ;  /* 0x0000000803087211 */ /* 0x000fc400078e18ff */
[C---:B------:R-:W-:Y:S02]  /*1ff0*/  LEA R10, R3.reuse, R10, 0x3 ;  /* 0x0000000a030a7211 */ /* 0x040fe400078e18ff */
[C---:B------:R-:W-:Y:S02]  /*2000*/  LEA R14, R3.reuse, R14, 0x3 ;  /* 0x0000000e030e7211 */ /* 0x040fe400078e18ff */
[C---:B------:R-:W-:Y:S02]  /*2010*/  LEA R5, R3.reuse, R5, 0x3 ;  /* 0x0000000503057211 */ /* 0x040fe400078e18ff */
[----:B------:R-:W-:Y:S01]  /*2020*/  LEA R9, R3, R9, 0x3 ;  /* 0x0000000903097211 */ /* 0x000fe200078e18ff */
[----:B--2---:R-:W-:-:S07]  /*2030*/  DFMA R26, R18, R24, R26 ;  /* 0x00000018121a722b */ /* 0x004fce000000001a */
[----:B------:R1:W-:Y:S01]  /*2040*/  STG.E.64 desc[UR4][R34.64], R26 ;  /* 0x0000001a22007986 */ /* 0x0003e2000c101b04 */
[----:B------:R-:W-:-:S07]  /*2050*/  DFMA R24, -R16, R26, R24 ;  /* 0x0000001a1018722b */ /* 0x000fce0000000118 */
[----:B------:R1:W-:Y:S01]  /*2060*/  STG.E.64 desc[UR4][R20.64], R24 ;  /* 0x0000001814007986 */ /* 0x0003e2000c101b04 */
[----:B------:R-:W-:Y:S05]  /*2070*/  @P0 BRA `(.L_x_16) ;  /* 0xfffffff800ac0947 */ /* 0x000fea000383ffff */
[----:B------:R-:W-:-:S07]  /*2080*/  IADD3 R6, PT, PT, R11, 0x1, RZ ;  /* 0x000000010b067810 */ /* 0x000fce0007ffe0ff */
.L_x_15:
[----:B------:R-:W-:-:S13]  /*2090*/  LOP3.LUT P0, R7, R4, 0x7, RZ, 0xc0, !PT ;  /* 0x0000000704077812 */ /* 0x000fda000780c0ff */
[----:B------:R-:W-:Y:S05]  /*20a0*/  @!P0 EXIT ;  /* 0x000000000000894d */ /* 0x000fea0003800000 */
[----:B------:R-:W-:Y:S02]  /*20b0*/  ISETP.GE.U32.AND P0, PT, R7, 0x4, PT ;  /* 0x000000040700780c */ /* 0x000fe40003f06070 */
[----:B------:R-:W-:-:S04]  /*20c0*/  LOP3.LUT R5, R4, 0x3, RZ, 0xc0, !PT ;  /* 0x0000000304057812 */ /* 0x000fc800078ec0ff */
[----:B------:R-:W-:-:S07]  /*20d0*/  ISETP.NE.AND P1, PT, R5, RZ, PT ;  /* 0x000000ff0500720c */ /* 0x000fce0003f25270 */
[----:B------:R-:W-:Y:S06]  /*20e0*/  @!P0 BRA `(.L_x_17) ;  /* 0x0000000000a88947 */ /* 0x000fec0003800000 */
[----:B------:R-:W0:Y:S01]  /*20f0*/  LDC.64 R8, c[0x0][0x390] ;  /* 0x0000e400ff087b82 */ /* 0x000e220000000a00 */
[CC--:B------:R-:W-:Y:S02]  /*2100*/  IMAD R7, R6.reuse, R3.reuse, R0 ;  /* 0x0000000306077224 */ /* 0x0c0fe400078e0200 */
[----:B-1----:R-:W-:Y:S02]  /*2110*/  IMAD R25, R6, R3, R2 ;  /* 0x0000000306197224 */ /* 0x002fe400078e0202 */
[----:B0-----:R-:W-:-:S04]  /*2120*/  IMAD.WIDE.U32 R22, R7, 0x8, R8 ;  /* 0x0000000807167825 */ /* 0x001fc800078e0008 */
[----:B------:R-:W-:Y:S01]  /*2130*/  IMAD.WIDE.U32 R24, R25, 0x8, R8 ;  /* 0x0000000819187825 */ /* 0x000fe200078e0008 */
[----:B------:R-:W2:Y:S04]  /*2140*/  LDG.E.64 R10, desc[UR4][R22.64] ;  /* 0x00000004160a7981 */ /* 0x000ea8000c1e1b00 */
[----:B------:R-:W2:Y:S01]  /*2150*/  LDG.E.64 R26, desc[UR4][R24.64] ;  /* 0x00000004181a7981 */ /* 0x000ea2000c1e1b00 */
[----:B------:R-:W-:-:S04]  /*2160*/  IMAD.IADD R7, R7, 0x1, R3 ;  /* 0x0000000107077824 */ /* 0x000fc800078e0203 */
[C---:B------:R-:W-:Y:S01]  /*2170*/  IMAD.WIDE.U32 R12, R7.reuse, 0x8, R8 ;  /* 0x00000008070c7825 */ /* 0x040fe200078e0008 */
[----:B------:R-:W-:Y:S01]  /*2180*/  IADD3 R15, PT, PT, R7, 0x1, RZ ;  /* 0x00000001070f7810 */ /* 0x000fe20007ffe0ff */
[----:B--2---:R-:W-:-:S07]  /*2190*/  DFMA R26, R18, R10, R26 ;  /* 0x0000000a121a722b */ /* 0x004fce000000001a */
[----:B------:R0:W-:Y:S01]  /*21a0*/  STG.E.64 desc[UR4][R22.64], R26 ;  /* 0x0000001a16007986 */ /* 0x0001e2000c101b04 */
[----:B-----5:R-:W-:Y:S01]  /*21b0*/  DFMA R30, -R16, R26, R10 ;  /* 0x0000001a101e722b */ /* 0x020fe2000000010a */
[----:B------:R-:W-:-:S06]  /*21c0*/  IMAD.WIDE.U32 R10, R15, 0x8, R8 ;  /* 0x000000080f0a7825 */ /* 0x000fcc00078e0008 */
[----:B------:R1:W-:Y:S04]  /*21d0*/  STG.E.64 desc[UR4][R24.64], R30 ;  /* 0x0000001e18007986 */ /* 0x0003e8000c101b04 */
[----:B------:R-:W2:Y:S04]  /*21e0*/  LDG.E.64 R14, desc[UR4][R12.64] ;  /* 0x000000040c0e7981 */ /* 0x000ea8000c1e1b00 */
[----:B------:R-:W2:Y:S01]  /*21f0*/  LDG.E.64 R28, desc[UR4][R10.64] ;  /* 0x000000040a1c7981 */ /* 0x000ea2000c1e1b00 */
[----:B------:R-:W-:-:S05]  /*2200*/  IADD3 R7, PT, PT, R7, R3, RZ ;  /* 0x0000000307077210 */ /* 0x000fca0007ffe0ff */
[----:B------:R-:W-:-:S04]  /*2210*/  VIADD R21, R7, 0x1 ;  /* 0x0000000107157836 */ /* 0x000fc80000000000 */
[----:B------:R-:W-:Y:S01]  /*2220*/  IMAD.WIDE.U32 R20, R21, 0x8, R8 ;  /* 0x0000000815147825 */ /* 0x000fe200078e0008 */
[----:B--2---:R-:W-:-:S07]  /*2230*/  DFMA R28, R18, R14, R28 ;  /* 0x0000000e121c722b */ /* 0x004fce000000001c */
[----:B------:R-:W-:Y:S01]  /*2240*/  STG.E.64 desc[UR4][R12.64], R28 ;  /* 0x0000001c0c007986 */ /* 0x000fe2000c101b04 */
[----:B------:R-:W-:Y:S01]  /*2250*/  DFMA R32, -R16, R28, R14 ;  /* 0x0000001c1020722b */ /* 0x000fe2000000010e */
[----:B------:R-:W-:-:S06]  /*2260*/  IMAD.WIDE.U32 R14, R7, 0x8, R8 ;  /* 0x00000008070e7825 */ /* 0x000fcc00078e0008 */
[----:B------:R2:W-:Y:S04]  /*2270*/  STG.E.64 desc[UR4][R10.64], R32 ;  /* 0x000000200a007986 */ /* 0x0005e8000c101b04 */
[----:B0-----:R-:W3:Y:S04]  /*2280*/  LDG.E.64 R22, desc[UR4][R14.64] ;  /* 0x000000040e167981 */ /* 0x001ee8000c1e1b00 */
[----:B-1----:R-:W3:Y:S01]  /*2290*/  LDG.E.64 R24, desc[UR4][R20.64] ;  /* 0x0000000414187981 */ /* 0x002ee2000c1e1b00 */
[----:B------:R-:W-:-:S04]  /*22a0*/  IADD3 R7, PT, PT, R7, R3, RZ ;  /* 0x0000000307077210 */ /* 0x000fc80007ffe0ff */
[----:B------:R-:W-:-:S05]  /*22b0*/  IADD3 R31, PT, PT, R7, 0x1, RZ ;  /* 0x00000001071f7810 */ /* 0x000fca0007ffe0ff */
[----:B------:R-:W-:Y:S01]  /*22c0*/  IMAD.WIDE.U32 R30, R31, 0x8, R8 ;  /* 0x000000081f1e7825 */ /* 0x000fe200078e0008 */
[----:B---3--:R-:W-:-:S07]  /*22d0*/  DFMA R24, R18, R22, R24 ;  /* 0x000000161218722b */ /* 0x008fce0000000018 */
[----:B------:R0:W-:Y:S01]  /*22e0*/  STG.E.64 desc[UR4][R14.64], R24 ;  /* 0x000000180e007986 */ /* 0x0001e2000c101b04 */
[----:B------:R-:W-:Y:S01]  /*22f0*/  DFMA R26, -R16, R24, R22 ;  /* 0x00000018101a722b */ /* 0x000fe20000000116 */
[----:B------:R-:W-:-:S06]  /*2300*/  IMAD.WIDE.U32 R22, R7, 0x8, R8 ;  /* 0x0000000807167825 */ /* 0x000fcc00078e0008 */
[----:B------:R0:W-:Y:S04]  /*2310*/  STG.E.64 desc[UR4][R20.64], R26 ;  /* 0x0000001a14007986 */ /* 0x0001e8000c101b04 */
[----:B------:R-:W3:Y:S04]  /*2320*/  LDG.E.64 R8, desc[UR4][R22.64] ;  /* 0x0000000416087981 */ /* 0x000ee8000c1e1b00 */
[----:B--2---:R-:W3:Y:S01]  /*2330*/  LDG.E.64 R10, desc[UR4][R30.64] ;  /* 0x000000041e0a7981 */ /* 0x004ee2000c1e1b00 */
[----:B------:R-:W-:Y:S01]  /*2340*/  VIADD R6, R6, 0x4 ;  /* 0x0000000406067836 */ /* 0x000fe20000000000 */
[----:B---3--:R-:W-:-:S07]  /*2350*/  DFMA R10, R18, R8, R10 ;  /* 0x00000008120a722b */ /* 0x008fce000000000a */
[----:B------:R0:W-:Y:S01]  /*2360*/  STG.E.64 desc[UR4][R22.64], R10 ;  /* 0x0000000a16007986 */ /* 0x0001e2000c101b04 */
[----:B------:R-:W-:-:S07]  /*2370*/  DFMA R8, -R16, R10, R8 ;  /* 0x0000000a1008722b */ /* 0x000fce0000000108 */
[----:B------:R0:W-:Y:S04]  /*2380*/  STG.E.64 desc[UR4][R30.64], R8 ;  /* 0x000000081e007986 */ /* 0x0001e8000c101b04 */
.L_x_17:
[----:B------:R-:W-:Y:S05]  /*2390*/  @!P1 EXIT ;  /* 0x000000000000994d */ /* 0x000fea0003800000 */
[----:B------:R-:W-:Y:S02]  /*23a0*/  ISETP.NE.AND P0, PT, R5, 0x1, PT ;  /* 0x000000010500780c */ /* 0x000fe40003f05270 */
[----:B------:R-:W-:-:S04]  /*23b0*/  LOP3.LUT R4, R4, 0x1, RZ, 0xc0, !PT ;  /* 0x0000000104047812 */ /* 0x000fc800078ec0ff */
[----:B------:R-:W-:-:S07]  /*23c0*/  ISETP.NE.U32.AND P1, PT, R4, 0x1, PT ;  /* 0x000000010400780c */ /* 0x000fce0003f25070 */
[----:B------:R-:W-:Y:S06]  /*23d0*/  @!P0 BRA `(.L_x_18) ;  /* 0x0000000000588947 */ /* 0x000fec0003800000 */
[----:B------:R-:W2:Y:S01]  /*23e0*/  LDC.64 R12, c[0x0][0x390] ;  /* 0x0000e400ff0c7b82 */ /* 0x000ea20000000a00 */
[CC--:B------:R-:W-:Y:S02]  /*23f0*/  IMAD R7, R6.reuse, R3.reuse, R0 ;  /* 0x0000000306077224 */ /* 0x0c0fe400078e0200 */
[----:B01----:R-:W-:Y:S02]  /*2400*/  IMAD R21, R6, R3, R2 ;  /* 0x0000000306157224 */ /* 0x003fe400078e0202 */
[----:B--2---:R-:W-:-:S04]  /*2410*/  IMAD.WIDE.U32 R4, R7, 0x8, R12 ;  /* 0x0000000807047825 */ /* 0x004fc800078e000c */
[----:B------:R-:W-:Y:S01]  /*2420*/  IMAD.WIDE.U32 R20, R21, 0x8, R12 ;  /* 0x0000000815147825 */ /* 0x000fe200078e000c */
[----:B------:R-:W2:Y:S04]  /*2430*/  LDG.E.64 R8, desc[UR4][R4.64] ;  /* 0x0000000404087981 */ /* 0x000ea8000c1e1b00 */
[----:B------:R-:W2:Y:S01]  /*2440*/  LDG.E.64 R10, desc[UR4][R20.64] ;  /* 0x00000004140a7981 */ /* 0x000ea2000c1e1b00 */
[----:B------:R-:W-:-:S04]  /*2450*/  IADD3 R7, PT, PT, R7, R3, RZ ;  /* 0x0000000307077210 */ /* 0x000fc80007ffe0ff */
[C---:B------:R-:W-:Y:S01]  /*2460*/  IADD3 R25, PT, PT, R7.reuse, 0x1, RZ ;  /* 0x0000000107197810 */ /* 0x040fe20007ffe0ff */
        /* <DEDUP_REMOVED lines=8> */
[----:B------:R-:W-:Y:S01]  /*24f0*/  VIADD R6, R6, 0x2 ;  /* 0x0000000206067836 */ /* 0x000fe20000000000 */
[----:B---3--:R-:W-:-:S07]  /*2500*/  DFMA R14, R18, R12, R14 ;  /* 0x0000000c120e722b */ /* 0x008fce000000000e */
[----:B------:R2:W-:Y:S01]  /*2510*/  STG.E.64 desc[UR4][R22.64], R14 ;  /* 0x0000000e16007986 */ /* 0x0005e2000c101b04 */
[----:B------:R-:W-:-:S07]  /*2520*/  DFMA R12, -R16, R14, R12 ;  /* 0x0000000e100c722b */ /* 0x000fce000000010c */
[----:B------:R2:W-:Y:S04]  /*2530*/  STG.E.64 desc[UR4][R24.64], R12 ;  /* 0x0000000c18007986 */ /* 0x0005e8000c101b04 */
.L_x_18:
[----:B------:R-:W-:Y:S05]  /*2540*/  @P1 EXIT ;  /* 0x000000000000194d */ /* 0x000fea0003800000 */
[----:B--2---:R-:W2:Y:S01]  /*2550*/  LDC.64 R4, c[0x0][0x390] ;  /* 0x0000e400ff047b82 */ /* 0x004ea20000000a00 */
[CC--:B------:R-:W-:Y:S02]  /*2560*/  IMAD R7, R6.reuse, R3.reuse, R0 ;  /* 0x0000000306077224 */ /* 0x0c0fe400078e0200 */
[----:B0-----:R-:W-:Y:S02]  /*2570*/  IMAD R9, R6, R3, R2 ;  /* 0x0000000306097224 */ /* 0x001fe400078e0202 */
[----:B--2---:R-:W-:-:S04]  /*2580*/  IMAD.WIDE.U32 R2, R7, 0x8, R4 ;  /* 0x0000000807027825 */ /* 0x004fc800078e0004 */
[----:B------:R-:W-:Y:S02]  /*2590*/  IMAD.WIDE.U32 R6, R9, 0x8, R4 ;  /* 0x0000000809067825 */ /* 0x000fe400078e0004 */
[----:B------:R-:W2:Y:S04]  /*25a0*/  LDG.E.64 R4, desc[UR4][R2.64] ;  /* 0x0000000402047981 */ /* 0x000ea8000c1e1b00 */
[----:B------:R-:W2:Y:S02]  /*25b0*/  LDG.E.64 R8, desc[UR4][R6.64] ;  /* 0x0000000406087981 */ /* 0x000ea4000c1e1b00 */
[----:B--2---:R-:W-:-:S07]  /*25c0*/  DFMA R8, R18, R4, R8 ;  /* 0x000000041208722b */ /* 0x004fce0000000008 */
[----:B------:R-:W-:Y:S01]  /*25d0*/  STG.E.64 desc[UR4][R2.64], R8 ;  /* 0x0000000802007986 */ /* 0x000fe2000c101b04 */
[----:B-----5:R-:W-:-:S07]  /*25e0*/  DFMA R4, -R16, R8, R4 ;  /* 0x000000081004722b */ /* 0x020fce0000000104 */
[----:B------:R-:W-:Y:S01]  /*25f0*/  STG.E.64 desc[UR4][R6.64], R4 ;  /* 0x0000000406007986 */ /* 0x000fe2000c101b04 */
[----:B------:R-:W-:Y:S05]  /*2600*/  EXIT ;  /* 0x000000000000794d */ /* 0x000fea0003800000 */
        .weak           $__internal_0_$__cuda_sm20_div_rn_f64_full
        .type           $__internal_0_$__cuda_sm20_div_rn_f64_full,@function
        .size           $__internal_0_$__cuda_sm20_div_rn_f64_full,(.L_x_194 - $__internal_0_$__cuda_sm20_div_rn_f64_full)
$__internal_0_$__cuda_sm20_div_rn_f64_full:
[C---:B------:R-:W-:Y:S01]  /*2610*/  FSETP.GEU.AND P0, PT, |R9|.reuse, 1.469367938527859385e-39, PT ;  /* 0x001000000900780b */ /* 0x040fe20003f0e200 */
[----:B------:R-:W-:Y:S01]  /*2620*/  IMAD.MOV.U32 R34, RZ, RZ, 0x1ca00000 ;  /* 0x1ca00000ff227424 */ /* 0x000fe200078e00ff */
[C---:B------:R-:W-:Y:S02]  /*2630*/  LOP3.LUT R10, R9.reuse, 0x800fffff, RZ, 0xc0, !PT ;  /* 0x800fffff090a7812 */ /* 0x040fe400078ec0ff */
[----:B------:R-:W-:Y:S02]  /*2640*/  MOV R28, 0x1 ;  /* 0x00000001001c7802 */ /* 0x000fe40000000f00 */
[----:B------:R-:W-:Y:S02]  /*2650*/  LOP3.LUT R11, R10, 0x3ff00000, RZ, 0xfc, !PT ;  /* 0x3ff000000a0b7812 */ /* 0x000fe400078efcff */
[----:B------:R-:W-:Y:S02]  /*2660*/  MOV R10, R8 ;  /* 0x00000008000a7202 */ /* 0x000fe40000000f00 */
[----:B------:R-:W-:-:S02]  /*2670*/  LOP3.LUT R36, R9, 0x7ff00000, RZ, 0xc0, !PT ;  /* 0x7ff0000009247812 */ /* 0x000fc400078ec0ff */
[----:B------:R-:W-:Y:S01]  /*2680*/  LOP3.LUT R35, R7, 0x7ff00000, RZ, 0xc0, !PT ;  /* 0x7ff0000007237812 */ /* 0x000fe200078ec0ff */
[----:B------:R-:W-:-:S03]  /*2690*/  @!P0 DMUL R10, R8, 8.98846567431157953865e+307 ;  /* 0x7fe00000080a8828 */ /* 0x000fc60000000000 */
[----:B------:R-:W-:-:S03]  /*26a0*/  ISETP.GE.U32.AND P1, PT, R35, R36, PT ;  /* 0x000000242300720c */ /* 0x000fc60003f26070 */
[----:B------:R-:W0:Y:S01]  /*26b0*/  MUFU.RCP64H R29, R11 ;  /* 0x0000000b001d7308 */ /* 0x000e220000001800 */
[----:B------:R-:W-:Y:S02]  /*26c0*/  SEL R5, R34, 0x63400000, !P1 ;  /* 0x6340000022057807 */ /* 0x000fe40004800000 */
[----:B------:R-:W-:Y:S01]  /*26d0*/  FSETP.GEU.AND P1, PT, |R7|, 1.469367938527859385e-39, PT ;  /* 0x001000000700780b */ /* 0x000fe20003f2e200 */
[----:B0-----:R-:W-:-:S08]  /*26e0*/  DFMA R26, R28, -R10, 1 ;  /* 0x3ff000001c1a742b */ /* 0x001fd0000000080a */
[----:B------:R-:W-:-:S08]  /*26f0*/  DFMA R26, R26, R26, R26 ;  /* 0x0000001a1a1a722b */ /* 0x000fd0000000001a */
[----:B------:R-:W-:-:S08]  /*2700*/  DFMA R28, R28, R26, R28 ;  /* 0x0000001a1c1c722b */ /* 0x000fd0000000001c */
[----:B------:R-:W-:-:S08]  /*2710*/  DFMA R26, R28, -R10, 1 ;  /* 0x3ff000001c1a742b */ /* 0x000fd0000000080a */
[----:B------:R-:W-:Y:S01]  /*2720*/  DFMA R26, R28, R26, R28 ;  /* 0x0000001a1c1a722b */ /* 0x000fe2000000001c */
[----:B------:R-:W-:Y:S02]  /*2730*/  LOP3.LUT R29, R5, 0x800fffff, R7, 0xf8, !PT ;  /* 0x800fffff051d7812 */ /* 0x000fe400078ef807 */
[----:B------:R-:W-:Y:S02]  /*2740*/  MOV R5, R35 ;  /* 0x0000002300057202 */ /* 0x000fe40000000f00 */
[----:B------:R-:W-:Y:S01]  /*2750*/  MOV R28, R6 ;  /* 0x00000006001c7202 */ /* 0x000fe20000000f00 */
[----:B------:R-:W-:Y:S06]  /*2760*/  @P1 BRA `(.L_x_19) ;  /* 0x0000000000201947 */ /* 0x000fec0003800000 */
[----:B------:R-:W-:-:S04]  /*2770*/  LOP3.LUT R30, R9, 0x7ff00000, RZ, 0xc0, !PT ;  /* 0x7ff00000091e7812 */ /* 0x000fc800078ec0ff */
[----:B------:R-:W-:Y:S01]  /*2780*/  ISETP.GE.U32.AND P1, PT, R35, R30, PT ;  /* 0x0000001e2300720c */ /* 0x000fe20003f26070 */
[----:B------:R-:W-:-:S03]  /*2790*/  IMAD.MOV.U32 R30, RZ, RZ, RZ ;  /* 0x000000ffff1e7224 */ /* 0x000fc600078e00ff */
[----:B------:R-:W-:-:S04]  /*27a0*/  SEL R5, R34, 0x63400000, !P1 ;  /* 0x6340000022057807 */ /* 0x000fc80004800000 */
[----:B------:R-:W-:-:S04]  /*27b0*/  LOP3.LUT R5, R5, 0x80000000, R7, 0xf8, !PT ;  /* 0x8000000005057812 */ /* 0x000fc800078ef807 */
[----:B------:R-:W-:-:S06]  /*27c0*/  LOP3.LUT R31, R5, 0x100000, RZ, 0xfc, !PT ;  /* 0x00100000051f7812 */ /* 0x000fcc00078efcff */
[----:B------:R-:W-:-:S10]  /*27d0*/  DFMA R28, R28, 2, -R30 ;  /* 0x400000001c1c782b */ /* 0x000fd4000000081e */
[----:B------:R-:W-:-:S07]  /*27e0*/  LOP3.LUT R5, R29, 0x7ff00000, RZ, 0xc0, !PT ;  /* 0x7ff000001d057812 */ /* 0x000fce00078ec0ff */
.L_x_19:
[----:B------:R-:W-:Y:S01]  /*27f0*/  DMUL R30, R26, R28 ;  /* 0x0000001c1a1e7228 */ /* 0x000fe20000000000 */
[----:B------:R-:W-:-:S07]  /*2800*/  @!P0 LOP3.LUT R36, R11, 0x7ff00000, RZ, 0xc0, !PT ;  /* 0x7ff000000b248812 */ /* 0x000fce00078ec0ff */
[----:B------:R-:W-:-:S08]  /*2810*/  DFMA R32, R30, -R10, R28 ;  /* 0x8000000a1e20722b */ /* 0x000fd0000000001c */
[----:B------:R-:W-:Y:S01]  /*2820*/  DFMA R32, R26, R32, R30 ;  /* 0x000000201a20722b */ /* 0x000fe2000000001e */
[----:B------:R-:W-:-:S04]  /*2830*/  IADD3 R26, PT, PT, R5, -0x1, RZ ;  /* 0xffffffff051a7810 */ /* 0x000fc80007ffe0ff */
[----:B------:R-:W-:Y:S02]  /*2840*/  ISETP.GT.U32.AND P0, PT, R26, 0x7feffffe, PT ;  /* 0x7feffffe1a00780c */ /* 0x000fe40003f04070 */
[----:B------:R-:W-:-:S04]  /*2850*/  IADD3 R26, PT, PT, R36, -0x1, RZ ;  /* 0xffffffff241a7810 */ /* 0x000fc80007ffe0ff */
[----:B------:R-:W-:-:S13]  /*2860*/  ISETP.GT.U32.OR P0, PT, R26, 0x7feffffe, P0 ;  /* 0x7feffffe1a00780c */ /* 0x000fda0000704470 */
[----:B------:R-:W-:Y:S05]  /*2870*/  @P0 BRA `(.L_x_20) ;  /* 0x00000000006c0947 */ /* 0x000fea0003800000 */
[----:B------:R-:W-:-:S04]  /*2880*/  LOP3.LUT R6, R9, 0x7ff00000, RZ, 0xc0, !PT ;  /* 0x7ff0000009067812 */ /* 0x000fc800078ec0ff */
[CC--:B------:R-:W-:Y:S02]  /*2890*/  VIADDMNMX R5, R35.reuse, -R6.reuse, 0xb9600000, !PT ;  /* 0xb960000023057446 */ /* 0x0c0fe40007800906 */
[----:B------:R-:W-:Y:S02]  /*28a0*/  ISETP.GE.U32.AND P0, PT, R35, R6, PT ;  /* 0x000000062300720c */ /* 0x000fe40003f06070 */
[----:B------:R-:W-:Y:S02]  /*28b0*/  VIMNMX R5, PT, PT, R5, 0x46a00000, PT ;  /* 0x46a0000005057848 */ /* 0x000fe40003fe0100 */
[----:B------:R-:W-:Y:S02]  /*28c0*/  SEL R34, R34, 0x63400000, !P0 ;  /* 0x6340000022227807 */ /* 0x000fe40004000000 */
[----:B------:R-:W-:-:S03]  /*28d0*/  MOV R6, RZ ;  /* 0x000000ff00067202 */ /* 0x000fc60000000f00 */
[----:B------:R-:W-:-:S05]  /*28e0*/  IMAD.IADD R5, R5, 0x1, -R34 ;  /* 0x0000000105057824 */ /* 0x000fca00078e0a22 */
[----:B------:R-:W-:-:S06]  /*28f0*/  IADD3 R7, PT, PT, R5, 0x7fe00000, RZ ;  /* 0x7fe0000005077810 */ /* 0x000fcc0007ffe0ff */
[----:B------:R-:W-:-:S10]  /*2900*/  DMUL R26, R32, R6 ;  /* 0x00000006201a7228 */ /* 0x000fd40000000000 */
[----:B------:R-:W-:-:S13]  /*2910*/  FSETP.GTU.AND P0, PT, |R27|, 1.469367938527859385e-39, PT ;  /* 0x001000001b00780b */ /* 0x000fda0003f0c200 */
[----:B------:R-:W-:Y:S05]  /*2920*/  @P0 BRA `(.L_x_21) ;  /* 0x0000000000940947 */ /* 0x000fea0003800000 */
[----:B------:R-:W-:-:S06]  /*2930*/  DFMA R10, R32, -R10, R28 ;  /* 0x8000000a200a722b */ /* 0x000fcc000000001c */
[----:B------:R-:W-:-:S04]  /*2940*/  IMAD.MOV.U32 R10, RZ, RZ, RZ ;  /* 0x000000ffff0a7224 */ /* 0x000fc800078e00ff */
[C---:B------:R-:W-:Y:S02]  /*2950*/  FSETP.NEU.AND P0, PT, R11.reuse, RZ, PT ;  /* 0x000000ff0b00720b */ /* 0x040fe40003f0d000 */
[----:B------:R-:W-:-:S04]  /*2960*/  LOP3.LUT R9, R11, 0x80000000, R9, 0x48, !PT ;  /* 0x800000000b097812 */ /* 0x000fc800078e4809 */
[----:B------:R-:W-:-:S07]  /*2970*/  LOP3.LUT R11, R9, R7, RZ, 0xfc, !PT ;  /* 0x00000007090b7212 */ /* 0x000fce00078efcff */
[----:B------:R-:W-:Y:S05]  /*2980*/  @!P0 BRA `(.L_x_21) ;  /* 0x00000000007c8947 */ /* 0x000fea0003800000 */
[C---:B------:R-:W-:Y:S01]  /*2990*/  IADD3 R7, PT, PT, -R5.reuse, RZ, RZ ;  /* 0x000000ff05077210 */ /* 0x040fe20007ffe1ff */
[----:B------:R-:W-:Y:S01]  /*29a0*/  DMUL.RP R10, R32, R10 ;  /* 0x0000000a200a7228 */ /* 0x000fe20000008000 */
[----:B------:R-:W-:Y:S02]  /*29b0*/  MOV R6, RZ ;  /* 0x000000ff00067202 */ /* 0x000fe40000000f00 */
[----:B------:R-:W-:-:S04]  /*29c0*/  IADD3 R5, PT, PT, -R5, -0x43300000, RZ ;  /* 0xbcd0000005057810 */ /* 0x000fc80007ffe1ff */
[----:B------:R-:W-:-:S03]  /*29d0*/  DFMA R6, R26, -R6, R32 ;  /* 0x800000061a06722b */ /* 0x000fc60000000020 */
[----:B------:R-:W-:-:S07]  /*29e0*/  LOP3.LUT R9, R11, R9, RZ, 0x3c, !PT ;  /* 0x000000090b097212 */ /* 0x000fce00078e3cff */
[----:B------:R-:W-:-:S04]  /*29f0*/  FSETP.NEU.AND P0, PT, |R7|, R5, PT ;  /* 0x000000050700720b */ /* 0x000fc80003f0d200 */
[----:B------:R-:W-:Y:S02]  /*2a00*/  FSEL R26, R10, R26, !P0 ;  /* 0x0000001a0a1a7208 */ /* 0x000fe40004000000 */
[----:B------:R-:W-:Y:S01]  /*2a10*/  FSEL R27, R9, R27, !P0 ;  /* 0x0000001b091b7208 */ /* 0x000fe20004000000 */
[----:B------:R-:W-:Y:S06]  /*2a20*/  BRA `(.L_x_21) ;  /* 0x0000000000547947 */ /* 0x000fec0003800000 */
.L_x_20:
[----:B------:R-:W-:-:S14]  /*2a30*/  DSETP.NAN.AND P0, PT, R6, R6, PT ;  /* 0x000000060600722a */ /* 0x000fdc0003f08000 */
[----:B------:R-:W-:Y:S05]  /*2a40*/  @P0 BRA `(.L_x_22) ;  /* 0x0000000000440947 */ /* 0x000fea0003800000 */
[----:B------:R-:W-:-:S14]  /*2a50*/  DSETP.NAN.AND P0, PT, R8, R8, PT ;  /* 0x000000080800722a */ /* 0x000fdc0003f08000 */
[----:B------:R-:W-:Y:S05]  /*2a60*/  @P0 BRA `(.L_x_23) ;  /* 0x0000000000300947 */ /* 0x000fea0003800000 */
[----:B------:R-:W-:Y:S01]  /*2a70*/  ISETP.NE.AND P0, PT, R5, R36, PT ;  /* 0x000000240500720c */ /* 0x000fe20003f05270 */
[----:B------:R-:W-:Y:S01]  /*2a80*/  IMAD.MOV.U32 R26, RZ, RZ, 0x0 ;  /* 0x00000000ff1a7424 */ /* 0x000fe200078e00ff */
[----:B------:R-:W-:-:S11]  /*2a90*/  MOV R27, 0xfff80000 ;  /* 0xfff80000001b7802 */ /* 0x000fd60000000f00 */
[----:B------:R-:W-:Y:S05]  /*2aa0*/  @!P0 BRA `(.L_x_21) ;  /* 0x0000000000348947 */ /* 0x000fea0003800000 */
[----:B------:R-:W-:Y:S02]  /*2ab0*/  ISETP.NE.AND P0, PT, R5, 0x7ff00000, PT ;  /* 0x7ff000000500780c */ /* 0x000fe40003f05270 */
[----:B------:R-:W-:Y:S02]  /*2ac0*/  LOP3.LUT R27, R7, 0x80000000, R9, 0x48, !PT ;  /* 0x80000000071b7812 */ /* 0x000fe400078e4809 */
[----:B------:R-:W-:-:S13]  /*2ad0*/  ISETP.EQ.OR P0, PT, R36, RZ, !P0 ;  /* 0x000000ff2400720c */ /* 0x000fda0004702670 */
[----:B------:R-:W-:Y:S02]  /*2ae0*/  @P0 LOP3.LUT R5, R27, 0x7ff00000, RZ, 0xfc, !PT ;  /* 0x7ff000001b050812 */ /* 0x000fe400078efcff */
[----:B------:R-:W-:Y:S01]  /*2af0*/  @!P0 MOV R26, RZ ;  /* 0x000000ff001a8202 */ /* 0x000fe20000000f00 */
[----:B------:R-:W-:Y:S01]  /*2b00*/  @P0 IMAD.MOV.U32 R26, RZ, RZ, RZ ;  /* 0x000000ffff1a0224 */ /* 0x000fe200078e00ff */
[----:B------:R-:W-:Y:S01]  /*2b10*/  @P0 MOV R27, R5 ;  /* 0x00000005001b0202 */ /* 0x000fe20000000f00 */
[----:B------:R-:W-:Y:S06]  /*2b20*/  BRA `(.L_x_21) ;  /* 0x0000000000147947 */ /* 0x000fec0003800000 */
.L_x_23:
[----:B------:R-:W-:Y:S02]  /*2b30*/  LOP3.LUT R27, R9, 0x80000, RZ, 0xfc, !PT ;  /* 0x00080000091b7812 */ /* 0x000fe400078efcff */
[----:B------:R-:W-:Y:S01]  /*2b40*/  MOV R26, R8 ;  /* 0x00000008001a7202 */ /* 0x000fe20000000f00 */
[----:B------:R-:W-:Y:S06]  /*2b50*/  BRA `(.L_x_21) ;  /* 0x0000000000087947 */ /* 0x000fec0003800000 */
.L_x_22:
[----:B------:R-:W-:Y:S01]  /*2b60*/  LOP3.LUT R27, R7, 0x80000, RZ, 0xfc, !PT ;  /* 0x00080000071b7812 */ /* 0x000fe200078efcff */
[----:B------:R-:W-:-:S07]  /*2b70*/  IMAD.MOV.U32 R26, RZ, RZ, R6 ;  /* 0x000000ffff1a7224 */ /* 0x000fce00078e0006 */
.L_x_21:
[----:B------:R-:W-:Y:S02]  /*2b80*/  MOV R6, R37 ;  /* 0x0000002500067202 */ /* 0x000fe40000000f00 */
[----:B------:R-:W-:-:S04]  /*2b90*/  MOV R7, 0x0 ;  /* 0x0000000000077802 */ /* 0x000fc80000000f00 */
[----:B------:R-:W-:Y:S05]  /*2ba0*/  RET.REL.NODEC R6 `(lovasz_swap_kernel) ;  /* 0xffffffd406147950 */ /* 0x000fea0003c3ffff */
.L_x_24:
[----:B------:R-:W-:-:S00]  /*2bb0*/  BRA `(.L_x_24) ;  /* 0xfffffffc00fc7947 */ /* 0x000fc0000383ffff */
[----:B------:R-:W-:-:S00]  /*2bc0*/  NOP ;  /* 0x0000000000007918 */ /* 0x000fc00000000000 */
        /* <DEDUP_REMOVED lines=11> */
.L_x_194:


//--------------------- .text.lll_gso_kernel      --------------------------
	.section	.text.lll_gso_kernel,"ax",@progbits
	.align	128
        .global         lll_gso_kernel
        .type           lll_gso_kernel,@function
        .size           lll_gso_kernel,(.L_x_195 - lll_gso_kernel)
        .other          lll_gso_kernel,@"STO_CUDA_ENTRY STV_DEFAULT"
lll_gso_kernel:
.text.lll_gso_kernel:
[----:B------:R-:W-:Y:S08]  /*0000*/  LDC R1, c[0x0][0x37c] ;  /* 0x0000df00ff017b82 */ /* 0x000ff00000000800 */
[----:B------:R-:W0:Y:S01]  /*0010*/  S2UR UR4, SR_CTAID.X ;  /* 0x00000000000479c3 */ /* 0x000e220000002500 */
[----:B------:R-:W1:Y:S07]  /*0020*/  LDCU UR5, c[0x0][0x3a0] ;  /* 0x00007400ff0577ac */ /* 0x000e6e0008000800 */
[----:B------:R-:W0:Y:S02]  /*0030*/  LDC R0, c[0x0][0x3a8] ;  /* 0x0000ea00ff007b82 */ /* 0x000e240000000800 */
[----:B0-----:R-:W-:Y:S01]  /*0040*/  VIADD R0, R0, UR4 ;  /* 0x0000000400007c36 */ /* 0x001fe20008000000 */
[----:B------:R-:W0:Y:S04]  /*0050*/  LDCU UR4, c[0x0][0x360] ;  /* 0x00006c00ff0477ac */ /* 0x000e280008000800 */
[----:B-1----:R-:W-:-:S13]  /*0060*/  ISETP.GE.U32.AND P0, PT, R0, UR5, PT ;  /* 0x0000000500007c0c */ /* 0x002fda000bf06070 */
[----:B0-----:R-:W-:Y:S05]  /*0070*/  @P0 EXIT ;  /* 0x000000000000094d */ /* 0x001fea0003800000 */
[----:B------:R-:W0:Y:S01]  /*0080*/  S2R R16, SR_TID.X ;  /* 0x0000000000107919 */ /* 0x000e220000002100 */
[----:B------:R-:W0:Y:S01]  /*0090*/  LDCU UR5, c[0x0][0x3a4] ;  /* 0x00007480ff0577ac */ /* 0x000e220008000800 */
[----:B------:R-:W-:Y:S01]  /*00a0*/  IMAD.U32 R17, RZ, RZ, UR4 ;  /* 0x00000004ff117e24 */ /* 0x000fe2000f8e00ff */
[----:B------:R-:W-:Y:S01]  /*00b0*/  BSSY.RECONVERGENT B0, `(.L_x_25) ;  /* 0x000000f000007945 */ /* 0x000fe20003800200 */
[----:B------:R-:W1:Y:S01]  /*00c0*/  LDCU.64 UR6, c[0x0][0x358] ;  /* 0x00006b00ff0677ac */ /* 0x000e620008000a00 */
[----:B0-----:R-:W-:-:S13]  /*00d0*/  ISETP.GE.U32.AND P0, PT, R16, UR5, PT ;  /* 0x0000000510007c0c */ /* 0x001fda000bf06070 */
[----:B-1----:R-:W-:Y:S05]  /*00e0*/  @P0 BRA `(.L_x_26) ;  /* 0x00000000002c0947 */ /* 0x002fea0003800000 */
[----:B------:R-:W0:Y:S01]  /*00f0*/  LDC.64 R6, c[0x0][0x380] ;  /* 0x0000e000ff067b82 */ /* 0x000e220000000a00 */
[----:B------:R-:W-:-:S07]  /*0100*/  IMAD.MOV.U32 R10, RZ, RZ, R16 ;  /* 0x000000ffff0a7224 */ /* 0x000fce00078e0010 */
[----:B------:R-:W1:Y:S02]  /*0110*/  LDC.64 R8, c[0x0][0x388] ;  /* 0x0000e200ff087b82 */ /* 0x000e640000000a00 */
.L_x_27:
[----:B--2---:R-:W-:-:S04]  /*0120*/  IMAD R5, R0, UR5, R10 ;  /* 0x0000000500057c24 */ /* 0x004fc8000f8e020a */
[----:B0-----:R-:W-:-:S06]  /*0130*/  IMAD.WIDE.U32 R2, R5, 0x8, R6 ;  /* 0x0000000805027825 */ /* 0x001fcc00078e0006 */
[----:B------:R-:W2:Y:S01]  /*0140*/  LDG.E.64 R2, desc[UR6][R2.64] ;  /* 0x0000000602027981 */ /* 0x000ea2000c1e1b00 */
[----:B-1----:R-:W-:-:S04]  /*0150*/  IMAD.WIDE.U32 R4, R5, 0x8, R8 ;  /* 0x0000000805047825 */ /* 0x002fc800078e0008 */
[----:B------:R-:W-:-:S05]  /*0160*/  IMAD.IADD R10, R17, 0x1, R10 ;  /* 0x00000001110a7824 */ /* 0x000fca00078e020a */
[----:B------:R-:W-:Y:S01]  /*0170*/  ISETP.GE.U32.AND P0, PT, R10, UR5, PT ;  /* 0x000000050a007c0c */ /* 0x000fe2000bf06070 */
[----:B--2---:R2:W-:-:S12]  /*0180*/  STG.E.64 desc[UR6][R4.64], R2 ;  /* 0x0000000204007986 */ /* 0x0045d8000c101b06 */
[----:B------:R-:W-:Y:S05]  /*0190*/  @!P0 BRA `(.L_x_27) ;  /* 0xfffffffc00e08947 */ /* 0x000fea000383ffff */
.L_x_26:
[----:B------:R-:W-:Y:S05]  /*01a0*/  BSYNC.RECONVERGENT B0 ;  /* 0x0000000000007941 */ /* 0x000fea0003800200 */
.L_x_25:
[----:B------:R-:W0:Y:S08]  /*01b0*/  S2UR UR5, SR_CgaCtaId ;  /* 0x00000000000579c3 */ /* 0x000e300000008800 */
[----:B------:R-:W-:Y:S01]  /*01c0*/  BAR.SYNC.DEFER_BLOCKING 0x0 ;  /* 0x0000000000007b1d */ /* 0x000fe20000010000 */
[----:B------:R-:W-:-:S05]  /*01d0*/  ISETP.NE.AND P0, PT, R0, RZ, PT ;  /* 0x000000ff0000720c */ /* 0x000fca0003f05270 */
[----:B------:R-:W-:Y:S02]  /*01e0*/  UMOV UR4, 0x400 ;  /* 0x0000040000047882 */ /* 0x000fe40000000000 */
[----:B0-----:R-:W-:-:S06]  /*01f0*/  ULEA UR4, UR5, UR4, 0x18 ;  /* 0x0000000405047291 */ /* 0x001fcc000f8ec0ff */
[----:B------:R-:W-:Y:S01]  /*0200*/  LEA R18, R16, UR4, 0x3 ;  /* 0x0000000410127c11 */ /* 0x000fe2000f8e18ff */
[----:B------:R-:W-:Y:S06]  /*0210*/  @!P0 BRA `(.L_x_28) ;  /* 0x0000000400748947 */ /* 0x000fec0003800000 */
[----:B------:R-:W-:-:S07]  /*0220*/  IMAD.MOV.U32 R19, RZ, RZ, RZ ;  /* 0x000000ffff137224 */ /* 0x000fce00078e00ff */
.L_x_39:
[----:B0-----:R-:W0:Y:S02]  /*0230*/  LDC.64 R14, c[0x0][0x398] ;  /* 0x0000e600ff0e7b82 */ /* 0x001e240000000a00 */
[----:B0-----:R-:W-:-:S06]  /*0240*/  IMAD.WIDE.U32 R14, R19, 0x8, R14 ;  /* 0x00000008130e7825 */ /* 0x001fcc00078e000e */
[----:B------:R-:W3:Y:S01]  /*0250*/  LDG.E.64 R14, desc[UR6][R14.64] ;  /* 0x000000060e0e7981 */ /* 0x000ee2000c1e1b00 */
[----:B------:R-:W-:Y:S01]  /*0260*/  UMOV UR4, 0xd1d243ac ;  /* 0xd1d243ac00047882 */ /* 0x000fe20000000000 */
[----:B------:R-:W-:Y:S02]  /*0270*/  UMOV UR5, 0x3c32725d ;  /* 0x3c32725d00057882 */ /* 0x000fe40000000000 */
[----:B---3--:R-:W-:-:S14]  /*0280*/  DSETP.GEU.AND P0, PT, |R14|, UR4, PT ;  /* 0x000000040e007e2a */ /* 0x008fdc000bf0e200 */
[----:B-1----:R-:W-:Y:S05]  /*0290*/  @!P0 BRA `(.L_x_29) ;  /* 0x0000000400488947 */ /* 0x002fea0003800000 */
[----:B------:R-:W0:Y:S01]  /*02a0*/  LDCU UR4, c[0x0][0x3a4] ;  /* 0x00007480ff0477ac */ /* 0x000e220008000800 */
[----:B------:R-:W-:Y:S01]  /*02b0*/  BSSY.RECONVERGENT B0, `(.L_x_30) ;  /* 0x0000013000007945 */ /* 0x000fe20003800200 */
[----:B------:R-:W-:Y:S02]  /*02c0*/  ISETP.GE.U32.AND P1, PT, R17, 0x2, PT ;  /* 0x000000021100780c */ /* 0x000fe40003f26070 */
[----:B--2---:R-:W-:Y:S02]  /*02d0*/  CS2R R2, SRZ ;  /* 0x0000000000027805 */ /* 0x004fe4000001ff00 */
[----:B0-----:R-:W-:-:S13]  /*02e0*/  ISETP.GE.U32.AND P0, PT, R16, UR4, PT ;  /* 0x0000000410007c0c */ /* 0x001fda000bf06070 */
[----:B------:R-:W-:Y:S05]  /*02f0*/  @P0 BRA `(.L_x_31) ;  /* 0x0000000000380947 */ /* 0x000fea0003800000 */
[----:B------:R-:W0:Y:S01]  /*0300*/  LDC.64 R4, c[0x0][0x380] ;  /* 0x0000e000ff047b82 */ /* 0x000e220000000a00 */
[----:B------:R-:W-:Y:S01]  /*0310*/  IMAD.MOV.U32 R12, RZ, RZ, R16 ;  /* 0x000000ffff0c7224 */ /* 0x000fe200078e0010 */
[----:B------:R-:W-:-:S06]  /*0320*/  CS2R R2, SRZ ;  /* 0x0000000000027805 */ /* 0x000fcc000001ff00 */
[----:B------:R-:W1:Y:S02]  /*0330*/  LDC.64 R6, c[0x0][0x388] ;  /* 0x0000e200ff067b82 */ /* 0x000e640000000a00 */
.L_x_32:
[--C-:B------:R-:W-:Y:S02]  /*0340*/  IMAD R9, R0, UR4, R12.reuse ;  /* 0x0000000400097c24 */ /* 0x100fe4000f8e020c */
[----:B------:R-:W-:Y:S02]  /*0350*/  IMAD R11, R19, UR4, R12 ;  /* 0x00000004130b7c24 */ /* 0x000fe4000f8e020c */
[----:B0-----:R-:W-:-:S04]  /*0360*/  IMAD.WIDE.U32 R8, R9, 0x8, R4 ;  /* 0x0000000809087825 */ /* 0x001fc800078e0004 */
[----:B-1----:R-:W-:Y:S02]  /*0370*/  IMAD.WIDE.U32 R10, R11, 0x8, R6 ;  /* 0x000000080b0a7825 */ /* 0x002fe400078e0006 */
[----:B------:R-:W2:Y:S04]  /*0380*/  LDG.E.64 R8, desc[UR6][R8.64] ;  /* 0x0000000608087981 */ /* 0x000ea8000c1e1b00 */
[----:B------:R-:W2:Y:S01]  /*0390*/  LDG.E.64 R10, desc[UR6][R10.64] ;  /* 0x000000060a0a7981 */ /* 0x000ea2000c1e1b00 */
[----:B------:R-:W-:-:S05]  /*03a0*/  IMAD.IADD R12, R17, 0x1, R12 ;  /* 0x00000001110c7824 */ /* 0x000fca00078e020c */
[----:B------:R-:W-:Y:S01]  /*03b0*/  ISETP.GE.U32.AND P0, PT, R12, UR4, PT ;  /* 0x000000040c007c0c */ /* 0x000fe2000bf06070 */
[----:B--2---:R-:W-:-:S12]  /*03c0*/  DFMA R2, R8, R10, R2 ;  /* 0x0000000a0802722b */ /* 0x004fd80000000002 */
[----:B------:R-:W-:Y:S05]  /*03d0*/  @!P0 BRA `(.L_x_32) ;  /* 0xfffffffc00d88947 */ /* 0x000fea000383ffff */
.L_x_31:
[----:B------:R-:W-:Y:S05]  /*03e0*/  BSYNC.RECONVERGENT B0 ;  /* 0x0000000000007941 */ /* 0x000fea0003800200 */
.L_x_30:
[----:B------:R0:W-:Y:S01]  /*03f0*/  STS.64 [R18], R2 ;  /* 0x0000000212007388 */ /* 0x0001e20000000a00 */
[----:B------:R-:W-:Y:S06]  /*0400*/  BAR.SYNC.DEFER_BLOCKING 0x0 ;  /* 0x0000000000007b1d */ /* 0x000fec0000010000 */
[----:B------:R-:W-:Y:S05]  /*0410*/  @!P1 BRA `(.L_x_33) ;  /* 0x0000000000309947 */ /* 0x000fea0003800000 */
[----:B------:R-:W-:-:S07]  /*0420*/  IMAD.MOV.U32 R6, RZ, RZ, R17 ;  /* 0x000000ffff067224 */ /* 0x000fce00078e0011 */
.L_x_34:
[----:B------:R-:W-:-:S04]  /*0430*/  SHF.R.U32.HI R9, RZ, 0x1, R6 ;  /* 0x00000001ff097819 */ /* 0x000fc80000011606 */
[----:B------:R-:W-:-:S13]  /*0440*/  ISETP.GE.U32.AND P0, PT, R16, R9, PT ;  /* 0x000000091000720c */ /* 0x000fda0003f06070 */
[----:B------:R-:W-:Y:S01]  /*0450*/  @!P0 IMAD R7, R9, 0x8, R18 ;  /* 0x0000000809078824 */ /* 0x000fe200078e0212 */
[----:B------:R-:W-:Y:S04]  /*0460*/  @!P0 LDS.64 R4, [R18] ;  /* 0x0000000012048984 */ /* 0x000fe80000000a00 */
[----:B0-----:R-:W0:Y:S02]  /*0470*/  @!P0 LDS.64 R2, [R7] ;  /* 0x0000000007028984 */ /* 0x001e240000000a00 */
[----:B0-----:R-:W-:-:S07]  /*0480*/  @!P0 DADD R2, R2, R4 ;  /* 0x0000000002028229 */ /* 0x001fce0000000004 */
[----:B------:R1:W-:Y:S01]  /*0490*/  @!P0 STS.64 [R18], R2 ;  /* 0x0000000212008388 */ /* 0x0003e20000000a00 */
[----:B------:R-:W-:Y:S01]  /*04a0*/  BAR.SYNC.DEFER_BLOCKING 0x0 ;  /* 0x0000000000007b1d */ /* 0x000fe20000010000 */
[----:B------:R-:W-:Y:S01]  /*04b0*/  ISETP.GT.U32.AND P0, PT, R6, 0x3, PT ;  /* 0x000000030600780c */ /* 0x000fe20003f04070 */
[----:B------:R-:W-:-:S12]  /*04c0*/  IMAD.MOV.U32 R6, RZ, RZ, R9 ;  /* 0x000000ffff067224 */ /* 0x000fd800078e0009 */
[----:B-1----:R-:W-:Y:S05]  /*04d0*/  @P0 BRA `(.L_x_34) ;  /* 0xfffffffc00d40947 */ /* 0x002fea000383ffff */
.L_x_33:
[----:B------:R-:W1:Y:S01]  /*04e0*/  S2UR UR5, SR_CgaCtaId ;  /* 0x00000000000579c3 */ /* 0x000e620000008800 */
[----:B0-----:R-:W0:Y:S01]  /*04f0*/  MUFU.RCP64H R3, R15 ;  /* 0x0000000f00037308 */ /* 0x001e220000001800 */
[----:B------:R-:W-:Y:S01]  /*0500*/  UMOV UR4, 0x400 ;  /* 0x0000040000047882 */ /* 0x000fe20000000000 */
[----:B------:R-:W-:Y:S01]  /*0510*/  IMAD.MOV.U32 R2, RZ, RZ, 0x1 ;  /* 0x00000001ff027424 */ /* 0x000fe200078e00ff */
[----:B------:R-:W-:-:S05]  /*0520*/  ISETP.NE.AND P1, PT, R16, RZ, PT ;  /* 0x000000ff1000720c */ /* 0x000fca0003f25270 */
[----:B0-----:R-:W-:Y:S01]  /*0530*/  DFMA R4, -R14, R2, 1 ;  /* 0x3ff000000e04742b */ /* 0x001fe20000000102 */
[----:B-1----:R-:W-:-:S07]  /*0540*/  ULEA UR4, UR5, UR4, 0x18 ;  /* 0x0000000405047291 */ /* 0x002fce000f8ec0ff */
[----:B------:R-:W-:Y:S02]  /*0550*/  DFMA R4, R4, R4, R4 ;  /* 0x000000040404722b */ /* 0x000fe40000000004 */
[----:B------:R-:W0:Y:S06]  /*0560*/  LDS.64 R6, [UR4] ;  /* 0x00000004ff067984 */ /* 0x000e2c0008000a00 */
[----:B------:R-:W-:-:S08]  /*0570*/  DFMA R4, R2, R4, R2 ;  /* 0x000000040204722b */ /* 0x000fd00000000002 */
[----:B------:R-:W-:-:S08]  /*0580*/  DFMA R2, -R14, R4, 1 ;  /* 0x3ff000000e02742b */ /* 0x000fd00000000104 */
[----:B------:R-:W-:-:S08]  /*0590*/  DFMA R2, R4, R2, R4 ;  /* 0x000000020402722b */ /* 0x000fd00000000004 */
[----:B0-----:R-:W-:Y:S01]  /*05a0*/  DMUL R4, R6, R2 ;  /* 0x0000000206047228 */ /* 0x001fe20000000000 */
[----:B------:R-:W-:-:S07]  /*05b0*/  FSETP.GEU.AND P2, PT, |R7|, 6.5827683646048100446e-37, PT ;  /* 0x036000000700780b */ /* 0x000fce0003f4e200 */
[----:B------:R-:W-:-:S08]  /*05c0*/  DFMA R8, -R14, R4, R6 ;  /* 0x000000040e08722b */ /* 0x000fd00000000106 */
[----:B------:R-:W-:-:S10]  /*05d0*/  DFMA R2, R2, R8, R4 ;  /* 0x000000080202722b */ /* 0x000fd40000000004 */
[----:B------:R-:W-:-:S05]  /*05e0*/  FFMA R4, RZ, R15, R3 ;  /* 0x0000000fff047223 */ /* 0x000fca0000000003 */
[----:B------:R-:W-:-:S13]  /*05f0*/  FSETP.GT.AND P0, PT, |R4|, 1.469367938527859385e-39, PT ;  /* 0x001000000400780b */ /* 0x000fda0003f04200 */
[----:B------:R-:W-:Y:S05]  /*0600*/  @P0 BRA P2, `(.L_x_35) ;  /* 0x0000000000080947 */ /* 0x000fea0001000000 */
[----:B------:R-:W-:-:S07]  /*0610*/  MOV R22, 0x630 ;  /* 0x0000063000167802 */ /* 0x000fce0000000f00 */
[----:B------:R-:W-:Y:S05]  /*0620*/  CALL.REL.NOINC `($__internal_1_$__cuda_sm20_div_rn_f64_full) ;  /* 0x0000000400307944 */ /* 0x000fea0003c00000 */
.L_x_35:
[----:B------:R-:W0:Y:S01]  /*0630*/  @!P1 LDC R7, c[0x0][0x3a0] ;  /* 0x0000e800ff079b82 */ /* 0x000e220000000800 */
[----:B------:R-:W1:Y:S01]  /*0640*/  LDCU UR4, c[0x0][0x3a4] ;  /* 0x00007480ff0477ac */ /* 0x000e620008000800 */
[----:B------:R-:W-:Y:S06]  /*0650*/  BSSY.RECONVERGENT B0, `(.L_x_36) ;  /* 0x0000015000007945 */ /* 0x000fec0003800200 */
[----:B------:R-:W2:Y:S01]  /*0660*/  @!P1 LDC.64 R4, c[0x0][0x390] ;  /* 0x0000e400ff049b82 */ /* 0x000ea20000000a00 */
[----:B-1----:R-:W-:Y:S01]  /*0670*/  ISETP.GE.U32.AND P0, PT, R16, UR4, PT ;  /* 0x0000000410007c0c */ /* 0x002fe2000bf06070 */
[----:B0-----:R-:W-:-:S04]  /*0680*/  @!P1 IMAD R7, R0, R7, R19 ;  /* 0x0000000700079224 */ /* 0x001fc800078e0213 */
[----:B--2---:R-:W-:-:S05]  /*0690*/  @!P1 IMAD.WIDE.U32 R4, R7, 0x8, R4 ;  /* 0x0000000807049825 */ /* 0x004fca00078e0004 */
[----:B------:R0:W-:Y:S01]  /*06a0*/  @!P1 STG.E.64 desc[UR6][R4.64], R2 ;  /* 0x0000000204009986 */ /* 0x0001e2000c101b06 */
[----:B------:R-:W-:Y:S06]  /*06b0*/  BAR.SYNC.DEFER_BLOCKING 0x0 ;  /* 0x0000000000007b1d */ /* 0x000fec0000010000 */
[----:B------:R-:W-:Y:S05]  /*06c0*/  @P0 BRA `(.L_x_37) ;  /* 0x0000000000340947 */ /* 0x000fea0003800000 */
[----:B0-----:R-:W0:Y:S01]  /*06d0*/  LDC.64 R4, c[0x0][0x388] ;  /* 0x0000e200ff047b82 */ /* 0x001e220000000a00 */
[----:B------:R-:W-:-:S07]  /*06e0*/  IMAD.MOV.U32 R12, RZ, RZ, R16 ;  /* 0x000000ffff0c7224 */ /* 0x000fce00078e0010 */
.L_x_38:
[--C-:B------:R-:W-:Y:S02]  /*06f0*/  IMAD R7, R19, UR4, R12.reuse ;  /* 0x0000000413077c24 */ /* 0x100fe4000f8e020c */
[----:B-1----:R-:W-:Y:S02]  /*0700*/  IMAD R9, R0, UR4, R12 ;  /* 0x0000000400097c24 */ /* 0x002fe4000f8e020c */
[----:B0-----:R-:W-:-:S04]  /*0710*/  IMAD.WIDE.U32 R6, R7, 0x8, R4 ;  /* 0x0000000807067825 */ /* 0x001fc800078e0004 */
[----:B------:R-:W-:Y:S02]  /*0720*/  IMAD.WIDE.U32 R8, R9, 0x8, R4 ;  /* 0x0000000809087825 */ /* 0x000fe400078e0004 */
[----:B------:R-:W2:Y:S04]  /*0730*/  LDG.E.64 R6, desc[UR6][R6.64] ;  /* 0x0000000606067981 */ /* 0x000ea8000c1e1b00 */
[----:B------:R-:W2:Y:S01]  /*0740*/  LDG.E.64 R10, desc[UR6][R8.64] ;  /* 0x00000006080a7981 */ /* 0x000ea2000c1e1b00 */
[----:B------:R-:W-:-:S05]  /*0750*/  IMAD.IADD R12, R17, 0x1, R12 ;  /* 0x00000001110c7824 */ /* 0x000fca00078e020c */
[----:B------:R-:W-:Y:S01]  /*0760*/  ISETP.GE.U32.AND P0, PT, R12, UR4, PT ;  /* 0x000000040c007c0c */ /* 0x000fe2000bf06070 */
[----:B--2---:R-:W-:-:S07]  /*0770*/  DFMA R10, R6, -R2, R10 ;  /* 0x80000002060a722b */ /* 0x004fce000000000a */
[----:B------:R1:W-:Y:S05]  /*0780*/  STG.E.64 desc[UR6][R8.64], R10 ;  /* 0x0000000a08007986 */ /* 0x0003ea000c101b06 */
[----:B------:R-:W-:Y:S05]  /*0790*/  @!P0 BRA `(.L_x_38) ;  /* 0xfffffffc00d48947 */ /* 0x000fea000383ffff */
.L_x_37:
[----:B------:R-:W-:Y:S05]  /*07a0*/  BSYNC.RECONVERGENT B0 ;  /* 0x0000000000007941 */ /* 0x000fea0003800200 */
.L_x_36:
[----:B------:R-:W-:Y:S06]  /*07b0*/  BAR.SYNC.DEFER_BLOCKING 0x0 ;  /* 0x0000000000007b1d */ /* 0x000fec0000010000 */
.L_x_29:
[----:B------:R-:W-:-:S05]  /*07c0*/  VIADD R19, R19, 0x1 ;  /* 0x0000000113137836 */ /* 0x000fca0000000000 */
[----:B------:R-:W-:-:S13]  /*07d0*/  ISETP.NE.AND P0, PT, R19, R0, PT ;  /* 0x000000001300720c */ /* 0x000fda0003f05270 */
[----:B------:R-:W-:Y:S05]  /*07e0*/  @P0 BRA `(.L_x_39) ;  /* 0xfffffff800900947 */ /* 0x000fea000383ffff */
.L_x_28:
[----:B------:R-:W3:Y:S01]  /*07f0*/  LDCU UR4, c[0x0][0x3a4] ;  /* 0x00007480ff0477ac */ /* 0x000ee20008000800 */
[----:B------:R-:W-:Y:S01]  /*0800*/  BSSY.RECONVERGENT B0, `(.L_x_40) ;  /* 0x0000010000007945 */ /* 0x000fe20003800200 */
[----:B------:R-:W-:Y:S02]  /*0810*/  ISETP.GE.U32.AND P1, PT, R17, 0x2, PT ;  /* 0x000000021100780c */ /* 0x000fe40003f26070 */
[----:B0-2---:R-:W-:Y:S02]  /*0820*/  CS2R R2, SRZ ;  /* 0x0000000000027805 */ /* 0x005fe4000001ff00 */
[C---:B------:R-:W-:Y:S02]  /*0830*/  ISETP.NE.AND P0, PT, R16.reuse, RZ, PT ;  /* 0x000000ff1000720c */ /* 0x040fe40003f05270 */
[----:B---3--:R-:W-:-:S13]  /*0840*/  ISETP.GE.U32.AND P2, PT, R16, UR4, PT ;  /* 0x0000000410007c0c */ /* 0x008fda000bf46070 */
[----:B------:R-:W-:Y:S05]  /*0850*/  @P2 BRA `(.L_x_41) ;  /* 0x0000000000282947 */ /* 0x000fea0003800000 */
[----:B------:R-:W0:Y:S01]  /*0860*/  LDC.64 R6, c[0x0][0x388] ;  /* 0x0000e200ff067b82 */ /* 0x000e220000000a00 */
[----:B-1----:R-:W-:Y:S01]  /*0870*/  IMAD.MOV.U32 R8, RZ, RZ, R16 ;  /* 0x000000ffff087224 */ /* 0x002fe200078e0010 */
[----:B------:R-:W-:-:S07]  /*0880*/  CS2R R2, SRZ ;  /* 0x0000000000027805 */ /* 0x000fce000001ff00 */
.L_x_42:
[----:B------:R-:W-:-:S04]  /*0890*/  IMAD R5, R0, UR4, R8 ;  /* 0x0000000400057c24 */ /* 0x000fc8000f8e0208 */
[----:B0-----:R-:W-:-:S06]  /*08a0*/  IMAD.WIDE.U32 R4, R5, 0x8, R6 ;  /* 0x0000000805047825 */ /* 0x001fcc00078e0006 */
[----:B------:R-:W2:Y:S01]  /*08b0*/  LDG.E.64 R4, desc[UR6][R4.64] ;  /* 0x0000000604047981 */ /* 0x000ea2000c1e1b00 */
[----:B------:R-:W-:-:S05]  /*08c0*/  IMAD.IADD R8, R17, 0x1, R8 ;  /* 0x0000000111087824 */ /* 0x000fca00078e0208 */
[----:B------:R-:W-:Y:S01]  /*08d0*/  ISETP.GE.U32.AND P2, PT, R8, UR4, PT ;  /* 0x0000000408007c0c */ /* 0x000fe2000bf46070 */
[----:B--2---:R-:W-:-:S12]  /*08e0*/  DFMA R2, R4, R4, R2 ;  /* 0x000000040402722b */ /* 0x004fd80000000002 */
[----:B------:R-:W-:Y:S05]  /*08f0*/  @!P2 BRA `(.L_x_42) ;  /* 0xfffffffc00e4a947 */ /* 0x000fea000383ffff */
.L_x_41:
[----:B------:R-:W-:Y:S05]  /*0900*/  BSYNC.RECONVERGENT B0 ;  /* 0x0000000000007941 */ /* 0x000fea0003800200 */
.L_x_40:
[----:B------:R0:W-:Y:S01]  /*0910*/  STS.64 [R18], R2 ;  /* 0x0000000212007388 */ /* 0x0001e20000000a00 */
[----:B------:R-:W-:Y:S06]  /*0920*/  BAR.SYNC.DEFER_BLOCKING 0x0 ;  /* 0x0000000000007b1d */ /* 0x000fec0000010000 */
[----:B------:R-:W-:Y:S05]  /*0930*/  @!P1 BRA `(.L_x_43) ;  /* 0x00000000002c9947 */ /* 0x000fea0003800000 */
.L_x_44:
        /* <DEDUP_REMOVED lines=10> */
[----:B--2---:R-:W-:Y:S05]  /*09e0*/  @P1 BRA `(.L_x_44) ;  /* 0xfffffffc00d41947 */ /* 0x004fea000383ffff */
.L_x_43:
[----:B------:R-:W-:Y:S05]  /*09f0*/  @P0 EXIT ;  /* 0x000000000000094d */ /* 0x000fea0003800000 */
[----:B------:R-:W2:Y:S01]  /*0a00*/  S2UR UR5, SR_CgaCtaId ;  /* 0x00000000000579c3 */ /* 0x000ea20000008800 */
[----:B------:R-:W-:Y:S01]  /*0a10*/  UMOV UR4, 0x400 ;  /* 0x0000040000047882 */ /* 0x000fe20000000000 */
[----:B-1----:R-:W-:-:S06]  /*0a20*/  IMAD.MOV.U32 R8, RZ, RZ, 0x0 ;  /* 0x00000000ff087424 */ /* 0x002fcc00078e00ff */
[----:B------:R-:W1:Y:S08]  /*0a30*/  LDC R9, c[0x0][0x3a0] ;  /* 0x0000e800ff097b82 */ /* 0x000e700000000800 */
[----:B------:R-:W3:Y:S01]  /*0a40*/  LDC.64 R4, c[0x0][0x398] ;  /* 0x0000e600ff047b82 */ /* 0x000ee20000000a00 */
[----:B--2---:R-:W-:-:S07]  /*0a50*/  ULEA UR4, UR5, UR4, 0x18 ;  /* 0x0000000405047291 */ /* 0x004fce000f8ec0ff */
[----:B------:R-:W2:Y:S01]  /*0a60*/  LDC.64 R6, c[0x0][0x390] ;  /* 0x0000e400ff067b82 */ /* 0x000ea20000000a00 */
[C---:B-1----:R-:W-:Y:S01]  /*0a70*/  IMAD R9, R0.reuse, R9, R0 ;  /* 0x0000000900097224 */ /* 0x042fe200078e0200 */
[----:B0-----:R-:W0:Y:S01]  /*0a80*/  LDS.64 R2, [UR4] ;  /* 0x00000004ff027984 */ /* 0x001e220008000a00 */
[----:B---3--:R-:W-:-:S04]  /*0a90*/  IMAD.WIDE.U32 R4, R0, 0x8, R4 ;  /* 0x0000000800047825 */ /* 0x008fc800078e0004 */
[----:B--2---:R-:W-:-:S04]  /*0aa0*/  IMAD.WIDE.U32 R6, R9, 0x8, R6 ;  /* 0x0000000809067825 */ /* 0x004fc800078e0006 */
[----:B------:R-:W-:Y:S01]  /*0ab0*/  IMAD.MOV.U32 R9, RZ, RZ, 0x3ff00000 ;  /* 0x3ff00000ff097424 */ /* 0x000fe200078e00ff */
[----:B0-----:R-:W-:Y:S04]  /*0ac0*/  STG.E.64 desc[UR6][R4.64], R2 ;  /* 0x0000000204007986 */ /* 0x001fe8000c101b06 */
[----:B------:R-:W-:Y:S01]  /*0ad0*/  STG.E.64 desc[UR6][R6.64], R8 ;  /* 0x0000000806007986 */ /* 0x000fe2000c101b06 */
[----:B------:R-:W-:Y:S05]  /*0ae0*/  EXIT ;  /* 0x000000000000794d */ /* 0x000fea0003800000 */
        .weak           $__internal_1_$__cuda_sm20_div_rn_f64_full
        .type           $__internal_1_$__cuda_sm20_div_rn_f64_full,@function
        .size           $__internal_1_$__cuda_sm20_div_rn_f64_full,(.L_x_195 - $__internal_1_$__cuda_sm20_div_rn_f64_full)
$__internal_1_$__cuda_sm20_div_rn_f64_full:
[C---:B------:R-:W-:Y:S01]  /*0af0*/  FSETP.GEU.AND P0, PT, |R15|.reuse, 1.469367938527859385e-39, PT ;  /* 0x001000000f00780b */ /* 0x040fe20003f0e200 */
[--C-:B------:R-:W-:Y:S01]  /*0b00*/  IMAD.MOV.U32 R4, RZ, RZ, R14.reuse ;  /* 0x000000ffff047224 */ /* 0x100fe200078e000e */
[----:B------:R-:W-:Y:S01]  /*0b10*/  LOP3.LUT R2, R15, 0x800fffff, RZ, 0xc0, !PT ;  /* 0x800fffff0f027812 */ /* 0x000fe200078ec0ff */
[----:B------:R-:W-:Y:S01]  /*0b20*/  IMAD.MOV.U32 R5, RZ, RZ, R15 ;  /* 0x000000ffff057224 */ /* 0x000fe200078e000f */
[----:B------:R-:W-:Y:S01]  /*0b30*/  LOP3.LUT R21, R7, 0x7ff00000, RZ, 0xc0, !PT ;  /* 0x7ff0000007157812 */ /* 0x000fe200078ec0ff */
[----:B------:R-:W-:Y:S01]  /*0b40*/  IMAD.MOV.U32 R10, RZ, RZ, 0x1 ;  /* 0x00000001ff0a7424 */ /* 0x000fe200078e00ff */
[----:B------:R-:W-:Y:S01]  /*0b50*/  LOP3.LUT R3, R2, 0x3ff00000, RZ, 0xfc, !PT ;  /* 0x3ff0000002037812 */ /* 0x000fe200078efcff */
[----:B------:R-:W-:Y:S01]  /*0b60*/  IMAD.MOV.U32 R2, RZ, RZ, R14 ;  /* 0x000000ffff027224 */ /* 0x000fe200078e000e */
[----:B------:R-:W-:Y:S01]  /*0b70*/  LOP3.LUT R14, R15, 0x7ff00000, RZ, 0xc0, !PT ;  /* 0x7ff000000f0e7812 */ /* 0x000fe200078ec0ff */
[----:B------:R-:W-:Y:S02]  /*0b80*/  IMAD.MOV.U32 R20, RZ, RZ, 0x1ca00000 ;  /* 0x1ca00000ff147424 */ /* 0x000fe400078e00ff */
[----:B------:R-:W-:Y:S01]  /*0b90*/  IMAD.MOV.U32 R23, RZ, RZ, R21 ;  /* 0x000000ffff177224 */ /* 0x000fe200078e0015 */
[----:B------:R-:W-:Y:S01]  /*0ba0*/  ISETP.GE.U32.AND P2, PT, R21, R14, PT ;  /* 0x0000000e1500720c */ /* 0x000fe20003f46070 */
[----:B------:R-:W-:-:S06]  /*0bb0*/  @!P0 DMUL R2, R4, 8.98846567431157953865e+307 ;  /* 0x7fe0000004028828 */ /* 0x000fcc0000000000 */
[----:B------:R-:W0:Y:S02]  /*0bc0*/  MUFU.RCP64H R11, R3 ;  /* 0x00000003000b7308 */ /* 0x000e240000001800 */
[----:B0-----:R-:W-:-:S08]  /*0bd0*/  DFMA R8, R10, -R2, 1 ;  /* 0x3ff000000a08742b */ /* 0x001fd00000000802 */
[----:B------:R-:W-:-:S08]  /*0be0*/  DFMA R8, R8, R8, R8 ;  /* 0x000000080808722b */ /* 0x000fd00000000008 */
[----:B------:R-:W-:Y:S01]  /*0bf0*/  DFMA R10, R10, R8, R10 ;  /* 0x000000080a0a722b */ /* 0x000fe2000000000a */
[----:B------:R-:W-:Y:S01]  /*0c00*/  SEL R9, R20, 0x63400000, !P2 ;  /* 0x6340000014097807 */ /* 0x000fe20005000000 */
[----:B------:R-:W-:Y:S01]  /*0c10*/  IMAD.MOV.U32 R8, RZ, RZ, R6 ;  /* 0x000000ffff087224 */ /* 0x000fe200078e0006 */
[----:B------:R-:W-:Y:S02]  /*0c20*/  FSETP.GEU.AND P2, PT, |R7|, 1.469367938527859385e-39, PT ;  /* 0x001000000700780b */ /* 0x000fe40003f4e200 */
[----:B------:R-:W-:-:S03]  /*0c30*/  LOP3.LUT R9, R9, 0x800fffff, R7, 0xf8, !PT ;  /* 0x800fffff09097812 */ /* 0x000fc600078ef807 */
[----:B------:R-:W-:-:S08]  /*0c40*/  DFMA R12, R10, -R2, 1 ;  /* 0x3ff000000a0c742b */ /* 0x000fd00000000802 */
[----:B------:R-:W-:Y:S01]  /*0c50*/  DFMA R10, R10, R12, R10 ;  /* 0x0000000c0a0a722b */ /* 0x000fe2000000000a */
[----:B------:R-:W-:Y:S10]  /*0c60*/  @P2 BRA `(.L_x_45) ;  /* 0x0000000000202947 */ /* 0x000ff40003800000 */
        /* <DEDUP_REMOVED lines=8> */
.L_x_45:
[----:B------:R-:W-:Y:S01]  /*0cf0*/  IMAD.MOV.U32 R24, RZ, RZ, R14 ;  /* 0x000000ffff187224 */ /* 0x000fe200078e000e */
[----:B------:R-:W-:Y:S01]  /*0d00*/  @!P0 LOP3.LUT R24, R3, 0x7ff00000, RZ, 0xc0, !PT ;  /* 0x7ff0000003188812 */ /* 0x000fe200078ec0ff */
[----:B------:R-:W-:Y:S01]  /*0d10*/  VIADD R25, R23, 0xffffffff ;  /* 0xffffffff17197836 */ /* 0x000fe20000000000 */
[----:B------:R-:W-:-:S04]  /*0d20*/  DMUL R12, R10, R8 ;  /* 0x000000080a0c7228 */ /* 0x000fc80000000000 */
[----:B------:R-:W-:Y:S01]  /*0d30*/  ISETP.GT.U32.AND P0, PT, R25, 0x7feffffe, PT ;  /* 0x7feffffe1900780c */ /* 0x000fe20003f04070 */
[----:B------:R-:W-:-:S03]  /*0d40*/  VIADD R25, R24, 0xffffffff ;  /* 0xffffffff18197836 */ /* 0x000fc60000000000 */
[----:B------:R-:W-:Y:S02]  /*0d50*/  DFMA R14, R12, -R2, R8 ;  /* 0x800000020c0e722b */ /* 0x000fe40000000008 */
[----:B------:R-:W-:-:S06]  /*0d60*/  ISETP.GT.U32.OR P0, PT, R25, 0x7feffffe, P0 ;  /* 0x7feffffe1900780c */ /* 0x000fcc0000704470 */
[----:B------:R-:W-:-:S07]  /*0d70*/  DFMA R14, R10, R14, R12 ;  /* 0x0000000e0a0e722b */ /* 0x000fce000000000c */
[----:B------:R-:W-:Y:S05]  /*0d80*/  @P0 BRA `(.L_x_46) ;  /* 0x00000000006c0947 */ /* 0x000fea0003800000 */
[----:B------:R-:W-:-:S04]  /*0d90*/  LOP3.LUT R10, R5, 0x7ff00000, RZ, 0xc0, !PT ;  /* 0x7ff00000050a7812 */ /* 0x000fc800078ec0ff */
[CC--:B------:R-:W-:Y:S02]  /*0da0*/  VIADDMNMX R6, R21.reuse, -R10.reuse, 0xb9600000, !PT ;  /* 0xb960000015067446 */ /* 0x0c0fe4000780090a */
[----:B------:R-:W-:Y:S02]  /*0db0*/  ISETP.GE.U32.AND P0, PT, R21, R10, PT ;  /* 0x0000000a1500720c */ /* 0x000fe40003f06070 */
[----:B------:R-:W-:Y:S02]  /*0dc0*/  VIMNMX R6, PT, PT, R6, 0x46a00000, PT ;  /* 0x46a0000006067848 */ /* 0x000fe40003fe0100 */
[----:B------:R-:W-:-:S05]  /*0dd0*/  SEL R7, R20, 0x63400000, !P0 ;  /* 0x6340000014077807 */ /* 0x000fca0004000000 */
[----:B------:R-:W-:Y:S02]  /*0de0*/  IMAD.IADD R12, R6, 0x1, -R7 ;  /* 0x00000001060c7824 */ /* 0x000fe400078e0a07 */
[----:B------:R-:W-:Y:S02]  /*0df0*/  IMAD.MOV.U32 R6, RZ, RZ, RZ ;  /* 0x000000ffff067224 */ /* 0x000fe400078e00ff */
[----:B------:R-:W-:-:S06]  /*0e00*/  VIADD R7, R12, 0x7fe00000 ;  /* 0x7fe000000c077836 */ /* 0x000fcc0000000000 */
[----:B------:R-:W-:-:S10]  /*0e10*/  DMUL R10, R14, R6 ;  /* 0x000000060e0a7228 */ /* 0x000fd40000000000 */
[----:B------:R-:W-:-:S13]  /*0e20*/  FSETP.GTU.AND P0, PT, |R11|, 1.469367938527859385e-39, PT ;  /* 0x001000000b00780b */ /* 0x000fda0003f0c200 */
[----:B------:R-:W-:Y:S05]  /*0e30*/  @P0 BRA `(.L_x_47) ;  /* 0x0000000000940947 */ /* 0x000fea0003800000 */
[----:B------:R-:W-:Y:S01]  /*0e40*/  DFMA R2, R14, -R2, R8 ;  /* 0x800000020e02722b */ /* 0x000fe20000000008 */
[----:B------:R-:W-:-:S09]  /*0e50*/  IMAD.MOV.U32 R6, RZ, RZ, RZ ;  /* 0x000000ffff067224 */ /* 0x000fd200078e00ff */
[C---:B------:R-:W-:Y:S02]  /*0e60*/  FSETP.NEU.AND P0, PT, R3.reuse, RZ, PT ;  /* 0x000000ff0300720b */ /* 0x040fe40003f0d000 */
[----:B------:R-:W-:-:S04]  /*0e70*/  LOP3.LUT R5, R3, 0x80000000, R5, 0x48, !PT ;  /* 0x8000000003057812 */ /* 0x000fc800078e4805 */
[----:B------:R-:W-:-:S07]  /*0e80*/  LOP3.LUT R7, R5, R7, RZ, 0xfc, !PT ;  /* 0x0000000705077212 */ /* 0x000fce00078efcff */
[----:B------:R-:W-:Y:S05]  /*0e90*/  @!P0 BRA `(.L_x_47) ;  /* 0x00000000007c8947 */ /* 0x000fea0003800000 */
[----:B------:R-:W-:Y:S01]  /*0ea0*/  IMAD.MOV R3, RZ, RZ, -R12 ;  /* 0x000000ffff037224 */ /* 0x000fe200078e0a0c */
[----:B------:R-:W-:Y:S01]  /*0eb0*/  DMUL.RP R6, R14, R6 ;  /* 0x000000060e067228 */ /* 0x000fe20000008000 */
[----:B------:R-:W-:-:S06]  /*0ec0*/  IMAD.MOV.U32 R2, RZ, RZ, RZ ;  /* 0x000000ffff027224 */ /* 0x000fcc00078e00ff */
[----:B------:R-:W-:-:S03]  /*0ed0*/  DFMA R2, R10, -R2, R14 ;  /* 0x800000020a02722b */ /* 0x000fc6000000000e */
[----:B------:R-:W-:-:S03]  /*0ee0*/  LOP3.LUT R5, R7, R5, RZ, 0x3c, !PT ;  /* 0x0000000507057212 */ /* 0x000fc600078e3cff */
[----:B------:R-:W-:-:S04]  /*0ef0*/  IADD3 R2, PT, PT, -R12, -0x43300000, RZ ;  /* 0xbcd000000c027810 */ /* 0x000fc80007ffe1ff */
[----:B------:R-:W-:-:S04]  /*0f00*/  FSETP.NEU.AND P0, PT, |R3|, R2, PT ;  /* 0x000000020300720b */ /* 0x000fc80003f0d200 */
[----:B------:R-:W-:Y:S02]  /*0f10*/  FSEL R10, R6, R10, !P0 ;  /* 0x0000000a060a7208 */ /* 0x000fe40004000000 */
[----:B------:R-:W-:Y:S01]  /*0f20*/  FSEL R11, R5, R11, !P0 ;  /* 0x0000000b050b7208 */ /* 0x000fe20004000000 */
[----:B------:R-:W-:Y:S06]  /*0f30*/  BRA `(.L_x_47) ;  /* 0x0000000000547947 */ /* 0x000fec0003800000 */
.L_x_46:
[----:B------:R-:W-:-:S14]  /*0f40*/  DSETP.NAN.AND P0, PT, R6, R6, PT ;  /* 0x000000060600722a */ /* 0x000fdc0003f08000 */
[----:B------:R-:W-:Y:S05]  /*0f50*/  @P0 BRA `(.L_x_48) ;  /* 0x0000000000440947 */ /* 0x000fea0003800000 */
[----:B------:R-:W-:-:S14]  /*0f60*/  DSETP.NAN.AND P0, PT, R4, R4, PT ;  /* 0x000000040400722a */ /* 0x000fdc0003f08000 */
[----:B------:R-:W-:Y:S05]  /*0f70*/  @P0 BRA `(.L_x_49) ;  /* 0x0000000000300947 */ /* 0x000fea0003800000 */
[----:B------:R-:W-:Y:S01]  /*0f80*/  ISETP.NE.AND P0, PT, R23, R24, PT ;  /* 0x000000181700720c */ /* 0x000fe20003f05270 */
[----:B------:R-:W-:Y:S02]  /*0f90*/  IMAD.MOV.U32 R10, RZ, RZ, 0x0 ;  /* 0x00000000ff0a7424 */ /* 0x000fe400078e00ff */
[----:B------:R-:W-:-:S10]  /*0fa0*/  IMAD.MOV.U32 R11, RZ, RZ, -0x80000 ;  /* 0xfff80000ff0b7424 */ /* 0x000fd400078e00ff */
[----:B------:R-:W-:Y:S05]  /*0fb0*/  @!P0 BRA `(.L_x_47) ;  /* 0x0000000000348947 */ /* 0x000fea0003800000 */
[----:B------:R-:W-:Y:S02]  /*0fc0*/  ISETP.NE.AND P0, PT, R23, 0x7ff00000, PT ;  /* 0x7ff000001700780c */ /* 0x000fe40003f05270 */
[----:B------:R-:W-:Y:S02]  /*0fd0*/  LOP3.LUT R11, R7, 0x80000000, R5, 0x48, !PT ;  /* 0x80000000070b7812 */ /* 0x000fe400078e4805 */
[----:B------:R-:W-:-:S13]  /*0fe0*/  ISETP.EQ.OR P0, PT, R24, RZ, !P0 ;  /* 0x000000ff1800720c */ /* 0x000fda0004702670 */
[----:B------:R-:W-:Y:S01]  /*0ff0*/  @P0 LOP3.LUT R2, R11, 0x7ff00000, RZ, 0xfc, !PT ;  /* 0x7ff000000b020812 */ /* 0x000fe200078efcff */
[----:B------:R-:W-:Y:S02]  /*1000*/  @!P0 IMAD.MOV.U32 R10, RZ, RZ, RZ ;  /* 0x000000ffff0a8224 */ /* 0x000fe400078e00ff */
[----:B------:R-:W-:Y:S02]  /*1010*/  @P0 IMAD.MOV.U32 R10, RZ, RZ, RZ ;  /* 0x000000ffff0a0224 */ /* 0x000fe400078e00ff */
[----:B------:R-:W-:Y:S01]  /*1020*/  @P0 IMAD.MOV.U32 R11, RZ, RZ, R2 ;  /* 0x000000ffff0b0224 */ /* 0x000fe200078e0002 */
[----:B------:R-:W-:Y:S06]  /*1030*/  BRA `(.L_x_47) ;  /* 0x0000000000147947 */ /* 0x000fec0003800000 */
.L_x_49:
[----:B------:R-:W-:Y:S01]  /*1040*/  LOP3.LUT R11, R5, 0x80000, RZ, 0xfc, !PT ;  /* 0x00080000050b7812 */ /* 0x000fe200078efcff */
[----:B------:R-:W-:Y:S01]  /*1050*/  IMAD.MOV.U32 R10, RZ, RZ, R4 ;  /* 0x000000ffff0a7224 */ /* 0x000fe200078e0004 */
[----:B------:R-:W-:Y:S06]  /*1060*/  BRA `(.L_x_47) ;  /* 0x0000000000087947 */ /* 0x000fec0003800000 */
.L_x_48:
[----:B------:R-:W-:Y:S01]  /*1070*/  LOP3.LUT R11, R7, 0x80000, RZ, 0xfc, !PT ;  /* 0x00080000070b7812 */ /* 0x000fe200078efcff */
[----:B------:R-:W-:-:S07]  /*1080*/  IMAD.MOV.U32 R10, RZ, RZ, R6 ;  /* 0x000000ffff0a7224 */ /* 0x000fce00078e0006 */
.L_x_47:
[----:B------:R-:W-:Y:S02]  /*1090*/  IMAD.MOV.U32 R23, RZ, RZ, 0x0 ;  /* 0x00000000ff177424 */ /* 0x000fe400078e00ff */
[----:B------:R-:W-:Y:S02]  /*10a0*/  IMAD.MOV.U32 R2, RZ, RZ, R10 ;  /* 0x000000ffff027224 */ /* 0x000fe400078e000a */
[----:B------:R-:W-:Y:S01]  /*10b0*/  IMAD.MOV.U32 R3, RZ, RZ, R11 ;  /* 0x000000ffff037224 */ /* 0x000fe200078e000b */
[----:B------:R-:W-:Y:S06]  /*10c0*/  RET.REL.NODEC R22 `(lll_gso_kernel) ;  /* 0xffffffec16cc7950 */ /* 0x000fec0003c3ffff */
.L_x_50:
        /* <DEDUP_REMOVED lines=11> */
.L_x_195:


//--------------------- .text.lll_kernel          --------------------------
	.section	.text.lll_kernel,"ax",@progbits
	.align	128
        .global         lll_kernel
        .type           lll_kernel,@function
        .size           lll_kernel,(.L_x_196 - lll_kernel)
        .other          lll_kernel,@"STO_CUDA_ENTRY STV_DEFAULT"
lll_kernel:
.text.lll_kernel:
[----:B------:R-:W-:Y:S01]  /*0000*/  LDC R1, c[0x0][0x37c] ;  /* 0x0000df00ff017b82 */ /* 0x000fe20000000800 */
[----:B------:R-:W0:Y:S01]  /*0010*/  LDCU UR4, c[0x0][0x3a0] ;  /* 0x00007400ff0477ac */ /* 0x000e220008000800 */
[----:B------:R-:W1:Y:S01]  /*0020*/  LDCU UR7, c[0x0][0x360] ;  /* 0x00006c00ff0777ac */ /* 0x000e620008000800 */
[----:B0-----:R-:W-:-:S05]  /*0030*/  IMAD.U32 R7, RZ, RZ, UR4 ;  /* 0x00000004ff077e24 */ /* 0x001fca000f8e00ff */
[----:B-1----:R-:W-:-:S13]  /*0040*/  ISETP.LE.U32.AND P0, PT, R7, UR7, PT ;  /* 0x0000000707007c0c */ /* 0x002fda000bf03070 */
[----:B------:R-:W-:Y:S05]  /*0050*/  @!P0 EXIT ;  /* 0x000000000000894d */ /* 0x000fea0003800000 */
[----:B------:R-:W0:Y:S01]  /*0060*/  S2R R5, SR_TID.X ;  /* 0x0000000000057919 */ /* 0x000e220000002100 */
[----:B------:R-:W1:Y:S01]  /*0070*/  S2UR UR5, SR_CgaCtaId ;  /* 0x00000000000579c3 */ /* 0x000e620000008800 */
[----:B------:R-:W-:Y:S01]  /*0080*/  UMOV UR4, 0x400 ;  /* 0x0000040000047882 */ /* 0x000fe20000000000 */
[----:B------:R-:W-:Y:S01]  /*0090*/  ISETP.NE.AND P0, PT, R7, RZ, PT ;  /* 0x000000ff0700720c */ /* 0x000fe20003f05270 */
[----:B------:R-:W-:Y:S01]  /*00a0*/  UIADD3 UR4, UPT, UPT, UR4, 0x20, URZ ;  /* 0x0000002004047890 */ /* 0x000fe2000fffe0ff */
[----:B------:R-:W2:Y:S03]  /*00b0*/  LDCU.64 UR8, c[0x0][0x358] ;  /* 0x00006b00ff0877ac */ /* 0x000ea60008000a00 */
[----:B-1----:R-:W-:-:S06]  /*00c0*/  ULEA UR4, UR5, UR4, 0x18 ;  /* 0x0000000405047291 */ /* 0x002fcc000f8ec0ff */
[----:B0-----:R-:W-:Y:S02]  /*00d0*/  LEA R6, R5, UR4, 0x3 ;  /* 0x0000000405067c11 */ /* 0x001fe4000f8e18ff */
[----:B--2---:R-:W-:Y:S05]  /*00e0*/  @!P0 BRA `(.L_x_51) ;  /* 0x0000000800d08947 */ /* 0x004fea0003800000 */
[----:B------:R-:W-:-:S07]  /*00f0*/  IMAD.MOV.U32 R2, RZ, RZ, RZ ;  /* 0x000000ffff027224 */ /* 0x000fce00078e00ff */
.L_x_74:
[----:B0-----:R-:W0:Y:S01]  /*0100*/  LDCU UR4, c[0x0][0x3a4] ;  /* 0x00007480ff0477ac */ /* 0x001e220008000800 */
[----:B------:R-:W-:Y:S01]  /*0110*/  BSSY.RECONVERGENT B0, `(.L_x_52) ;  /* 0x000000e000007945 */ /* 0x000fe20003800200 */
[----:B0-----:R-:W-:-:S13]  /*0120*/  ISETP.GE.U32.AND P0, PT, R5, UR4, PT ;  /* 0x0000000405007c0c */ /* 0x001fda000bf06070 */
[----:B-12---:R-:W-:Y:S05]  /*0130*/  @P0 BRA `(.L_x_53) ;  /* 0x00000000002c0947 */ /* 0x006fea0003800000 */
[----:B------:R-:W0:Y:S01]  /*0140*/  LDC.64 R12, c[0x0][0x380] ;  /* 0x0000e000ff0c7b82 */ /* 0x000e220000000a00 */
[----:B------:R-:W-:-:S07]  /*0150*/  MOV R3, R5 ;  /* 0x0000000500037202 */ /* 0x000fce0000000f00 */
[----:B------:R-:W1:Y:S02]  /*0160*/  LDC.64 R14, c[0x0][0x388] ;  /* 0x0000e200ff0e7b82 */ /* 0x000e640000000a00 */
.L_x_54:
[----:B--2---:R-:W-:-:S04]  /*0170*/  IMAD R11, R2, UR4, R3 ;  /* 0x00000004020b7c24 */ /* 0x004fc8000f8e0203 */
[----:B0-----:R-:W-:-:S06]  /*0180*/  IMAD.WIDE.U32 R8, R11, 0x8, R12 ;  /* 0x000000080b087825 */ /* 0x001fcc00078e000c */
[----:B------:R-:W2:Y:S01]  /*0190*/  LDG.E.64 R8, desc[UR8][R8.64] ;  /* 0x0000000808087981 */ /* 0x000ea2000c1e1b00 */
[----:B-1----:R-:W-:-:S04]  /*01a0*/  IMAD.WIDE.U32 R10, R11, 0x8, R14 ;  /* 0x000000080b0a7825 */ /* 0x002fc800078e000e */
[----:B------:R-:W-:-:S05]  /*01b0*/  VIADD R3, R3, UR7 ;  /* 0x0000000703037c36 */ /* 0x000fca0008000000 */
[----:B------:R-:W-:Y:S01]  /*01c0*/  ISETP.GE.U32.AND P0, PT, R3, UR4, PT ;  /* 0x0000000403007c0c */ /* 0x000fe2000bf06070 */
[----:B--2---:R2:W-:-:S12]  /*01d0*/  STG.E.64 desc[UR8][R10.64], R8 ;  /* 0x000000080a007986 */ /* 0x0045d8000c101b08 */
[----:B------:R-:W-:Y:S05]  /*01e0*/  @!P0 BRA `(.L_x_54) ;  /* 0xfffffffc00e08947 */ /* 0x000fea000383ffff */
.L_x_53:
[----:B------:R-:W-:Y:S05]  /*01f0*/  BSYNC.RECONVERGENT B0 ;  /* 0x0000000000007941 */ /* 0x000fea0003800200 */
.L_x_52:
[----:B------:R-:W-:Y:S01]  /*0200*/  BAR.SYNC.DEFER_BLOCKING 0x0 ;  /* 0x0000000000007b1d */ /* 0x000fe20000010000 */
[----:B------:R-:W-:-:S13]  /*0210*/  ISETP.NE.AND P0, PT, R2, RZ, PT ;  /* 0x000000ff0200720c */ /* 0x000fda0003f05270 */
[----:B------:R-:W-:Y:S05]  /*0220*/  @!P0 BRA `(.L_x_55) ;  /* 0x0000000400988947 */ /* 0x000fea0003800000 */
[----:B------:R-:W-:Y:S02]  /*0230*/  IMAD R3, R2, UR4, RZ ;  /* 0x0000000402037c24 */ /* 0x000fe4000f8e02ff */
[----:B------:R-:W-:-:S07]  /*0240*/  IMAD.MOV.U32 R7, RZ, RZ, RZ ;  /* 0x000000ffff077224 */ /* 0x000fce00078e00ff */
.L_x_66:
[----:B0-----:R-:W0:Y:S02]  /*0250*/  LDC.64 R12, c[0x0][0x398] ;  /* 0x0000e600ff0c7b82 */ /* 0x001e240000000a00 */
[----:B0-----:R-:W-:-:S06]  /*0260*/  IMAD.WIDE.U32 R12, R7, 0x8, R12 ;  /* 0x00000008070c7825 */ /* 0x001fcc00078e000c */
[----:B------:R-:W3:Y:S01]  /*0270*/  LDG.E.64 R12, desc[UR8][R12.64] ;  /* 0x000000080c0c7981 */ /* 0x000ee2000c1e1b00 */
[----:B------:R-:W-:Y:S01]  /*0280*/  UMOV UR4, 0xd1d243ac ;  /* 0xd1d243ac00047882 */ /* 0x000fe20000000000 */
[----:B------:R-:W-:Y:S02]  /*0290*/  UMOV UR5, 0x3c32725d ;  /* 0x3c32725d00057882 */ /* 0x000fe40000000000 */
[----:B---3--:R-:W-:-:S14]  /*02a0*/  DSETP.GEU.AND P0, PT, |R12|, UR4, PT ;  /* 0x000000040c007e2a */ /* 0x008fdc000bf0e200 */
[----:B--2---:R-:W-:Y:S05]  /*02b0*/  @!P0 BRA `(.L_x_56) ;  /* 0x0000000400688947 */ /* 0x004fea0003800000 */
[----:B------:R-:W0:Y:S01]  /*02c0*/  LDCU UR4, c[0x0][0x3a4] ;  /* 0x00007480ff0477ac */ /* 0x000e220008000800 */
[----:B------:R-:W-:Y:S01]  /*02d0*/  BSSY.RECONVERGENT B0, `(.L_x_57) ;  /* 0x0000016000007945 */ /* 0x000fe20003800200 */
[----:B--2---:R-:W-:Y:S01]  /*02e0*/  CS2R R10, SRZ ;  /* 0x00000000000a7805 */ /* 0x004fe2000001ff00 */
[----:B------:R-:W1:Y:S01]  /*02f0*/  LDCU.128 UR12, c[0x0][0x380] ;  /* 0x00007000ff0c77ac */ /* 0x000e620008000c00 */
[----:B0-----:R-:W-:Y:S01]  /*0300*/  ISETP.GE.U32.AND P0, PT, R5, UR4, PT ;  /* 0x0000000405007c0c */ /* 0x001fe2000bf06070 */
[----:B------:R-:W-:-:S12]  /*0310*/  IMAD R8, R7, UR4, RZ ;  /* 0x0000000407087c24 */ /* 0x000fd8000f8e02ff */
[----:B-1----:R-:W-:Y:S05]  /*0320*/  @P0 BRA `(.L_x_58) ;  /* 0x0000000000400947 */ /* 0x002fea0003800000 */
[----:B------:R-:W-:Y:S02]  /*0330*/  MOV R0, R5 ;  /* 0x0000000500007202 */ /* 0x000fe40000000f00 */
[----:B------:R-:W-:-:S07]  /*0340*/  CS2R R10, SRZ ;  /* 0x00000000000a7805 */ /* 0x000fce000001ff00 */
.L_x_59:
[-C--:B------:R-:W-:Y:S02]  /*0350*/  IADD3 R15, P0, PT, R3, R0.reuse, RZ ;  /* 0x00000000030f7210 */ /* 0x080fe40007f1e0ff */
[----:B------:R-:W-:-:S03]  /*0360*/  IADD3 R4, P1, PT, R8, R0, RZ ;  /* 0x0000000008047210 */ /* 0x000fc60007f3e0ff */
[----:B------:R-:W-:Y:S01]  /*0370*/  IMAD.X R18, RZ, RZ, RZ, P0 ;  /* 0x000000ffff127224 */ /* 0x000fe200000e06ff */
[C---:B------:R-:W-:Y:S01]  /*0380*/  LEA R14, P0, R15.reuse, UR12, 0x3 ;  /* 0x0000000c0f0e7c11 */ /* 0x040fe2000f8018ff */
[----:B------:R-:W-:Y:S01]  /*0390*/  IMAD.X R9, RZ, RZ, RZ, P1 ;  /* 0x000000ffff097224 */ /* 0x000fe200008e06ff */
[C---:B------:R-:W-:Y:S02]  /*03a0*/  LEA R16, P1, R4.reuse, UR14, 0x3 ;  /* 0x0000000e04107c11 */ /* 0x040fe4000f8218ff */
[----:B------:R-:W-:Y:S02]  /*03b0*/  LEA.HI.X R15, R15, UR13, R18, 0x3, P0 ;  /* 0x0000000d0f0f7c11 */ /* 0x000fe400080f1c12 */
[----:B------:R-:W-:-:S04]  /*03c0*/  LEA.HI.X R17, R4, UR15, R9, 0x3, P1 ;  /* 0x0000000f04117c11 */ /* 0x000fc800088f1c09 */
[----:B------:R-:W2:Y:S04]  /*03d0*/  LDG.E.64 R14, desc[UR8][R14.64] ;  /* 0x000000080e0e7981 */ /* 0x000ea8000c1e1b00 */
[----:B------:R-:W2:Y:S01]  /*03e0*/  LDG.E.64 R16, desc[UR8][R16.64] ;  /* 0x0000000810107981 */ /* 0x000ea2000c1e1b00 */
[----:B------:R-:W-:-:S04]  /*03f0*/  IADD3 R0, PT, PT, R0, UR7, RZ ;  /* 0x0000000700007c10 */ /* 0x000fc8000fffe0ff */
[----:B------:R-:W-:Y:S01]  /*0400*/  ISETP.GE.U32.AND P0, PT, R0, UR4, PT ;  /* 0x0000000400007c0c */ /* 0x000fe2000bf06070 */
[----:B--2---:R-:W-:-:S12]  /*0410*/  DFMA R10, R14, R16, R10 ;  /* 0x000000100e0a722b */ /* 0x004fd8000000000a */
[----:B------:R-:W-:Y:S05]  /*0420*/  @!P0 BRA `(.L_x_59) ;  /* 0xfffffffc00c88947 */ /* 0x000fea000383ffff */
.L_x_58:
[----:B------:R-:W-:Y:S05]  /*0430*/  BSYNC.RECONVERGENT B0 ;  /* 0x0000000000007941 */ /* 0x000fea0003800200 */
.L_x_57:
[----:B------:R0:W-:Y:S01]  /*0440*/  STS.64 [R6], R10 ;  /* 0x0000000a06007388 */ /* 0x0001e20000000a00 */
[----:B------:R-:W-:Y:S01]  /*0450*/  UISETP.GE.U32.AND UP0, UPT, UR7, 0x2, UPT ;  /* 0x000000020700788c */ /* 0x000fe2000bf06070 */
[----:B------:R-:W-:Y:S08]  /*0460*/  BAR.SYNC.DEFER_BLOCKING 0x0 ;  /* 0x0000000000007b1d */ /* 0x000ff00000010000 */
[----:B------:R-:W-:Y:S05]  /*0470*/  BRA.U !UP0, `(.L_x_60) ;  /* 0x0000000108307547 */ /* 0x000fea000b800000 */
[----:B------:R-:W-:-:S07]  /*0480*/  IMAD.U32 R0, RZ, RZ, UR7 ;  /* 0x00000007ff007e24 */ /* 0x000fce000f8e00ff */
.L_x_61:
        /* <DEDUP_REMOVED lines=8> */
[----:B------:R-:W-:Y:S02]  /*0510*/  ISETP.GT.U32.AND P0, PT, R0, 0x3, PT ;  /* 0x000000030000780c */ /* 0x000fe40003f04070 */
[----:B------:R-:W-:-:S11]  /*0520*/  MOV R0, R9 ;  /* 0x0000000900007202 */ /* 0x000fd60000000f00 */
[----:B-1----:R-:W-:Y:S05]  /*0530*/  @P0 BRA `(.L_x_61) ;  /* 0xfffffffc00d40947 */ /* 0x002fea000383ffff */
.L_x_60:
        /* <DEDUP_REMOVED lines=8> */
[----:B------:R-:W0:Y:S06]  /*05c0*/  LDS.64 R28, [UR4+0x20] ;  /* 0x00002004ff1c7984 */ /* 0x000e2c0008000a00 */
        /* <DEDUP_REMOVED lines=10> */
[----:B------:R-:W-:Y:S01]  /*0670*/  IMAD.MOV.U32 R26, RZ, RZ, R12 ;  /* 0x000000ffff1a7224 */ /* 0x000fe200078e000c */
[----:B------:R-:W-:Y:S02]  /*0680*/  MOV R27, R13 ;  /* 0x0000000d001b7202 */ /* 0x000fe40000000f00 */
[----:B------:R-:W-:-:S07]  /*0690*/  MOV R4, 0x6b0 ;  /* 0x000006b000047802 */ /* 0x000fce0000000f00 */
[----:B------:R-:W-:Y:S05]  /*06a0*/  CALL.REL.NOINC `($__internal_2_$__cuda_sm20_div_rn_f64_full) ;  /* 0x0000003c00547944 */ /* 0x000fea0003c00000 */
[----:B------:R-:W-:Y:S02]  /*06b0*/  IMAD.MOV.U32 R10, RZ, RZ, R32 ;  /* 0x000000ffff0a7224 */ /* 0x000fe400078e0020 */
[----:B------:R-:W-:-:S07]  /*06c0*/  IMAD.MOV.U32 R11, RZ, RZ, R33 ;  /* 0x000000ffff0b7224 */ /* 0x000fce00078e0021 */
.L_x_62:
        /* <DEDUP_REMOVED lines=10> */
[----:B------:R-:W1:Y:S01]  /*0770*/  LDC.64 R18, c[0x0][0x388] ;  /* 0x0000e200ff127b82 */ /* 0x000e620000000a00 */
[----:B------:R-:W-:-:S07]  /*0780*/  MOV R0, R5 ;  /* 0x0000000500007202 */ /* 0x000fce0000000f00 */
.L_x_65:
[--C-:B0-----:R-:W-:Y:S02]  /*0790*/  IMAD.IADD R13, R8, 0x1, R0.reuse ;  /* 0x00000001080d7824 */ /* 0x101fe400078e0200 */
[----:B--2---:R-:W-:Y:S02]  /*07a0*/  IMAD.IADD R15, R3, 0x1, R0 ;  /* 0x00000001030f7824 */ /* 0x004fe400078e0200 */
[----:B-1----:R-:W-:-:S04]  /*07b0*/  IMAD.WIDE.U32 R12, R13, 0x8, R18 ;  /* 0x000000080d0c7825 */ /* 0x002fc800078e0012 */
[----:B------:R-:W-:Y:S02]  /*07c0*/  IMAD.WIDE.U32 R14, R15, 0x8, R18 ;  /* 0x000000080f0e7825 */ /* 0x000fe400078e0012 */
[----:B------:R-:W2:Y:S04]  /*07d0*/  LDG.E.64 R12, desc[UR8][R12.64] ;  /* 0x000000080c0c7981 */ /* 0x000ea8000c1e1b00 */
[----:B------:R-:W2:Y:S01]  /*07e0*/  LDG.E.64 R16, desc[UR8][R14.64] ;  /* 0x000000080e107981 */ /* 0x000ea2000c1e1b00 */
[----:B------:R-:W-:-:S04]  /*07f0*/  IADD3 R0, PT, PT, R0, UR7, RZ ;  /* 0x0000000700007c10 */ /* 0x000fc8000fffe0ff */
[----:B------:R-:W-:Y:S01]  /*0800*/  ISETP.GE.U32.AND P0, PT, R0, UR4, PT ;  /* 0x0000000400007c0c */ /* 0x000fe2000bf06070 */
[----:B--2---:R-:W-:-:S07]  /*0810*/  DFMA R16, R12, -R10, R16 ;  /* 0x8000000a0c10722b */ /* 0x004fce0000000010 */
[----:B------:R2:W-:Y:S05]  /*0820*/  STG.E.64 desc[UR8][R14.64], R16 ;  /* 0x000000100e007986 */ /* 0x0005ea000c101b08 */
[----:B------:R-:W-:Y:S05]  /*0830*/  @!P0 BRA `(.L_x_65) ;  /* 0xfffffffc00d48947 */ /* 0x000fea000383ffff */
.L_x_64:
[----:B------:R-:W-:Y:S05]  /*0840*/  BSYNC.RECONVERGENT B0 ;  /* 0x0000000000007941 */ /* 0x000fea0003800200 */
.L_x_63:
[----:B------:R-:W-:Y:S06]  /*0850*/  BAR.SYNC.DEFER_BLOCKING 0x0 ;  /* 0x0000000000007b1d */ /* 0x000fec0000010000 */
.L_x_56:
[----:B------:R-:W-:-:S05]  /*0860*/  VIADD R7, R7, 0x1 ;  /* 0x0000000107077836 */ /* 0x000fca0000000000 */
[----:B------:R-:W-:-:S13]  /*0870*/  ISETP.NE.AND P0, PT, R7, R2, PT ;  /* 0x000000020700720c */ /* 0x000fda0003f05270 */
[----:B------:R-:W-:Y:S05]  /*0880*/  @P0 BRA `(.L_x_66) ;  /* 0xfffffff800700947 */ /* 0x000fea000383ffff */
.L_x_55:
[----:B------:R-:W1:Y:S01]  /*0890*/  LDCU UR4, c[0x0][0x3a4] ;  /* 0x00007480ff0477ac */ /* 0x000e620008000800 */
[----:B------:R-:W-:Y:S01]  /*08a0*/  BSSY.RECONVERGENT B0, `(.L_x_67) ;  /* 0x0000011000007945 */ /* 0x000fe20003800200 */
[----:B--2---:R-:W-:Y:S01]  /*08b0*/  CS2R R8, SRZ ;  /* 0x0000000000087805 */ /* 0x004fe2000001ff00 */
[----:B------:R-:W2:Y:S01]  /*08c0*/  LDCU.64 UR10, c[0x0][0x388] ;  /* 0x00007100ff0a77ac */ /* 0x000ea20008000a00 */
[----:B-1----:R-:W-:-:S13]  /*08d0*/  ISETP.GE.U32.AND P0, PT, R5, UR4, PT ;  /* 0x0000000405007c0c */ /* 0x002fda000bf06070 */
[----:B--2---:R-:W-:Y:S05]  /*08e0*/  @P0 BRA `(.L_x_68) ;  /* 0x0000000000300947 */ /* 0x004fea0003800000 */
[----:B------:R-:W-:Y:S01]  /*08f0*/  IMAD R7, R2, UR4, RZ ;  /* 0x0000000402077c24 */ /* 0x000fe2000f8e02ff */
[----:B------:R-:W-:Y:S01]  /*0900*/  CS2R R8, SRZ ;  /* 0x0000000000087805 */ /* 0x000fe2000001ff00 */
[----:B------:R-:W-:-:S07]  /*0910*/  IMAD.MOV.U32 R0, RZ, RZ, R5 ;  /* 0x000000ffff007224 */ /* 0x000fce00078e0005 */
.L_x_69:
[----:B------:R-:W-:-:S04]  /*0920*/  IADD3 R3, P0, PT, R7, R0, RZ ;  /* 0x0000000007037210 */ /* 0x000fc80007f1e0ff */
[----:B------:R-:W-:Y:S02]  /*0930*/  IADD3.X R4, PT, PT, RZ, RZ, RZ, P0, !PT ;  /* 0x000000ffff047210 */ /* 0x000fe400007fe4ff */
[----:B0-----:R-:W-:-:S04]  /*0940*/  LEA R10, P0, R3, UR10, 0x3 ;  /* 0x0000000a030a7c11 */ /* 0x001fc8000f8018ff */
[----:B------:R-:W-:-:S06]  /*0950*/  LEA.HI.X R11, R3, UR11, R4, 0x3, P0 ;  /* 0x0000000b030b7c11 */ /* 0x000fcc00080f1c04 */
[----:B------:R-:W2:Y:S01]  /*0960*/  LDG.E.64 R10, desc[UR8][R10.64] ;  /* 0x000000080a0a7981 */ /* 0x000ea2000c1e1b00 */
[----:B------:R-:W-:-:S05]  /*0970*/  VIADD R0, R0, UR7 ;  /* 0x0000000700007c36 */ /* 0x000fca0008000000 */
[----:B------:R-:W-:Y:S01]  /*0980*/  ISETP.GE.U32.AND P0, PT, R0, UR4, PT ;  /* 0x0000000400007c0c */ /* 0x000fe2000bf06070 */
[----:B--2---:R-:W-:-:S12]  /*0990*/  DFMA R8, R10, R10, R8 ;  /* 0x0000000a0a08722b */ /* 0x004fd80000000008 */
[----:B------:R-:W-:Y:S05]  /*09a0*/  @!P0 BRA `(.L_x_69) ;  /* 0xfffffffc00dc8947 */ /* 0x000fea000383ffff */
.L_x_68:
[----:B------:R-:W-:Y:S05]  /*09b0*/  BSYNC.RECONVERGENT B0 ;  /* 0x0000000000007941 */ /* 0x000fea0003800200 */
.L_x_67:
[----:B------:R1:W-:Y:S01]  /*09c0*/  STS.64 [R6], R8 ;  /* 0x0000000806007388 */ /* 0x0003e20000000a00 */
[----:B------:R-:W-:Y:S01]  /*09d0*/  UISETP.GE.U32.AND UP0, UPT, UR7, 0x2, UPT ;  /* 0x000000020700788c */ /* 0x000fe2000bf06070 */
[----:B------:R-:W-:Y:S01]  /*09e0*/  BAR.SYNC.DEFER_BLOCKING 0x0 ;  /* 0x0000000000007b1d */ /* 0x000fe20000010000 */
[----:B------:R-:W-:-:S07]  /*09f0*/  ISETP.NE.AND P1, PT, R5, RZ, PT ;  /* 0x000000ff0500720c */ /* 0x000fce0003f25270 */
[----:B------:R-:W-:Y:S06]  /*0a00*/  BRA.U !UP0, `(.L_x_70) ;  /* 0x0000000108307547 */ /* 0x000fec000b800000 */
[----:B------:R-:W-:-:S07]  /*0a10*/  IMAD.U32 R0, RZ, RZ, UR7 ;  /* 0x00000007ff007e24 */ /* 0x000fce000f8e00ff */
.L_x_71:
[----:B------:R-:W-:-:S04]  /*0a20*/  SHF.R.U32.HI R4, RZ, 0x1, R0 ;  /* 0x00000001ff047819 */ /* 0x000fc80000011600 */
[----:B------:R-:W-:-:S13]  /*0a30*/  ISETP.GE.U32.AND P0, PT, R5, R4, PT ;  /* 0x000000040500720c */ /* 0x000fda0003f06070 */
[----:B------:R-:W-:Y:S01]  /*0a40*/  @!P0 LEA R3, R4, R6, 0x3 ;  /* 0x0000000604038211 */ /* 0x000fe200078e18ff */
[----:B0-----:R-:W-:Y:S04]  /*0a50*/  @!P0 LDS.64 R10, [R6] ;  /* 0x00000000060a8984 */ /* 0x001fe80000000a00 */
[----:B-1----:R-:W0:Y:S02]  /*0a60*/  @!P0 LDS.64 R8, [R3] ;  /* 0x0000000003088984 */ /* 0x002e240000000a00 */
[----:B0-----:R-:W-:-:S07]  /*0a70*/  @!P0 DADD R8, R8, R10 ;  /* 0x0000000008088229 */ /* 0x001fce000000000a */
[----:B------:R2:W-:Y:S01]  /*0a80*/  @!P0 STS.64 [R6], R8 ;  /* 0x0000000806008388 */ /* 0x0005e20000000a00 */
[----:B------:R-:W-:Y:S01]  /*0a90*/  BAR.SYNC.DEFER_BLOCKING 0x0 ;  /* 0x0000000000007b1d */ /* 0x000fe20000010000 */
[----:B------:R-:W-:Y:S01]  /*0aa0*/  ISETP.GT.U32.AND P0, PT, R0, 0x3, PT ;  /* 0x000000030000780c */ /* 0x000fe20003f04070 */
[----:B------:R-:W-:-:S12]  /*0ab0*/  IMAD.MOV.U32 R0, RZ, RZ, R4 ;  /* 0x000000ffff007224 */ /* 0x000fd800078e0004 */
[----:B--2---:R-:W-:Y:S05]  /*0ac0*/  @P0 BRA `(.L_x_71) ;  /* 0xfffffffc00d40947 */ /* 0x004fea000383ffff */
.L_x_70:
[----:B------:R-:W-:Y:S04]  /*0ad0*/  BSSY.RECONVERGENT B0, `(.L_x_72) ;  /* 0x0000010000007945 */ /* 0x000fe80003800200 */
[----:B------:R-:W-:Y:S05]  /*0ae0*/  @P1 BRA `(.L_x_73) ;  /* 0x0000000000381947 */ /* 0x000fea0003800000 */
[----:B------:R-:W2:Y:S01]  /*0af0*/  S2UR UR5, SR_CgaCtaId ;  /* 0x00000000000579c3 */ /* 0x000ea20000008800 */
[----:B------:R-:W-:Y:S01]  /*0b00*/  UMOV UR4, 0x400 ;  /* 0x0000040000047882 */ /* 0x000fe20000000000 */
[----:B------:R-:W-:Y:S01]  /*0b10*/  IMAD.MOV.U32 R14, RZ, RZ, 0x0 ;  /* 0x00000000ff0e7424 */ /* 0x000fe200078e00ff */
[----:B------:R-:W-:-:S05]  /*0b20*/  MOV R15, 0x3ff00000 ;  /* 0x3ff00000000f7802 */ /* 0x000fca0000000f00 */
[----:B------:R-:W3:Y:S08]  /*0b30*/  LDC R3, c[0x0][0x3a0] ;  /* 0x0000e800ff037b82 */ /* 0x000ef00000000800 */
[----:B0-----:R-:W0:Y:S01]  /*0b40*/  LDC.64 R10, c[0x0][0x398] ;  /* 0x0000e600ff0a7b82 */ /* 0x001e220000000a00 */
[----:B--2---:R-:W-:-:S07]  /*0b50*/  ULEA UR4, UR5, UR4, 0x18 ;  /* 0x0000000405047291 */ /* 0x004fce000f8ec0ff */
[----:B------:R-:W2:Y:S01]  /*0b60*/  LDC.64 R12, c[0x0][0x390] ;  /* 0x0000e400ff0c7b82 */ /* 0x000ea20000000a00 */
[C---:B---3--:R-:W-:Y:S01]  /*0b70*/  IMAD R3, R2.reuse, R3, R2 ;  /* 0x0000000302037224 */ /* 0x048fe200078e0202 */
[----:B-1----:R-:W1:Y:S01]  /*0b80*/  LDS.64 R8, [UR4+0x20] ;  /* 0x00002004ff087984 */ /* 0x002e620008000a00 */
[----:B0-----:R-:W-:-:S04]  /*0b90*/  IMAD.WIDE.U32 R10, R2, 0x8, R10 ;  /* 0x00000008020a7825 */ /* 0x001fc800078e000a */
[----:B--2---:R-:W-:Y:S01]  /*0ba0*/  IMAD.WIDE.U32 R12, R3, 0x8, R12 ;  /* 0x00000008030c7825 */ /* 0x004fe200078e000c */
[----:B-1----:R2:W-:Y:S04]  /*0bb0*/  STG.E.64 desc[UR8][R10.64], R8 ;  /* 0x000000080a007986 */ /* 0x0025e8000c101b08 */
[----:B------:R2:W-:Y:S02]  /*0bc0*/  STG.E.64 desc[UR8][R12.64], R14 ;  /* 0x0000000e0c007986 */ /* 0x0005e4000c101b08 */
.L_x_73:
[----:B------:R-:W-:Y:S05]  /*0bd0*/  BSYNC.RECONVERGENT B0 ;  /* 0x0000000000007941 */ /* 0x000fea0003800200 */
.L_x_72:
[----:B------:R-:W3:Y:S01]  /*0be0*/  LDC R7, c[0x0][0x3a0] ;  /* 0x0000e800ff077b82 */ /* 0x000ee20000000800 */
[----:B------:R-:W-:-:S07]  /*0bf0*/  VIADD R2, R2, 0x1 ;  /* 0x0000000102027836 */ /* 0x000fce0000000000 */
[----:B------:R-:W-:Y:S01]  /*0c00*/  BAR.SYNC.DEFER_BLOCKING 0x0 ;  /* 0x0000000000007b1d */ /* 0x000fe20000010000 */
[----:B---3--:R-:W-:-:S13]  /*0c10*/  ISETP.NE.AND P0, PT, R2, R7, PT ;  /* 0x000000070200720c */ /* 0x008fda0003f05270 */
[----:B------:R-:W-:Y:S05]  /*0c20*/  @P0 BRA `(.L_x_74) ;  /* 0xfffffff400340947 */ /* 0x000fea000383ffff */
.L_x_51:
[----:B------:R-:W-:-:S13]  /*0c30*/  ISETP.GE.U32.AND P0, PT, R7, 0x2, PT ;  /* 0x000000020700780c */ /* 0x000fda0003f06070 */
[----:B------:R-:W-:Y:S05]  /*0c40*/  @!P0 EXIT ;  /* 0x000000000000894d */ /* 0x000fea0003800000 */
[----:B------:R-:W-:Y:S01]  /*0c50*/  IMAD R7, R7, R7, RZ ;  /* 0x0000000707077224 */ /* 0x000fe200078e02ff */
[----:B------:R-:W-:Y:S01]  /*0c60*/  UMOV UR4, URZ ;  /* 0x000000ff00047c82 */ /* 0x000fe20008000000 */
[----:B-12---:R-:W-:-:S07]  /*0c70*/  IMAD.MOV.U32 R8, RZ, RZ, 0x1 ;  /* 0x00000001ff087424 */ /* 0x006fce00078e00ff */
.L_x_136:
[----:B-1----:R-:W1:Y:S01]  /*0c80*/  LDCU UR5, c[0x0][0x3a4] ;  /* 0x00007480ff0577ac */ /* 0x002e620008000800 */
[----:B------:R-:W-:Y:S01]  /*0c90*/  BSSY.RECONVERGENT B0, `(.L_x_75) ;  /* 0x000000e000007945 */ /* 0x000fe20003800200 */
[----:B-1----:R-:W-:-:S13]  /*0ca0*/  ISETP.GE.U32.AND P0, PT, R5, UR5, PT ;  /* 0x0000000505007c0c */ /* 0x002fda000bf06070 */
[----:B0-234-:R-:W-:Y:S05]  /*0cb0*/  @P0 BRA `(.L_x_76) ;  /* 0x00000000002c0947 */ /* 0x01dfea0003800000 */
[----:B0-----:R-:W0:Y:S01]  /*0cc0*/  LDC.64 R12, c[0x0][0x380] ;  /* 0x0000e000ff0c7b82 */ /* 0x001e220000000a00 */
[----:B------:R-:W-:-:S07]  /*0cd0*/  MOV R9, R5 ;  /* 0x0000000500097202 */ /* 0x000fce0000000f00 */
[----:B------:R-:W1:Y:S02]  /*0ce0*/  LDC.64 R14, c[0x0][0x388] ;  /* 0x0000e200ff0e7b82 */ /* 0x000e640000000a00 */
.L_x_77:
        /* <DEDUP_REMOVED lines=8> */
.L_x_76:
[----:B------:R-:W-:Y:S05]  /*0d70*/  BSYNC.RECONVERGENT B0 ;  /* 0x0000000000007941 */ /* 0x000fea0003800200 */
.L_x_75:
[----:B------:R-:W-:Y:S01]  /*0d80*/  BAR.SYNC.DEFER_BLOCKING 0x0 ;  /* 0x0000000000007b1d */ /* 0x000fe20000010000 */
[----:B------:R-:W-:Y:S01]  /*0d90*/  ISETP.NE.AND P0, PT, R8, RZ, PT ;  /* 0x000000ff0800720c */ /* 0x000fe20003f05270 */
[----:B------:R-:W-:-:S12]  /*0da0*/  UIADD3 UR4, UPT, UPT, UR4, 0x1, URZ ;  /* 0x0000000104047890 */ /* 0x000fd8000fffe0ff */
[----:B------:R-:W-:Y:S05]  /*0db0*/  @!P0 BRA `(.L_x_78) ;  /* 0x0000000400988947 */ /* 0x000fea0003800000 */
[----:B--2---:R-:W-:Y:S02]  /*0dc0*/  IMAD R2, R8, UR5, RZ ;  /* 0x0000000508027c24 */ /* 0x004fe4000f8e02ff */
[----:B------:R-:W-:-:S07]  /*0dd0*/  IMAD.MOV.U32 R3, RZ, RZ, RZ ;  /* 0x000000ffff037224 */ /* 0x000fce00078e00ff */
.L_x_89:
[----:B0-----:R-:W0:Y:S02]  /*0de0*/  LDC.64 R12, c[0x0][0x398] ;  /* 0x0000e600ff0c7b82 */ /* 0x001e240000000a00 */
[----:B0-----:R-:W-:-:S06]  /*0df0*/  IMAD.WIDE.U32 R12, R3, 0x8, R12 ;  /* 0x00000008030c7825 */ /* 0x001fcc00078e000c */
[----:B--2---:R-:W2:Y:S01]  /*0e00*/  LDG.E.64 R12, desc[UR8][R12.64] ;  /* 0x000000080c0c7981 */ /* 0x004ea2000c1e1b00 */
[----:B------:R-:W-:Y:S01]  /*0e10*/  UMOV UR10, 0xd1d243ac ;  /* 0xd1d243ac000a7882 */ /* 0x000fe20000000000 */
[----:B------:R-:W-:Y:S02]  /*0e20*/  UMOV UR11, 0x3c32725d ;  /* 0x3c32725d000b7882 */ /* 0x000fe40000000000 */
[----:B--2---:R-:W-:-:S14]  /*0e30*/  DSETP.GEU.AND P0, PT, |R12|, UR10, PT ;  /* 0x0000000a0c007e2a */ /* 0x004fdc000bf0e200 */
[----:B------:R-:W-:Y:S05]  /*0e40*/  @!P0 BRA `(.L_x_79) ;  /* 0x0000000400688947 */ /* 0x000fea0003800000 */
[----:B------:R-:W0:Y:S01]  /*0e50*/  LDCU UR5, c[0x0][0x3a4] ;  /* 0x00007480ff0577ac */ /* 0x000e220008000800 */
[----:B------:R-:W-:Y:S01]  /*0e60*/  BSSY.RECONVERGENT B0, `(.L_x_80) ;  /* 0x0000016000007945 */ /* 0x000fe20003800200 */
[----:B------:R-:W-:Y:S01]  /*0e70*/  CS2R R10, SRZ ;  /* 0x00000000000a7805 */ /* 0x000fe2000001ff00 */
[----:B------:R-:W1:Y:S01]  /*0e80*/  LDCU.128 UR12, c[0x0][0x380] ;  /* 0x00007000ff0c77ac */ /* 0x000e620008000c00 */
[----:B0-----:R-:W-:Y:S01]  /*0e90*/  ISETP.GE.U32.AND P0, PT, R5, UR5, PT ;  /* 0x0000000505007c0c */ /* 0x001fe2000bf06070 */
[----:B------:R-:W-:-:S12]  /*0ea0*/  IMAD R9, R3, UR5, RZ ;  /* 0x0000000503097c24 */ /* 0x000fd8000f8e02ff */
[----:B-1----:R-:W-:Y:S05]  /*0eb0*/  @P0 BRA `(.L_x_81) ;  /* 0x0000000000400947 */ /* 0x002fea0003800000 */
[----:B------:R-:W-:Y:S02]  /*0ec0*/  MOV R0, R5 ;  /* 0x0000000500007202 */ /* 0x000fe40000000f00 */
[----:B------:R-:W-:-:S07]  /*0ed0*/  CS2R R10, SRZ ;  /* 0x00000000000a7805 */ /* 0x000fce000001ff00 */
.L_x_82:
        /* <DEDUP_REMOVED lines=14> */
.L_x_81:
[----:B------:R-:W-:Y:S05]  /*0fc0*/  BSYNC.RECONVERGENT B0 ;  /* 0x0000000000007941 */ /* 0x000fea0003800200 */
.L_x_80:
[----:B------:R0:W-:Y:S01]  /*0fd0*/  STS.64 [R6], R10 ;  /* 0x0000000a06007388 */ /* 0x0001e20000000a00 */
[----:B------:R-:W-:Y:S01]  /*0fe0*/  UISETP.GE.U32.AND UP0, UPT, UR7, 0x2, UPT ;  /* 0x000000020700788c */ /* 0x000fe2000bf06070 */
[----:B------:R-:W-:Y:S08]  /*0ff0*/  BAR.SYNC.DEFER_BLOCKING 0x0 ;  /* 0x0000000000007b1d */ /* 0x000ff00000010000 */
[----:B------:R-:W-:Y:S05]  /*1000*/  BRA.U !UP0, `(.L_x_83) ;  /* 0x0000000108307547 */ /* 0x000fea000b800000 */
[----:B------:R-:W-:-:S07]  /*1010*/  IMAD.U32 R0, RZ, RZ, UR7 ;  /* 0x00000007ff007e24 */ /* 0x000fce000f8e00ff */
.L_x_84:
        /* <DEDUP_REMOVED lines=11> */
.L_x_83:
        /* <DEDUP_REMOVED lines=25> */
.L_x_85:
        /* <DEDUP_REMOVED lines=12> */
.L_x_88:
        /* <DEDUP_REMOVED lines=11> */
.L_x_87:
[----:B------:R-:W-:Y:S05]  /*13d0*/  BSYNC.RECONVERGENT B0 ;  /* 0x0000000000007941 */ /* 0x000fea0003800200 */
.L_x_86:
[----:B------:R-:W-:Y:S06]  /*13e0*/  BAR.SYNC.DEFER_BLOCKING 0x0 ;  /* 0x0000000000007b1d */ /* 0x000fec0000010000 */
.L_x_79:
[----:B------:R-:W-:-:S05]  /*13f0*/  VIADD R3, R3, 0x1 ;  /* 0x0000000103037836 */ /* 0x000fca0000000000 */
[----:B------:R-:W-:-:S13]  /*1400*/  ISETP.NE.AND P0, PT, R3, R8, PT ;  /* 0x000000080300720c */ /* 0x000fda0003f05270 */
[----:B------:R-:W-:Y:S05]  /*1410*/  @P0 BRA `(.L_x_89) ;  /* 0xfffffff800700947 */ /* 0x000fea000383ffff */
.L_x_78:
[----:B------:R-:W1:Y:S01]  /*1420*/  LDCU UR5, c[0x0][0x3a4] ;  /* 0x00007480ff0577ac */ /* 0x000e620008000800 */
[----:B--2---:R-:W2:Y:S01]  /*1430*/  LDC.64 R16, c[0x0][0x398] ;  /* 0x0000e600ff107b82 */ /* 0x004ea20000000a00 */
[----:B------:R-:W-:Y:S01]  /*1440*/  BSSY.RECONVERGENT B0, `(.L_x_90) ;  /* 0x0000012000007945 */ /* 0x000fe20003800200 */
[C---:B------:R-:W-:Y:S01]  /*1450*/  ISETP.NE.AND P0, PT, R5.reuse, RZ, PT ;  /* 0x000000ff0500720c */ /* 0x040fe20003f05270 */
[----:B------:R-:W3:Y:S01]  /*1460*/  LDCU.64 UR10, c[0x0][0x388] ;  /* 0x00007100ff0a77ac */ /* 0x000ee20008000a00 */
[----:B------:R-:W-:Y:S02]  /*1470*/  CS2R R2, SRZ ;  /* 0x0000000000027805 */ /* 0x000fe4000001ff00 */
[----:B-1----:R-:W-:Y:S01]  /*1480*/  ISETP.GE.U32.AND P1, PT, R5, UR5, PT ;  /* 0x0000000505007c0c */ /* 0x002fe2000bf26070 */
[----:B------:R-:W-:-:S12]  /*1490*/  IMAD R9, R8, UR5, RZ ;  /* 0x0000000508097c24 */ /* 0x000fd8000f8e02ff */
[----:B---3--:R-:W-:Y:S05]  /*14a0*/  @P1 BRA `(.L_x_91) ;  /* 0x00000000002c1947 */ /* 0x008fea0003800000 */
[----:B------:R-:W-:Y:S01]  /*14b0*/  IMAD.MOV.U32 R0, RZ, RZ, R5 ;  /* 0x000000ffff007224 */ /* 0x000fe200078e0005 */
[----:B------:R-:W-:-:S07]  /*14c0*/  CS2R R2, SRZ ;  /* 0x0000000000027805 */ /* 0x000fce000001ff00 */
.L_x_92:
[----:B------:R-:W-:-:S04]  /*14d0*/  IADD3 R4, P1, PT, R9, R0, RZ ;  /* 0x0000000009047210 */ /* 0x000fc80007f3e0ff */
[----:B0-----:R-:W-:Y:S02]  /*14e0*/  IADD3.X R11, PT, PT, RZ, RZ, RZ, P1, !PT ;  /* 0x000000ffff0b7210 */ /* 0x001fe40000ffe4ff */
[----:B------:R-:W-:-:S04]  /*14f0*/  LEA R10, P1, R4, UR10, 0x3 ;  /* 0x0000000a040a7c11 */ /* 0x000fc8000f8218ff */
[----:B------:R-:W-:-:S06]  /*1500*/  LEA.HI.X R11, R4, UR11, R11, 0x3, P1 ;  /* 0x0000000b040b7c11 */ /* 0x000fcc00088f1c0b */
[----:B------:R-:W3:Y:S01]  /*1510*/  LDG.E.64 R10, desc[UR8][R10.64] ;  /* 0x000000080a0a7981 */ /* 0x000ee2000c1e1b00 */
[----:B------:R-:W-:-:S05]  /*1520*/  VIADD R0, R0, UR7 ;  /* 0x0000000700007c36 */ /* 0x000fca0008000000 */
[----:B------:R-:W-:Y:S01]  /*1530*/  ISETP.GE.U32.AND P1, PT, R0, UR5, PT ;  /* 0x0000000500007c0c */ /* 0x000fe2000bf26070 */
[----:B---3--:R-:W-:-:S12]  /*1540*/  DFMA R2, R10, R10, R2 ;  /* 0x0000000a0a02722b */ /* 0x008fd80000000002 */
[----:B------:R-:W-:Y:S05]  /*1550*/  @!P1 BRA `(.L_x_92) ;  /* 0xfffffffc00dc9947 */ /* 0x000fea000383ffff */
.L_x_91:
[----:B------:R-:W-:Y:S05]  /*1560*/  BSYNC.RECONVERGENT B0 ;  /* 0x0000000000007941 */ /* 0x000fea0003800200 */
.L_x_90:
[----:B------:R1:W-:Y:S01]  /*1570*/  STS.64 [R6], R2 ;  /* 0x0000000206007388 */ /* 0x0003e20000000a00 */
[----:B------:R-:W-:Y:S01]  /*1580*/  UISETP.GE.U32.AND UP0, UPT, UR7, 0x2, UPT ;  /* 0x000000020700788c */ /* 0x000fe2000bf06070 */
[----:B--2---:R-:W-:Y:S01]  /*1590*/  IMAD.WIDE.U32 R16, R8, 0x8, R16 ;  /* 0x0000000808107825 */ /* 0x004fe200078e0010 */
[----:B------:R-:W-:Y:S07]  /*15a0*/  BAR.SYNC.DEFER_BLOCKING 0x0 ;  /* 0x0000000000007b1d */ /* 0x000fee0000010000 */
[----:B------:R-:W-:Y:S05]  /*15b0*/  BRA.U !UP0, `(.L_x_93) ;  /* 0x0000000108307547 */ /* 0x000fea000b800000 */
[----:B------:R-:W-:-:S07]  /*15c0*/  IMAD.U32 R0, RZ, RZ, UR7 ;  /* 0x00000007ff007e24 */ /* 0x000fce000f8e00ff */
.L_x_94:
[----:B0-----:R-:W-:-:S04]  /*15d0*/  SHF.R.U32.HI R12, RZ, 0x1, R0 ;  /* 0x00000001ff0c7819 */ /* 0x001fc80000011600 */
[----:B------:R-:W-:-:S13]  /*15e0*/  ISETP.GE.U32.AND P1, PT, R5, R12, PT ;  /* 0x0000000c0500720c */ /* 0x000fda0003f26070 */
[----:B------:R-:W-:Y:S01]  /*15f0*/  @!P1 LEA R4, R12, R6, 0x3 ;  /* 0x000000060c049211 */ /* 0x000fe200078e18ff */
[----:B------:R-:W-:Y:S04]  /*1600*/  @!P1 LDS.64 R10, [R6] ;  /* 0x00000000060a9984 */ /* 0x000fe80000000a00 */
[----:B-1----:R-:W0:Y:S02]  /*1610*/  @!P1 LDS.64 R2, [R4] ;  /* 0x0000000004029984 */ /* 0x002e240000000a00 */
[----:B0-----:R-:W-:-:S07]  /*1620*/  @!P1 DADD R2, R2, R10 ;  /* 0x0000000002029229 */ /* 0x001fce000000000a */
[----:B------:R2:W-:Y:S01]  /*1630*/  @!P1 STS.64 [R6], R2 ;  /* 0x0000000206009388 */ /* 0x0005e20000000a00 */
[----:B------:R-:W-:Y:S01]  /*1640*/  BAR.SYNC.DEFER_BLOCKING 0x0 ;  /* 0x0000000000007b1d */ /* 0x000fe20000010000 */
[----:B------:R-:W-:Y:S01]  /*1650*/  ISETP.GT.U32.AND P1, PT, R0, 0x3, PT ;  /* 0x000000030000780c */ /* 0x000fe20003f24070 */
[----:B------:R-:W-:-:S12]  /*1660*/  IMAD.MOV.U32 R0, RZ, RZ, R12 ;  /* 0x000000ffff007224 */ /* 0x000fd800078e000c */
[----:B--2---:R-:W-:Y:S05]  /*1670*/  @P1 BRA `(.L_x_94) ;  /* 0xfffffffc00d41947 */ /* 0x004fea000383ffff */
.L_x_93:
[----:B------:R-:W-:Y:S04]  /*1680*/  BSSY.RECONVERGENT B0, `(.L_x_95) ;  /* 0x000000e000007945 */ /* 0x000fe80003800200 */
[----:B------:R-:W-:Y:S05]  /*1690*/  @P0 BRA `(.L_x_96) ;  /* 0x0000000000300947 */ /* 0x000fea0003800000 */
[----:B------:R-:W2:Y:S01]  /*16a0*/  S2UR UR6, SR_CgaCtaId ;  /* 0x00000000000679c3 */ /* 0x000ea20000008800 */
[----:B------:R-:W-:Y:S01]  /*16b0*/  UMOV UR5, 0x400 ;  /* 0x0000040000057882 */ /* 0x000fe20000000000 */
[----:B0-----:R-:W-:Y:S01]  /*16c0*/  IMAD.MOV.U32 R12, RZ, RZ, 0x0 ;  /* 0x00000000ff0c7424 */ /* 0x001fe200078e00ff */
[----:B------:R-:W-:-:S05]  /*16d0*/  MOV R13, 0x3ff00000 ;  /* 0x3ff00000000d7802 */ /* 0x000fca0000000f00 */
[----:B------:R-:W0:Y:S08]  /*16e0*/  LDC R15, c[0x0][0x3a0] ;  /* 0x0000e800ff0f7b82 */ /* 0x000e300000000800 */
[----:B------:R-:W3:Y:S01]  /*16f0*/  LDC.64 R10, c[0x0][0x390] ;  /* 0x0000e400ff0a7b82 */ /* 0x000ee20000000a00 */
[----:B--2---:R-:W-:Y:S01]  /*1700*/  ULEA UR5, UR6, UR5, 0x18 ;  /* 0x0000000506057291 */ /* 0x004fe2000f8ec0ff */
[----:B0-----:R-:W-:-:S08]  /*1710*/  IMAD R15, R8, R15, R8 ;  /* 0x0000000f080f7224 */ /* 0x001fd000078e0208 */
[----:B-1----:R-:W0:Y:S01]  /*1720*/  LDS.64 R2, [UR5+0x20] ;  /* 0x00002005ff027984 */ /* 0x002e220008000a00 */
[----:B---3--:R-:W-:-:S03]  /*1730*/  IMAD.WIDE.U32 R10, R15, 0x8, R10 ;  /* 0x000000080f0a7825 */ /* 0x008fc600078e000a */
[----:B0-----:R2:W-:Y:S04]  /*1740*/  STG.E.64 desc[UR8][R16.64], R2 ;  /* 0x0000000210007986 */ /* 0x0015e8000c101b08 */
[----:B------:R2:W-:Y:S02]  /*1750*/  STG.E.64 desc[UR8][R10.64], R12 ;  /* 0x0000000c0a007986 */ /* 0x0005e4000c101b08 */
.L_x_96:
[----:B------:R-:W-:Y:S05]  /*1760*/  BSYNC.RECONVERGENT B0 ;  /* 0x0000000000007941 */ /* 0x000fea0003800200 */
.L_x_95:
[----:B------:R-:W-:Y:S01]  /*1770*/  BAR.SYNC.DEFER_BLOCKING 0x0 ;  /* 0x0000000000007b1d */ /* 0x000fe20000010000 */
[----:B------:R-:W-:-:S13]  /*1780*/  ISETP.GE.AND P0, PT, R8, 0x1, PT ;  /* 0x000000010800780c */ /* 0x000fda0003f06270 */
[----:B------:R-:W-:Y:S05]  /*1790*/  @!P0 BRA `(.L_x_97) ;  /* 0x0000000800288947 */ /* 0x000fea0003800000 */
[----:B0-2---:R-:W-:Y:S02]  /*17a0*/  IMAD.MOV.U32 R13, RZ, RZ, RZ ;  /* 0x000000ffff0d7224 */ /* 0x005fe400078e00ff */
[----:B------:R-:W-:-:S07]  /*17b0*/  IMAD.MOV.U32 R0, RZ, RZ, R8 ;  /* 0x000000ffff007224 */ /* 0x000fce00078e0008 */
.L_x_109:
[----:B0-----:R-:W0:Y:S01]  /*17c0*/  LDC.64 R10, c[0x0][0x390] ;  /* 0x0000e400ff0a7b82 */ /* 0x001e220000000a00 */
[----:B--2---:R-:W2:Y:S01]  /*17d0*/  LDCU UR5, c[0x0][0x3a0] ;  /* 0x00007400ff0577ac */ /* 0x004ea20008000800 */
[----:B------:R-:W-:Y:S01]  /*17e0*/  IADD3 R15, PT, PT, R0, -0x1, RZ ;  /* 0xffffffff000f7810 */ /* 0x000fe20007ffe0ff */
[----:B---3--:R-:W3:Y:S04]  /*17f0*/  LDCU.64 UR10, c[0x0][0x3b0] ;  /* 0x00007600ff0a77ac */ /* 0x008ee80008000a00 */
[----:B-12-4-:R-:W-:-:S04]  /*1800*/  IMAD R19, R8, UR5, R15 ;  /* 0x0000000508137c24 */ /* 0x016fc8000f8e020f */
[----:B0-----:R-:W-:-:S05]  /*1810*/  IMAD.WIDE.U32 R18, R19, 0x8, R10 ;  /* 0x0000000813127825 */ /* 0x001fca00078e000a */
[----:B------:R-:W3:Y:S01]  /*1820*/  LDG.E.64 R20, desc[UR8][R18.64] ;  /* 0x0000000812147981 */ /* 0x000ee2000c1e1b00 */
[----:B------:R-:W-:Y:S02]  /*1830*/  IMAD.MOV.U32 R4, RZ, RZ, R0 ;  /* 0x000000ffff047224 */ /* 0x000fe400078e0000 */
[----:B------:R-:W-:-:S03]  /*1840*/  IMAD.MOV.U32 R0, RZ, RZ, R15 ;  /* 0x000000ffff007224 */ /* 0x000fc600078e000f */
[----:B------:R-:W-:Y:S01]  /*1850*/  ISETP.GT.U32.AND P0, PT, R4, 0x1, PT ;  /* 0x000000010400780c */ /* 0x000fe20003f04070 */
[----:B---3--:R-:W-:-:S14]  /*1860*/  DSETP.GT.AND P1, PT, |R20|, UR10, PT ;  /* 0x0000000a14007e2a */ /* 0x008fdc000bf24200 */
[----:B------:R-:W-:Y:S05]  /*1870*/  @!P1 BRA `(.L_x_98) ;  /* 0x0000000400e89947 */ /* 0x000fea0003800000 */
[----:B------:R-:W0:Y:S01]  /*1880*/  LDCU UR6, c[0x0][0x3a4] ;  /* 0x00007480ff0677ac */ /* 0x000e220008000800 */
[----:B-1----:R-:W-:Y:S01]  /*1890*/  MOV R3, 0x3fe00000 ;  /* 0x3fe0000000037802 */ /* 0x002fe20000000f00 */
[----:B------:R-:W-:Y:S01]  /*18a0*/  IMAD.MOV.U32 R2, RZ, RZ, RZ ;  /* 0x000000ffff027224 */ /* 0x000fe200078e00ff */
[----:B------:R-:W-:Y:S02]  /*18b0*/  BSSY.RECONVERGENT B0, `(.L_x_99) ;  /* 0x0000013000007945 */ /* 0x000fe40003800200 */
[----:B------:R-:W-:-:S06]  /*18c0*/  LOP3.LUT R3, R3, 0x80000000, R21, 0xb8, !PT ;  /* 0x8000000003037812 */ /* 0x000fcc00078eb815 */
[----:B------:R-:W-:Y:S01]  /*18d0*/  DADD.RZ R2, R20, R2 ;  /* 0x0000000014027229 */ /* 0x000fe2000000c002 */
[----:B0-----:R-:W-:-:S09]  /*18e0*/  ISETP.GE.U32.AND P2, PT, R5, UR6, PT ;  /* 0x0000000605007c0c */ /* 0x001fd2000bf46070 */
[----:B------:R-:W0:Y:S04]  /*18f0*/  FRND.F64.TRUNC R2, R2 ;  /* 0x0000000200027313 */ /* 0x000e28000030d800 */
[----:B------:R-:W-:Y:S05]  /*1900*/  @P2 BRA `(.L_x_100) ;  /* 0x0000000000342947 */ /* 0x000fea0003800000 */
[----:B------:R-:W1:Y:S01]  /*1910*/  LDC.64 R22, c[0x0][0x380] ;  /* 0x0000e000ff167b82 */ /* 0x000e620000000a00 */
[----:B------:R-:W-:-:S07]  /*1920*/  IMAD.MOV.U32 R12, RZ, RZ, R5 ;  /* 0x000000ffff0c7224 */ /* 0x000fce00078e0005 */
.L_x_101:
[----:B------:R-:W-:Y:S01]  /*1930*/  IMAD R25, R15, UR6, R12 ;  /* 0x000000060f197c24 */ /* 0x000fe2000f8e020c */
[----:B--2---:R-:W-:-:S03]  /*1940*/  IADD3 R27, PT, PT, R9, R12, RZ ;  /* 0x0000000c091b7210 */ /* 0x004fc60007ffe0ff */
[----:B-1----:R-:W-:-:S04]  /*1950*/  IMAD.WIDE.U32 R24, R25, 0x8, R22 ;  /* 0x0000000819187825 */ /* 0x002fc800078e0016 */
[----:B------:R-:W-:Y:S02]  /*1960*/  IMAD.WIDE.U32 R26, R27, 0x8, R22 ;  /* 0x000000081b1a7825 */ /* 0x000fe400078e0016 */
[----:B------:R-:W0:Y:S04]  /*1970*/  LDG.E.64 R24, desc[UR8][R24.64] ;  /* 0x0000000818187981 */ /* 0x000e28000c1e1b00 */
[----:B------:R-:W0:Y:S01]  /*1980*/  LDG.E.64 R28, desc[UR8][R26.64] ;  /* 0x000000081a1c7981 */ /* 0x000e22000c1e1b00 */
[----:B------:R-:W-:-:S05]  /*1990*/  VIADD R12, R12, UR7 ;  /* 0x000000070c0c7c36 */ /* 0x000fca0008000000 */
[----:B------:R-:W-:Y:S01]  /*19a0*/  ISETP.GE.U32.AND P1, PT, R12, UR6, PT ;  /* 0x000000060c007c0c */ /* 0x000fe2000bf26070 */
[----:B0-----:R-:W-:-:S07]  /*19b0*/  DFMA R28, -R2, R24, R28 ;  /* 0x00000018021c722b */ /* 0x001fce000000011c */
[----:B------:R2:W-:Y:S05]  /*19c0*/  STG.E.64 desc[UR8][R26.64], R28 ;  /* 0x0000001c1a007986 */ /* 0x0005ea000c101b08 */
[----:B------:R-:W-:Y:S05]  /*19d0*/  @!P1 BRA `(.L_x_101) ;  /* 0xfffffffc00d49947 */ /* 0x000fea000383ffff */
.L_x_100:
[----:B------:R-:W-:Y:S05]  /*19e0*/  BSYNC.RECONVERGENT B0 ;  /* 0x0000000000007941 */ /* 0x000fea0003800200 */
.L_x_99:
[----:B------:R-:W-:Y:S06]  /*19f0*/  BAR.SYNC.DEFER_BLOCKING 0x0 ;  /* 0x0000000000007b1d */ /* 0x000fec0000010000 */
[----:B------:R-:W-:Y:S04]  /*1a00*/  BSSY.RECONVERGENT B0, `(.L_x_102) ;  /* 0x000000f000007945 */ /* 0x000fe80003800200 */
[----:B------:R-:W-:Y:S05]  /*1a10*/  @P2 BRA `(.L_x_103) ;  /* 0x0000000000342947 */ /* 0x000fea0003800000 */
[----:B------:R-:W1:Y:S01]  /*1a20*/  LDC.64 R22, c[0x0][0x388] ;  /* 0x0000e200ff167b82 */ /* 0x000e620000000a00 */
[----:B------:R-:W-:-:S07]  /*1a30*/  IMAD.MOV.U32 R12, RZ, RZ, R5 ;  /* 0x000000ffff0c7224 */ /* 0x000fce00078e0005 */
.L_x_104:
[----:B------:R-:W-:Y:S01]  /*1a40*/  IMAD R25, R15, UR6, R12 ;  /* 0x000000060f197c24 */ /* 0x000fe2000f8e020c */
[----:B--23--:R-:W-:-:S03]  /*1a50*/  IADD3 R27, PT, PT, R9, R12, RZ ;  /* 0x0000000c091b7210 */ /* 0x00cfc60007ffe0ff */
        /* <DEDUP_REMOVED lines=9> */
.L_x_103:
[----:B------:R-:W-:Y:S05]  /*1af0*/  BSYNC.RECONVERGENT B0 ;  /* 0x0000000000007941 */ /* 0x000fea0003800200 */
.L_x_102:
[----:B------:R-:W-:Y:S01]  /*1b00*/  BAR.SYNC.DEFER_BLOCKING 0x0 ;  /* 0x0000000000007b1d */ /* 0x000fe20000010000 */
[----:B------:R-:W-:-:S05]  /*1b10*/  ISETP.NE.AND P1, PT, R5, RZ, PT ;  /* 0x000000ff0500720c */ /* 0x000fca0003f25270 */
[----:B------:R-:W-:Y:S08]  /*1b20*/  BSSY.RECONVERGENT B0, `(.L_x_105) ;  /* 0x000004e000007945 */ /* 0x000ff00003800200 */
[----:B------:R-:W-:Y:S05]  /*1b30*/  @P1 BRA `(.L_x_106) ;  /* 0x0000000400301947 */ /* 0x000fea0003800000 */
[----:B0-----:R-:W-:Y:S01]  /*1b40*/  DADD R20, R20, -R2 ;  /* 0x0000000014147229 */ /* 0x001fe20000000802 */
[----:B------:R-:W-:-:S06]  /*1b50*/  ISETP.GE.U32.AND P1, PT, R4, 0x2, PT ;  /* 0x000000020400780c */ /* 0x000fcc0003f26070 */
[----:B------:R1:W-:Y:S07]  /*1b60*/  STG.E.64 desc[UR8][R18.64], R20 ;  /* 0x0000001412007986 */ /* 0x0003ee000c101b08 */
[----:B------:R-:W-:Y:S05]  /*1b70*/  @!P1 BRA `(.L_x_106) ;  /* 0x0000000400209947 */ /* 0x000fea0003800000 */
[----:B------:R-:W-:Y:S02]  /*1b80*/  IADD3 R4, PT, PT, R8, -0x2, -R13 ;  /* 0xfffffffe08047810 */ /* 0x000fe40007ffe80d */
[----:B------:R-:W-:Y:S02]  /*1b90*/  LOP3.LUT R12, R15, 0x3, RZ, 0xc0, !PT ;  /* 0x000000030f0c7812 */ /* 0x000fe400078ec0ff */
[----:B------:R-:W-:Y:S01]  /*1ba0*/  ISETP.GE.U32.AND P1, PT, R4, 0x3, PT ;  /* 0x000000030400780c */ /* 0x000fe20003f26070 */
[----:B------:R-:W-:-:S12]  /*1bb0*/  IMAD.MOV.U32 R4, RZ, RZ, RZ ;  /* 0x000000ffff047224 */ /* 0x000fd800078e00ff */
[----:B------:R-:W-:Y:S05]  /*1bc0*/  @!P1 BRA `(.L_x_107) ;  /* 0x0000000000949947 */ /* 0x000fea0003800000 */
[----:B------:R-:W-:Y:S02]  /*1bd0*/  MOV R23, RZ ;  /* 0x000000ff00177202 */ /* 0x000fe40000000f00 */
[----:B------:R-:W-:-:S07]  /*1be0*/  LOP3.LUT R4, R15, 0xfffffffc, RZ, 0xc0, !PT ;  /* 0xfffffffc0f047812 */ /* 0x000fce00078ec0ff */
.L_x_108:
[--C-:B--234-:R-:W-:Y:S02]  /*1bf0*/  IMAD R27, R15, UR5, R23.reuse ;  /* 0x000000050f1b7c24 */ /* 0x11cfe4000f8e0217 */
[----:B------:R-:W-:Y:S02]  /*1c00*/  IMAD R25, R8, UR5, R23 ;  /* 0x0000000508197c24 */ /* 0x000fe4000f8e0217 */
[----:B------:R-:W-:-:S04]  /*1c10*/  IMAD.WIDE.U32 R28, R27, 0x8, R10 ;  /* 0x000000081b1c7825 */ /* 0x000fc800078e000a */
[--C-:B-1----:R-:W-:Y:S02]  /*1c20*/  IMAD.WIDE.U32 R20, R25, 0x8, R10.reuse ;  /* 0x0000000819147825 */ /* 0x102fe400078e000a */
[----:B------:R-:W2:Y:S04]  /*1c30*/  LDG.E.64 R28, desc[UR8][R28.64] ;  /* 0x000000081c1c7981 */ /* 0x000ea8000c1e1b00 */
[----:B------:R-:W2:Y:S01]  /*1c40*/  LDG.E.64 R18, desc[UR8][R20.64] ;  /* 0x0000000814127981 */ /* 0x000ea2000c1e1b00 */
[----:B------:R-:W-:Y:S02]  /*1c50*/  VIADD R33, R27, 0x1 ;  /* 0x000000011b217836 */ /* 0x000fe40000000000 */
[----:B------:R-:W-:Y:S02]  /*1c60*/  VIADD R35, R25, 0x1 ;  /* 0x0000000119237836 */ /* 0x000fe40000000000 */
[----:B------:R-:W-:Y:S01]  /*1c70*/  IMAD.WIDE.U32 R32, R33, 0x8, R10 ;  /* 0x0000000821207825 */ /* 0x000fe200078e000a */
[----:B--2---:R-:W-:-:S03]  /*1c80*/  DFMA R30, -R2, R28, R18 ;  /* 0x0000001c021e722b */ /* 0x004fc60000000112 */
[----:B------:R-:W-:-:S04]  /*1c90*/  IMAD.WIDE.U32 R18, R35, 0x8, R10 ;  /* 0x0000000823127825 */ /* 0x000fc800078e000a */
[----:B------:R0:W-:Y:S04]  /*1ca0*/  STG.E.64 desc[UR8][R20.64], R30 ;  /* 0x0000001e14007986 */ /* 0x0001e8000c101b08 */
[----:B------:R-:W2:Y:S04]  /*1cb0*/  LDG.E.64 R32, desc[UR8][R32.64] ;  /* 0x0000000820207981 */ /* 0x000ea8000c1e1b00 */
[----:B------:R-:W2:Y:S01]  /*1cc0*/  LDG.E.64 R34, desc[UR8][R18.64] ;  /* 0x0000000812227981 */ /* 0x000ea2000c1e1b00 */
[----:B------:R-:W-:Y:S01]  /*1cd0*/  IADD3 R37, PT, PT, R27, 0x2, RZ ;  /* 0x000000021b257810 */ /* 0x000fe20007ffe0ff */
[----:B------:R-:W-:-:S04]  /*1ce0*/  VIADD R29, R25, 0x2 ;  /* 0x00000002191d7836 */ /* 0x000fc80000000000 */
[----:B------:R-:W-:-:S04]  /*1cf0*/  IMAD.WIDE.U32 R36, R37, 0x8, R10 ;  /* 0x0000000825247825 */ /* 0x000fc800078e000a */
[----:B------:R-:W-:Y:S01]  /*1d00*/  IMAD.WIDE.U32 R28, R29, 0x8, R10 ;  /* 0x000000081d1c7825 */ /* 0x000fe200078e000a */
[----:B--2---:R-:W-:-:S07]  /*1d10*/  DFMA R34, -R2, R32, R34 ;  /* 0x000000200222722b */ /* 0x004fce0000000122 */
[----:B------:R4:W-:Y:S04]  /*1d20*/  STG.E.64 desc[UR8][R18.64], R34 ;  /* 0x0000002212007986 */ /* 0x0009e8000c101b08 */
[----:B------:R-:W2:Y:S04]  /*1d30*/  LDG.E.64 R36, desc[UR8][R36.64] ;  /* 0x0000000824247981 */ /* 0x000ea8000c1e1b00 */
[----:B------:R-:W2:Y:S01]  /*1d40*/  LDG.E.64 R38, desc[UR8][R28.64] ;  /* 0x000000081c267981 */ /* 0x000ea2000c1e1b00 */
[----:B0-----:R-:W-:Y:S01]  /*1d50*/  IADD3 R21, PT, PT, R27, 0x3, RZ ;  /* 0x000000031b157810 */ /* 0x001fe20007ffe0ff */
[----:B------:R-:W-:-:S04]  /*1d60*/  VIADD R25, R25, 0x3 ;  /* 0x0000000319197836 */ /* 0x000fc80000000000 */
[----:B------:R-:W-:-:S04]  /*1d70*/  IMAD.WIDE.U32 R20, R21, 0x8, R10 ;  /* 0x0000000815147825 */ /* 0x000fc800078e000a */
[----:B------:R-:W-:Y:S01]  /*1d80*/  IMAD.WIDE.U32 R24, R25, 0x8, R10 ;  /* 0x0000000819187825 */ /* 0x000fe200078e000a */
[----:B--2---:R-:W-:-:S07]  /*1d90*/  DFMA R38, -R2, R36, R38 ;  /* 0x000000240226722b */ /* 0x004fce0000000126 */
[----:B------:R4:W-:Y:S04]  /*1da0*/  STG.E.64 desc[UR8][R28.64], R38 ;  /* 0x000000261c007986 */ /* 0x0009e8000c101b08 */
[----:B------:R-:W2:Y:S04]  /*1db0*/  LDG.E.64 R20, desc[UR8][R20.64] ;  /* 0x0000000814147981 */ /* 0x000ea8000c1e1b00 */
[----:B------:R-:W2:Y:S01]  /*1dc0*/  LDG.E.64 R26, desc[UR8][R24.64] ;  /* 0x00000008181a7981 */ /* 0x000ea2000c1e1b00 */
[----:B------:R-:W-:-:S04]  /*1dd0*/  IADD3 R23, PT, PT, R23, 0x4, RZ ;  /* 0x0000000417177810 */ /* 0x000fc80007ffe0ff */
[----:B------:R-:W-:Y:S01]  /*1de0*/  ISETP.NE.AND P1, PT, R23, R4, PT ;  /* 0x000000041700720c */ /* 0x000fe20003f25270 */
[----:B--2---:R-:W-:-:S07]  /*1df0*/  DFMA R26, -R2, R20, R26 ;  /* 0x00000014021a722b */ /* 0x004fce000000011a */
[----:B------:R4:W-:Y:S05]  /*1e00*/  STG.E.64 desc[UR8][R24.64], R26 ;  /* 0x0000001a18007986 */ /* 0x0009ea000c101b08 */
[----:B------:R-:W-:Y:S05]  /*1e10*/  @P1 BRA `(.L_x_108) ;  /* 0xfffffffc00741947 */ /* 0x000fea000383ffff */
.L_x_107:
[----:B------:R-:W-:-:S13]  /*1e20*/  ISETP.NE.AND P1, PT, R12, RZ, PT ;  /* 0x000000ff0c00720c */ /* 0x000fda0003f25270 */
[----:B------:R-:W-:Y:S05]  /*1e30*/  @!P1 BRA `(.L_x_106) ;  /* 0x0000000000709947 */ /* 0x000fea0003800000 */
[--C-:B------:R-:W-:Y:S02]  /*1e40*/  IMAD R23, R15, UR5, R4.reuse ;  /* 0x000000050f177c24 */ /* 0x100fe4000f8e0204 */
[----:B----4-:R-:W-:Y:S02]  /*1e50*/  IMAD R25, R8, UR5, R4 ;  /* 0x0000000508197c24 */ /* 0x010fe4000f8e0204 */
[----:B------:R-:W-:-:S04]  /*1e60*/  IMAD.WIDE.U32 R14, R23, 0x8, R10 ;  /* 0x00000008170e7825 */ /* 0x000fc800078e000a */
[----:B-1----:R-:W-:Y:S02]  /*1e70*/  IMAD.WIDE.U32 R18, R25, 0x8, R10 ;  /* 0x0000000819127825 */ /* 0x002fe400078e000a */
[----:B------:R-:W4:Y:S04]  /*1e80*/  LDG.E.64 R14, desc[UR8][R14.64] ;  /* 0x000000080e0e7981 */ /* 0x000f28000c1e1b00 */
[----:B------:R-:W4:Y:S01]  /*1e90*/  LDG.E.64 R20, desc[UR8][R18.64] ;  /* 0x0000000812147981 */ /* 0x000f22000c1e1b00 */
[----:B------:R-:W-:Y:S01]  /*1ea0*/  ISETP.NE.AND P1, PT, R12, 0x1, PT ;  /* 0x000000010c00780c */ /* 0x000fe20003f25270 */
[----:B----4-:R-:W-:-:S07]  /*1eb0*/  DFMA R20, -R2, R14, R20 ;  /* 0x0000000e0214722b */ /* 0x010fce0000000114 */
[----:B------:R0:W-:Y:S05]  /*1ec0*/  STG.E.64 desc[UR8][R18.64], R20 ;  /* 0x0000001412007986 */ /* 0x0001ea000c101b08 */
[----:B------:R-:W-:Y:S05]  /*1ed0*/  @!P1 BRA `(.L_x_106) ;  /* 0x0000000000489947 */ /* 0x000fea0003800000 */
[----:B------:R-:W-:Y:S01]  /*1ee0*/  VIADD R15, R23, 0x1 ;  /* 0x00000001170f7836 */ /* 0x000fe20000000000 */
[----:B0-----:R-:W-:-:S03]  /*1ef0*/  IADD3 R19, PT, PT, R25, 0x1, RZ ;  /* 0x0000000119137810 */ /* 0x001fc60007ffe0ff */
[----:B------:R-:W-:-:S04]  /*1f00*/  IMAD.WIDE.U32 R14, R15, 0x8, R10 ;  /* 0x000000080f0e7825 */ /* 0x000fc800078e000a */
[----:B------:R-:W-:Y:S02]  /*1f10*/  IMAD.WIDE.U32 R18, R19, 0x8, R10 ;  /* 0x0000000813127825 */ /* 0x000fe400078e000a */
        /* <DEDUP_REMOVED lines=11> */
[----:B------:R-:W4:Y:S02]  /*1fd0*/  LDG.E.64 R18, desc[UR8][R10.64] ;  /* 0x000000080a127981 */ /* 0x000f24000c1e1b00 */
[----:B----4-:R-:W-:-:S07]  /*1fe0*/  DFMA R18, -R2, R14, R18 ;  /* 0x0000000e0212722b */ /* 0x010fce0000000112 */
[----:B------:R0:W-:Y:S04]  /*1ff0*/  STG.E.64 desc[UR8][R10.64], R18 ;  /* 0x000000120a007986 */ /* 0x0001e8000c101b08 */
.L_x_106:
[----:B------:R-:W-:Y:S05]  /*2000*/  BSYNC.RECONVERGENT B0 ;  /* 0x0000000000007941 */ /* 0x000fea0003800200 */
.L_x_105:
[----:B------:R-:W-:Y:S06]  /*2010*/  BAR.SYNC.DEFER_BLOCKING 0x0 ;  /* 0x0000000000007b1d */ /* 0x000fec0000010000 */
.L_x_98:
[----:B------:R-:W-:Y:S01]  /*2020*/  VIADD R13, R13, 0x1 ;  /* 0x000000010d0d7836 */ /* 0x000fe20000000000 */
[----:B------:R-:W-:Y:S06]  /*2030*/  @P0 BRA `(.L_x_109) ;  /* 0xfffffff400e00947 */ /* 0x000fec000383ffff */
.L_x_97:
[----:B------:R-:W-:Y:S01]  /*2040*/  ISETP.NE.AND P0, PT, R5, RZ, PT ;  /* 0x000000ff0500720c */ /* 0x000fe20003f05270 */
[----:B------:R-:W5:Y:S01]  /*2050*/  LDCU UR5, c[0x0][0x3a4] ;  /* 0x00007480ff0577ac */ /* 0x000f620008000800 */
[----:B------:R-:W-:Y:S01]  /*2060*/  BSSY.RECONVERGENT B0, `(.L_x_110) ;  /* 0x0000012000007945 */ /* 0x000fe20003800200 */
[----:B012---:R-:W-:Y:S01]  /*2070*/  CS2R R2, SRZ ;  /* 0x0000000000027805 */ /* 0x007fe2000001ff00 */
[----:B------:R-:W0:Y:S09]  /*2080*/  LDCU.64 UR10, c[0x0][0x388] ;  /* 0x00007100ff0a77ac */ /* 0x000e320008000a00 */
[----:B------:R-:W1:Y:S01]  /*2090*/  @!P0 S2R R13, SR_CgaCtaId ;  /* 0x00000000000d8919 */ /* 0x000e620000008800 */
[----:B------:R-:W-:-:S02]  /*20a0*/  @!P0 MOV R12, 0x400 ;  /* 0x00000400000c8802 */ /* 0x000fc40000000f00 */
[----:B-----5:R-:W-:-:S13]  /*20b0*/  ISETP.GE.U32.AND P1, PT, R5, UR5, PT ;  /* 0x0000000505007c0c */ /* 0x020fda000bf26070 */
[----:B0-----:R-:W-:Y:S05]  /*20c0*/  @P1 BRA `(.L_x_111) ;  /* 0x00000000002c1947 */ /* 0x001fea0003800000 */
[----:B------:R-:W-:Y:S02]  /*20d0*/  MOV R0, R5 ;  /* 0x0000000500007202 */ /* 0x000fe40000000f00 */
[----:B------:R-:W-:-:S07]  /*20e0*/  CS2R R2, SRZ ;  /* 0x0000000000027805 */ /* 0x000fce000001ff00 */
.L_x_112:
[----:B------:R-:W-:-:S05]  /*20f0*/  IADD3 R4, P1, PT, R9, R0, RZ ;  /* 0x0000000009047210 */ /* 0x000fca0007f3e0ff */
[----:B------:R-:W-:Y:S01]  /*2100*/  IMAD.X R11, RZ, RZ, RZ, P1 ;  /* 0x000000ffff0b7224 */ /* 0x000fe200008e06ff */
[----:B------:R-:W-:-:S04]  /*2110*/  LEA R10, P1, R4, UR10, 0x3 ;  /* 0x0000000a040a7c11 */ /* 0x000fc8000f8218ff */
[----:B------:R-:W-:-:S06]  /*2120*/  LEA.HI.X R11, R4, UR11, R11, 0x3, P1 ;  /* 0x0000000b040b7c11 */ /* 0x000fcc00088f1c0b */
[----:B------:R-:W2:Y:S01]  /*2130*/  LDG.E.64 R10, desc[UR8][R10.64] ;  /* 0x000000080a0a7981 */ /* 0x000ea2000c1e1b00 */
[----:B------:R-:W-:-:S04]  /*2140*/  IADD3 R0, PT, PT, R0, UR7, RZ ;  /* 0x0000000700007c10 */ /* 0x000fc8000fffe0ff */
[----:B------:R-:W-:Y:S01]  /*2150*/  ISETP.GE.U32.AND P1, PT, R0, UR5, PT ;  /* 0x0000000500007c0c */ /* 0x000fe2000bf26070 */
[----:B--2---:R-:W-:-:S12]  /*2160*/  DFMA R2, R10, R10, R2 ;  /* 0x0000000a0a02722b */ /* 0x004fd80000000002 */
[----:B------:R-:W-:Y:S05]  /*2170*/  @!P1 BRA `(.L_x_112) ;  /* 0xfffffffc00dc9947 */ /* 0x000fea000383ffff */
.L_x_111:
[----:B------:R-:W-:Y:S05]  /*2180*/  BSYNC.RECONVERGENT B0 ;  /* 0x0000000000007941 */ /* 0x000fea0003800200 */
.L_x_110:
[----:B------:R0:W-:Y:S01]  /*2190*/  STS.64 [R6], R2 ;  /* 0x0000000206007388 */ /* 0x0001e20000000a00 */
[----:B------:R-:W-:Y:S01]  /*21a0*/  UISETP.GE.U32.AND UP0, UPT, UR7, 0x2, UPT ;  /* 0x000000020700788c */ /* 0x000fe2000bf06070 */
[----:B-1----:R-:W-:Y:S01]  /*21b0*/  @!P0 LEA R13, R13, R12, 0x18 ;  /* 0x0000000c0d0d8211 */ /* 0x002fe200078ec0ff */
[----:B------:R-:W-:Y:S07]  /*21c0*/  BAR.SYNC.DEFER_BLOCKING 0x0 ;  /* 0x0000000000007b1d */ /* 0x000fee0000010000 */
[----:B------:R-:W-:Y:S05]  /*21d0*/  BRA.U !UP0, `(.L_x_113) ;  /* 0x0000000108307547 */ /* 0x000fea000b800000 */
[----:B------:R-:W-:-:S07]  /*21e0*/  IMAD.U32 R0, RZ, RZ, UR7 ;  /* 0x00000007ff007e24 */ /* 0x000fce000f8e00ff */
.L_x_114:
[----:B------:R-:W-:-:S04]  /*21f0*/  SHF.R.U32.HI R12, RZ, 0x1, R0 ;  /* 0x00000001ff0c7819 */ /* 0x000fc80000011600 */
[----:B------:R-:W-:-:S13]  /*2200*/  ISETP.GE.U32.AND P1, PT, R5, R12, PT ;  /* 0x0000000c0500720c */ /* 0x000fda0003f26070 */
[----:B------:R-:W-:Y:S01]  /*2210*/  @!P1 LEA R4, R12, R6, 0x3 ;  /* 0x000000060c049211 */ /* 0x000fe200078e18ff */
        /* <DEDUP_REMOVED lines=8> */
.L_x_113:
[----:B------:R-:W1:Y:S01]  /*22a0*/  @!P0 LDS.64 R12, [R13+0x20] ;  /* 0x000020000d0c8984 */ /* 0x000e620000000a00 */
[----:B0-----:R-:W0:Y:S01]  /*22b0*/  LDC R3, c[0x0][0x3a0] ;  /* 0x0000e800ff037b82 */ /* 0x001e220000000800 */
[C---:B------:R-:W-:Y:S01]  /*22c0*/  IADD3 R11, PT, PT, R8.reuse, -0x1, RZ ;  /* 0xffffffff080b7810 */ /* 0x040fe20007ffe0ff */
[----:B------:R-:W2:Y:S06]  /*22d0*/  LDCU.64 UR10, c[0x0][0x3a8] ;  /* 0x00007500ff0a77ac */ /* 0x000eac0008000a00 */
[----:B----4-:R-:W4:Y:S08]  /*22e0*/  LDC.64 R18, c[0x0][0x390] ;  /* 0x0000e400ff127b82 */ /* 0x010f300000000a00 */
[----:B------:R-:W5:Y:S01]  /*22f0*/  LDC.64 R20, c[0x0][0x398] ;  /* 0x0000e600ff147b82 */ /* 0x000f620000000a00 */
[----:B0-----:R-:W-:-:S04]  /*2300*/  IMAD R10, R8, R3, R11 ;  /* 0x00000003080a7224 */ /* 0x001fc800078e020b */
[----:B----4-:R-:W-:Y:S01]  /*2310*/  IMAD.WIDE.U32 R18, R10, 0x8, R18 ;  /* 0x000000080a127825 */ /* 0x010fe200078e0012 */
[----:B-1----:R0:W-:Y:S02]  /*2320*/  @!P0 STG.E.64 desc[UR8][R16.64], R12 ;  /* 0x0000000c10008986 */ /* 0x0021e4000c101b08 */
[----:B------:R-:W-:Y:S01]  /*2330*/  BAR.SYNC.DEFER_BLOCKING 0x0 ;  /* 0x0000000000007b1d */ /* 0x000fe20000010000 */
[----:B-----5:R-:W-:-:S05]  /*2340*/  IMAD.WIDE.U32 R20, R11, 0x8, R20 ;  /* 0x000000080b147825 */ /* 0x020fca00078e0014 */
[----:B------:R-:W2:Y:S04]  /*2350*/  LDG.E.64 R14, desc[UR8][R18.64] ;  /* 0x00000008120e7981 */ /* 0x000ea8000c1e1b00 */
[----:B------:R-:W4:Y:S04]  /*2360*/  LDG.E.64 R24, desc[UR8][R20.64] ;  /* 0x0000000814187981 */ /* 0x000f28000c1e1b00 */
[----:B------:R-:W5:Y:S01]  /*2370*/  LDG.E.64 R22, desc[UR8][R16.64] ;  /* 0x0000000810167981 */ /* 0x000f62000c1e1b00 */
[----:B------:R-:W-:Y:S06]  /*2380*/  BAR.SYNC.DEFER_BLOCKING 0x0 ;  /* 0x0000000000007b1d */ /* 0x000fec0000010000 */
[----:B--2---:R-:W-:-:S08]  /*2390*/  DFMA R14, -R14, R14, UR10 ;  /* 0x0000000a0e0e7e2b */ /* 0x004fd0000800010e */
[----:B----4-:R-:W-:-:S08]  /*23a0*/  DMUL R14, R14, R24 ;  /* 0x000000180e0e7228 */ /* 0x010fd00000000000 */
[----:B-----5:R-:W-:-:S14]  /*23b0*/  DSETP.GEU.AND P1, PT, R22, R14, PT ;  /* 0x0000000e1600722a */ /* 0x020fdc0003f2e000 */
[----:B0-----:R-:W-:Y:S05]  /*23c0*/  @P1 BRA `(.L_x_115) ;  /* 0x0000001c00f81947 */ /* 0x001fea0003800000 */
[----:B------:R-:W0:Y:S01]  /*23d0*/  LDCU UR5, c[0x0][0x3a4] ;  /* 0x00007480ff0577ac */ /* 0x000e220008000800 */
[----:B------:R-:W-:Y:S01]  /*23e0*/  BSSY.RECONVERGENT B0, `(.L_x_116) ;  /* 0x0000011000007945 */ /* 0x000fe20003800200 */
[----:B0-----:R-:W-:-:S13]  /*23f0*/  ISETP.GE.U32.AND P1, PT, R5, UR5, PT ;  /* 0x0000000505007c0c */ /* 0x001fda000bf26070 */
[----:B------:R-:W-:Y:S05]  /*2400*/  @P1 BRA `(.L_x_117) ;  /* 0x0000000000381947 */ /* 0x000fea0003800000 */
[----:B------:R-:W0:Y:S01]  /*2410*/  LDC.64 R24, c[0x0][0x380] ;  /* 0x0000e000ff187b82 */ /* 0x000e220000000a00 */
[----:B---3--:R-:W-:Y:S01]  /*2420*/  VIADD R27, R9, -UR5 ;  /* 0x80000005091b7c36 */ /* 0x008fe20008000000 */
[----:B------:R-:W-:-:S07]  /*2430*/  MOV R0, R5 ;  /* 0x0000000500007202 */ /* 0x000fce0000000f00 */
.L_x_118:
[----:B-1----:R-:W-:Y:S01]  /*2440*/  IMAD.IADD R15, R9, 0x1, R0 ;  /* 0x00000001090f7824 */ /* 0x002fe200078e0200 */
[----:B------:R-:W-:-:S03]  /*2450*/  IADD3 R3, PT, PT, R27, R0, RZ ;  /* 0x000000001b037210 */ /* 0x000fc60007ffe0ff */
[----:B0-----:R-:W-:-:S04]  /*2460*/  IMAD.WIDE.U32 R14, R15, 0x8, R24 ;  /* 0x000000080f0e7825 */ /* 0x001fc800078e0018 */
[----:B------:R-:W-:Y:S01]  /*2470*/  IMAD.WIDE.U32 R2, R3, 0x8, R24 ;  /* 0x0000000803027825 */ /* 0x000fe200078e0018 */
[----:B------:R-:W2:Y:S04]  /*2480*/  LDG.E.64 R22, desc[UR8][R14.64] ;  /* 0x000000080e167981 */ /* 0x000ea8000c1e1b00 */
[----:B------:R-:W3:Y:S01]  /*2490*/  LDG.E.64 R12, desc[UR8][R2.64] ;  /* 0x00000008020c7981 */ /* 0x000ee2000c1e1b00 */
[----:B------:R-:W-:-:S05]  /*24a0*/  VIADD R0, R0, UR7 ;  /* 0x0000000700007c36 */ /* 0x000fca0008000000 */
[----:B------:R-:W-:Y:S01]  /*24b0*/  ISETP.GE.U32.AND P1, PT, R0, UR5, PT ;  /* 0x0000000500007c0c */ /* 0x000fe2000bf26070 */
[----:B--2---:R1:W-:Y:S04]  /*24c0*/  STG.E.64 desc[UR8][R2.64], R22 ;  /* 0x0000001602007986 */ /* 0x0043e8000c101b08 */
[----:B---3--:R1:W-:Y:S08]  /*24d0*/  STG.E.64 desc[UR8][R14.64], R12 ;  /* 0x0000000c0e007986 */ /* 0x0083f0000c101b08 */
[----:B------:R-:W-:Y:S05]  /*24e0*/  @!P1 BRA `(.L_x_118) ;  /* 0xfffffffc00d49947 */ /* 0x000fea000383ffff */
.L_x_117:
[----:B------:R-:W-:Y:S05]  /*24f0*/  BSYNC.RECONVERGENT B0 ;  /* 0x0000000000007941 */ /* 0x000fea0003800200 */
.L_x_116:
[----:B------:R-:W-:Y:S06]  /*2500*/  BAR.SYNC.DEFER_BLOCKING 0x0 ;  /* 0x0000000000007b1d */ /* 0x000fec0000010000 */
[----:B------:R-:W-:Y:S04]  /*2510*/  BSSY.RECONVERGENT B0, `(.L_x_119) ;  /* 0x000016a000007945 */ /* 0x000fe80003800200 */
[----:B------:R-:W-:Y:S05]  /*2520*/  @P0 BRA `(.L_x_120) ;  /* 0x0000001400a00947 */ /* 0x000fea0003800000 */
[----:B------:R-:W2:Y:S04]  /*2530*/  LDG.E.64 R24, desc[UR8][R18.64] ;  /* 0x0000000812187981 */ /* 0x000ea8000c1e1b00 */
[----:B-1----:R-:W3:Y:S04]  /*2540*/  LDG.E.64 R12, desc[UR8][R20.64] ;  /* 0x00000008140c7981 */ /* 0x002ee8000c1e1b00 */
[----:B------:R-:W4:Y:S01]  /*2550*/  LDG.E.64 R14, desc[UR8][R16.64] ;  /* 0x00000008100e7981 */ /* 0x000f22000c1e1b00 */
[----:B------:R-:W-:Y:S01]  /*2560*/  UMOV UR10, 0xd1d243ac ;  /* 0xd1d243ac000a7882 */ /* 0x000fe20000000000 */
[----:B------:R-:W-:Y:S01]  /*2570*/  UMOV UR11, 0x3c32725d ;  /* 0x3c32725d000b7882 */ /* 0x000fe20000000000 */
[----:B------:R-:W0:Y:S01]  /*2580*/  S2UR UR6, SR_CgaCtaId ;  /* 0x00000000000679c3 */ /* 0x000e220000008800 */
[----:B------:R-:W-:-:S02]  /*2590*/  UMOV UR5, 0x400 ;  /* 0x0000040000057882 */ /* 0x000fc40000000000 */
[----:B0-----:R-:W-:Y:S01]  /*25a0*/  ULEA UR5, UR6, UR5, 0x18 ;  /* 0x0000000506057291 */ /* 0x001fe2000f8ec0ff */
[----:B--2---:R-:W-:-:S08]  /*25b0*/  DMUL R2, R24, R24 ;  /* 0x0000001818027228 */ /* 0x004fd00000000000 */
[----:B------:R0:W-:Y:S01]  /*25c0*/  STS.64 [UR5], R24 ;  /* 0x00000018ff007988 */ /* 0x0001e20008000a05 */
[----:B---3--:R-:W-:Y:S02]  /*25d0*/  DMUL R28, R24, R12 ;  /* 0x0000000c181c7228 */ /* 0x008fe40000000000 */
[C-C-:B----4-:R-:W-:Y:S01]  /*25e0*/  DADD R22, R12.reuse, R14.reuse ;  /* 0x000000000c167229 */ /* 0x150fe2000000000e */
[----:B------:R0:W-:Y:S01]  /*25f0*/  STS.128 [UR5+0x10], R12 ;  /* 0x0000100cff007988 */ /* 0x0001e20008000c05 */
[----:B------:R-:W-:-:S06]  /*2600*/  DFMA R2, R12, R2, R14 ;  /* 0x000000020c02722b */ /* 0x000fcc000000000e */
[----:B------:R-:W-:Y:S01]  /*2610*/  FSETP.GEU.AND P1, PT, |R29|, 6.5827683646048100446e-37, PT ;  /* 0x036000001d00780b */ /* 0x000fe20003f2e200 */
        /* <DEDUP_REMOVED lines=16> */
[----:B0-----:R-:W-:Y:S05]  /*2720*/  @P0 BRA P1, `(.L_x_121) ;  /* 0x0000000000180947 */ /* 0x001fea0000800000 */
[----:B------:R-:W-:Y:S01]  /*2730*/  IMAD.MOV.U32 R26, RZ, RZ, R22 ;  /* 0x000000ffff1a7224 */ /* 0x000fe200078e0016 */
[----:B------:R-:W-:Y:S02]  /*2740*/  MOV R27, R23 ;  /* 0x00000017001b7202 */ /* 0x000fe40000000f00 */
[----:B------:R-:W-:-:S07]  /*2750*/  MOV R4, 0x2770 ;  /* 0x0000277000047802 */ /* 0x000fce0000000f00 */
[----:B------:R-:W-:Y:S05]  /*2760*/  CALL.REL.NOINC `($__internal_2_$__cuda_sm20_div_rn_f64_full) ;  /* 0x0000001c00247944 */ /* 0x000fea0003c00000 */
[----:B------:R-:W-:Y:S01]  /*2770*/  IMAD.MOV.U32 R2, RZ, RZ, R32 ;  /* 0x000000ffff027224 */ /* 0x000fe200078e0020 */
[----:B------:R-:W-:-:S07]  /*2780*/  MOV R3, R33 ;  /* 0x0000002100037202 */ /* 0x000fce0000000f00 */
.L_x_121:
        /* <DEDUP_REMOVED lines=17> */
[----:B------:R-:W-:-:S07]  /*28a0*/  MOV R4, 0x28c0 ;  /* 0x000028c000047802 */ /* 0x000fce0000000f00 */
[----:B------:R-:W-:Y:S05]  /*28b0*/  CALL.REL.NOINC `($__internal_2_$__cuda_sm20_div_rn_f64_full) ;  /* 0x0000001800d07944 */ /* 0x000fea0003c00000 */
[----:B------:R-:W-:Y:S01]  /*28c0*/  MOV R12, R32 ;  /* 0x00000020000c7202 */ /* 0x000fe20000000f00 */
[----:B------:R-:W-:-:S07]  /*28d0*/  IMAD.MOV.U32 R13, RZ, RZ, R33 ;  /* 0x000000ffff0d7224 */ /* 0x000fce00078e0021 */
.L_x_122:
[----:B------:R-:W0:Y:S01]  /*28e0*/  S2UR UR6, SR_CgaCtaId ;  /* 0x00000000000679c3 */ /* 0x000e220000008800 */
[----:B------:R2:W-:Y:S01]  /*28f0*/  STG.E.64 desc[UR8][R20.64], R22 ;  /* 0x0000001614007986 */ /* 0x0005e2000c101b08 */
[----:B------:R-:W-:Y:S01]  /*2900*/  ISETP.NE.AND P0, PT, R11, RZ, PT ;  /* 0x000000ff0b00720c */ /* 0x000fe20003f05270 */
[----:B------:R-:W-:Y:S02]  /*2910*/  UMOV UR5, 0x400 ;  /* 0x0000040000057882 */ /* 0x000fe40000000000 */
[----:B------:R2:W-:Y:S04]  /*2920*/  STG.E.64 desc[UR8][R16.64], R12 ;  /* 0x0000000c10007986 */ /* 0x0005e8000c101b08 */
[----:B------:R2:W-:Y:S01]  /*2930*/  STG.E.64 desc[UR8][R18.64], R2 ;  /* 0x0000000212007986 */ /* 0x0005e2000c101b08 */
[----:B0-----:R-:W-:-:S09]  /*2940*/  ULEA UR5, UR6, UR5, 0x18 ;  /* 0x0000000506057291 */ /* 0x001fd2000f8ec0ff */
[----:B------:R2:W-:Y:S01]  /*2950*/  STS.64 [UR5+0x8], R2 ;  /* 0x00000802ff007988 */ /* 0x0005e20008000a05 */
[----:B------:R-:W-:Y:S05]  /*2960*/  @!P0 BRA `(.L_x_120) ;  /* 0x0000001000908947 */ /* 0x000fea0003800000 */
[----:B--2---:R-:W0:Y:S01]  /*2970*/  LDC R13, c[0x0][0x3a0] ;  /* 0x0000e800ff0d7b82 */ /* 0x004e220000000800 */
[----:B------:R-:W-:Y:S02]  /*2980*/  IADD3 R0, PT, PT, R8, -0x2, RZ ;  /* 0xfffffffe08007810 */ /* 0x000fe40007ffe0ff */
[----:B------:R-:W-:Y:S02]  /*2990*/  LOP3.LUT R4, R11, 0x3, RZ, 0xc0, !PT ;  /* 0x000000030b047812 */ /* 0x000fe400078ec0ff */
[----:B------:R-:W-:Y:S01]  /*29a0*/  ISETP.GE.U32.AND P0, PT, R0, 0x3, PT ;  /* 0x000000030000780c */ /* 0x000fe20003f06070 */
[----:B------:R-:W-:Y:S02]  /*29b0*/  IMAD.MOV.U32 R0, RZ, RZ, RZ ;  /* 0x000000ffff007224 */ /* 0x000fe400078e00ff */
[----:B0-----:R-:W-:-:S10]  /*29c0*/  IMAD R15, R8, R13, -R13 ;  /* 0x0000000d080f7224 */ /* 0x001fd400078e0a0d */
[----:B------:R-:W-:Y:S05]  /*29d0*/  @!P0 BRA `(.L_x_123) ;  /* 0x0000000c00f88947 */ /* 0x000fea0003800000 */
[----:B------:R-:W-:Y:S01]  /*29e0*/  LOP3.LUT R0, R11, 0xfffffffc, RZ, 0xc0, !PT ;  /* 0xfffffffc0b007812 */ /* 0x000fe200078ec0ff */
[----:B------:R-:W-:-:S03]  /*29f0*/  UMOV UR5, URZ ;  /* 0x000000ff00057c82 */ /* 0x000fc60008000000 */
[----:B------:R-:W-:-:S13]  /*2a00*/  ISETP.GT.AND P0, PT, R0, RZ, PT ;  /* 0x000000ff0000720c */ /* 0x000fda0003f04270 */
[----:B------:R-:W-:Y:S05]  /*2a10*/  @!P0 BRA `(.L_x_124) ;  /* 0x0000000c00588947 */ /* 0x000fea0003800000 */
[----:B------:R-:W-:Y:S02]  /*2a20*/  IADD3 R2, PT, PT, R0, -UR5, RZ ;  /* 0x8000000500027c10 */ /* 0x000fe4000fffe0ff */
[----:B------:R-:W-:Y:S02]  /*2a30*/  PLOP3.LUT P0, PT, PT, PT, PT, 0x80, 0x8 ;  /* 0x000000000008781c */ /* 0x000fe40003f0f070 */
[----:B------:R-:W-:-:S13]  /*2a40*/  ISETP.GT.AND P1, PT, R2, 0xc, PT ;  /* 0x0000000c0200780c */ /* 0x000fda0003f24270 */
[----:B------:R-:W-:Y:S05]  /*2a50*/  @!P1 BRA `(.L_x_125) ;  /* 0x0000000800249947 */ /* 0x000fea0003800000 */
[----:B------:R-:W-:Y:S01]  /*2a60*/  PLOP3.LUT P0, PT, PT, PT, PT, 0x8, 0x80 ;  /* 0x000000000080781c */ /* 0x000fe20003f0e170 */
[----:B------:R-:W-:-:S12]  /*2a70*/  VIADD R12, R0, 0xfffffff4 ;  /* 0xfffffff4000c7836 */ /* 0x000fd80000000000 */
.L_x_126:
[----:B-1----:R-:W0:Y:S01]  /*2a80*/  LDC.64 R2, c[0x0][0x390] ;  /* 0x0000e400ff027b82 */ /* 0x002e220000000a00 */
[----:B------:R-:W-:Y:S01]  /*2a90*/  IADD3 R17, PT, PT, R15, UR5, RZ ;  /* 0x000000050f117c10 */ /* 0x000fe2000fffe0ff */
[----:B------:R-:W-:-:S04]  /*2aa0*/  IMAD R41, R8, R13, UR5 ;  /* 0x0000000508297e24 */ /* 0x000fc8000f8e020d */
        /* <DEDUP_REMOVED lines=8> */
[----:B--2---:R0:W-:Y:S04]  /*2b30*/  STG.E.64 desc[UR8][R26.64], R32 ;  /* 0x000000201a007986 */ /* 0x0041e8000c101b08 */
[----:B---3--:R1:W-:Y:S04]  /*2b40*/  STG.E.64 desc[UR8][R30.64], R28 ;  /* 0x0000001c1e007986 */ /* 0x0083e8000c101b08 */
        /* <DEDUP_REMOVED lines=14> */
[----:B----4-:R-:W-:Y:S04]  /*2c30*/  STG.E.64 desc[UR8][R22.64], R38 ;  /* 0x0000002616007986 */ /* 0x010fe8000c101b08 */
[----:B-----5:R0:W-:Y:S04]  /*2c40*/  STG.E.64 desc[UR8][R24.64], R32 ;  /* 0x0000002018007986 */ /* 0x0201e8000c101b08 */
[----:B------:R-:W4:Y:S04]  /*2c50*/  LDG.E.64 R42, desc[UR8][R26.64] ;  /* 0x000000081a2a7981 */ /* 0x000f28000c1e1b00 */
[----:B------:R-:W5:Y:S01]  /*2c60*/  LDG.E.64 R40, desc[UR8][R28.64] ;  /* 0x000000081c287981 */ /* 0x000f62000c1e1b00 */
[----:B------:R-:W-:-:S06]  /*2c70*/  UIADD3 UR6, UPT, UPT, UR5, 0x4, URZ ;  /* 0x0000000405067890 */ /* 0x000fcc000fffe0ff */
[----:B------:R-:W-:Y:S02]  /*2c80*/  IMAD R31, R8, R13, UR6 ;  /* 0x00000006081f7e24 */ /* 0x000fe4000f8e020d */
[----:B--2---:R-:W-:Y:S02]  /*2c90*/  VIADD R19, R15, UR6 ;  /* 0x000000060f137c36 */ /* 0x004fe40008000000 */
[----:B---3--:R-:W-:-:S04]  /*2ca0*/  IMAD.WIDE.U32 R20, R31, 0x8, R2 ;  /* 0x000000081f147825 */ /* 0x008fc800078e0002 */
[----:B------:R-:W-:Y:S01]  /*2cb0*/  IMAD.WIDE.U32 R18, R19, 0x8, R2 ;  /* 0x0000000813127825 */ /* 0x000fe200078e0002 */
[----:B----4-:R-:W-:Y:S04]  /*2cc0*/  STG.E.64 desc[UR8][R28.64], R42 ;  /* 0x0000002a1c007986 */ /* 0x010fe8000c101b08 */
[----:B-----5:R1:W-:Y:S04]  /*2cd0*/  STG.E.64 desc[UR8][R26.64], R40 ;  /* 0x000000281a007986 */ /* 0x0203e8000c101b08 */
[----:B------:R-:W2:Y:S04]  /*2ce0*/  LDG.E.64 R34, desc[UR8][R20.64] ;  /* 0x0000000814227981 */ /* 0x000ea8000c1e1b00 */
[----:B0-----:R-:W3:Y:S01]  /*2cf0*/  LDG.E.64 R32, desc[UR8][R18.64] ;  /* 0x0000000812207981 */ /* 0x001ee2000c1e1b00 */
[----:B------:R-:W-:Y:S01]  /*2d00*/  IADD3 R23, PT, PT, R31, 0x1, RZ ;  /* 0x000000011f177810 */ /* 0x000fe20007ffe0ff */
[----:B------:R-:W-:-:S04]  /*2d10*/  VIADD R25, R17, 0x5 ;  /* 0x0000000511197836 */ /* 0x000fc80000000000 */
[----:B------:R-:W-:-:S04]  /*2d20*/  IMAD.WIDE.U32 R22, R23, 0x8, R2 ;  /* 0x0000000817167825 */ /* 0x000fc800078e0002 */
[----:B------:R-:W-:Y:S01]  /*2d30*/  IMAD.WIDE.U32 R24, R25, 0x8, R2 ;  /* 0x0000000819187825 */ /* 0x000fe200078e0002 */
[----:B--2---:R0:W-:Y:S04]  /*2d40*/  STG.E.64 desc[UR8][R18.64], R34 ;  /* 0x0000002212007986 */ /* 0x0041e8000c101b08 */
[----:B---3--:R2:W-:Y:S04]  /*2d50*/  STG.E.64 desc[UR8][R20.64], R32 ;  /* 0x0000002014007986 */ /* 0x0085e8000c101b08 */
[----:B------:R-:W3:Y:S04]  /*2d60*/  LDG.E.64 R38, desc[UR8][R22.64] ;  /* 0x0000000816267981 */ /* 0x000ee8000c1e1b00 */
[----:B------:R-:W4:Y:S01]  /*2d70*/  LDG.E.64 R36, desc[UR8][R24.64] ;  /* 0x0000000818247981 */ /* 0x000f22000c1e1b00 */
[----:B-1----:R-:W-:Y:S01]  /*2d80*/  IADD3 R27, PT, PT, R31, 0x2, RZ ;  /* 0x000000021f1b7810 */ /* 0x002fe20007ffe0ff */
[----:B------:R-:W-:-:S04]  /*2d90*/  VIADD R29, R17, 0x6 ;  /* 0x00000006111d7836 */ /* 0x000fc80000000000 */
[----:B------:R-:W-:-:S04]  /*2da0*/  IMAD.WIDE.U32 R26, R27, 0x8, R2 ;  /* 0x000000081b1a7825 */ /* 0x000fc800078e0002 */
[----:B------:R-:W-:Y:S01]  /*2db0*/  IMAD.WIDE.U32 R28, R29, 0x8, R2 ;  /* 0x000000081d1c7825 */ /* 0x000fe200078e0002 */
[----:B---3--:R-:W-:Y:S04]  /*2dc0*/  STG.E.64 desc[UR8][R24.64], R38 ;  /* 0x0000002618007986 */ /* 0x008fe8000c101b08 */
[----:B----4-:R1:W-:Y:S04]  /*2dd0*/  STG.E.64 desc[UR8][R22.64], R36 ;  /* 0x0000002416007986 */ /* 0x0103e8000c101b08 */
[----:B------:R-:W3:Y:S04]  /*2de0*/  LDG.E.64 R40, desc[UR8][R26.64] ;  /* 0x000000081a287981 */ /* 0x000ee8000c1e1b00 */
[----:B0-----:R-:W4:Y:S01]  /*2df0*/  LDG.E.64 R34, desc[UR8][R28.64] ;  /* 0x000000081c227981 */ /* 0x001f22000c1e1b00 */
[----:B------:R-:W-:Y:S01]  /*2e00*/  IADD3 R19, PT, PT, R31, 0x3, RZ ;  /* 0x000000031f137810 */ /* 0x000fe20007ffe0ff */
[----:B--2---:R-:W-:-:S04]  /*2e10*/  VIADD R21, R17, 0x7 ;  /* 0x0000000711157836 */ /* 0x004fc80000000000 */
[----:B------:R-:W-:-:S04]  /*2e20*/  IMAD.WIDE.U32 R18, R19, 0x8, R2 ;  /* 0x0000000813127825 */ /* 0x000fc800078e0002 */
[----:B------:R-:W-:Y:S01]  /*2e30*/  IMAD.WIDE.U32 R20, R21, 0x8, R2 ;  /* 0x0000000815147825 */ /* 0x000fe200078e0002 */
[----:B---3--:R-:W-:Y:S04]  /*2e40*/  STG.E.64 desc[UR8][R28.64], R40 ;  /* 0x000000281c007986 */ /* 0x008fe8000c101b08 */
[----:B----4-:R0:W-:Y:S04]  /*2e50*/  STG.E.64 desc[UR8][R26.64], R34 ;  /* 0x000000221a007986 */ /* 0x0101e8000c101b08 */
[----:B------:R-:W2:Y:S04]  /*2e60*/  LDG.E.64 R44, desc[UR8][R18.64] ;  /* 0x00000008122c7981 */ /* 0x000ea8000c1e1b00 */
[----:B------:R-:W3:Y:S01]  /*2e70*/  LDG.E.64 R42, desc[UR8][R20.64] ;  /* 0x00000008142a7981 */ /* 0x000ee2000c1e1b00 */
[----:B------:R-:W-:-:S06]  /*2e80*/  UIADD3 UR6, UPT, UPT, UR5, 0x8, URZ ;  /* 0x0000000805067890 */ /* 0x000fcc000fffe0ff */
[----:B-1----:R-:W-:Y:S01]  /*2e90*/  IADD3 R23, PT, PT, R15, UR6, RZ ;  /* 0x000000060f177c10 */ /* 0x002fe2000fffe0ff */
[----:B------:R-:W-:-:S04]  /*2ea0*/  IMAD R31, R8, R13, UR6 ;  /* 0x00000006081f7e24 */ /* 0x000fc8000f8e020d */
[----:B------:R-:W-:-:S04]  /*2eb0*/  IMAD.WIDE.U32 R24, R31, 0x8, R2 ;  /* 0x000000081f187825 */ /* 0x000fc800078e0002 */
[----:B------:R-:W-:Y:S01]  /*2ec0*/  IMAD.WIDE.U32 R22, R23, 0x8, R2 ;  /* 0x0000000817167825 */ /* 0x000fe200078e0002 */
[----:B--2---:R-:W-:Y:S04]  /*2ed0*/  STG.E.64 desc[UR8][R20.64], R44 ;  /* 0x0000002c14007986 */ /* 0x004fe8000c101b08 */
[----:B---3--:R1:W-:Y:S04]  /*2ee0*/  STG.E.64 desc[UR8][R18.64], R42 ;  /* 0x0000002a12007986 */ /* 0x0083e8000c101b08 */
[----:B------:R-:W2:Y:S04]  /*2ef0*/  LDG.E.64 R36, desc[UR8][R24.64] ;  /* 0x0000000818247981 */ /* 0x000ea8000c1e1b00 */
[----:B------:R-:W3:Y:S01]  /*2f00*/  LDG.E.64 R32, desc[UR8][R22.64] ;  /* 0x0000000816207981 */ /* 0x000ee2000c1e1b00 */
[----:B0-----:R-:W-:Y:S01]  /*2f10*/  VIADD R27, R31, 0x1 ;  /* 0x000000011f1b7836 */ /* 0x001fe20000000000 */
[----:B------:R-:W-:-:S03]  /*2f20*/  IADD3 R29, PT, PT, R17, 0x9, RZ ;  /* 0x00000009111d7810 */ /* 0x000fc60007ffe0ff */
[----:B------:R-:W-:-:S04]  /*2f30*/  IMAD.WIDE.U32 R26, R27, 0x8, R2 ;  /* 0x000000081b1a7825 */ /* 0x000fc800078e0002 */
[----:B------:R-:W-:Y:S01]  /*2f40*/  IMAD.WIDE.U32 R28, R29, 0x8, R2 ;  /* 0x000000081d1c7825 */ /* 0x000fe200078e0002 */
[----:B--2---:R0:W-:Y:S04]  /*2f50*/  STG.E.64 desc[UR8][R22.64], R36 ;  /* 0x0000002416007986 */ /* 0x0041e8000c101b08 */
[----:B---3--:R2:W-:Y:S04]  /*2f60*/  STG.E.64 desc[UR8][R24.64], R32 ;  /* 0x0000002018007986 */ /* 0x0085e8000c101b08 */
[----:B------:R-:W3:Y:S04]  /*2f70*/  LDG.E.64 R38, desc[UR8][R26.64] ;  /* 0x000000081a267981 */ /* 0x000ee8000c1e1b00 */
[----:B------:R-:W4:Y:S01]  /*2f80*/  LDG.E.64 R34, desc[UR8][R28.64] ;  /* 0x000000081c227981 */ /* 0x000f22000c1e1b00 */
[----:B-1----:R-:W-:Y:S01]  /*2f90*/  VIADD R19, R31, 0x2 ;  /* 0x000000021f137836 */ /* 0x002fe20000000000 */
[----:B------:R-:W-:-:S03]  /*2fa0*/  IADD3 R21, PT, PT, R17, 0xa, RZ ;  /* 0x0000000a11157810 */ /* 0x000fc60007ffe0ff */
[----:B------:R-:W-:-:S04]  /*2fb0*/  IMAD.WIDE.U32 R18, R19, 0x8, R2 ;  /* 0x0000000813127825 */ /* 0x000fc800078e0002 */
[----:B------:R-:W-:Y:S01]  /*2fc0*/  IMAD.WIDE.U32 R20, R21, 0x8, R2 ;  /* 0x0000000815147825 */ /* 0x000fe200078e0002 */
[----:B---3--:R-:W-:Y:S04]  /*2fd0*/  STG.E.64 desc[UR8][R28.64], R38 ;  /* 0x000000261c007986 */ /* 0x008fe8000c101b08 */
[----:B----4-:R1:W-:Y:S04]  /*2fe0*/  STG.E.64 desc[UR8][R26.64], R34 ;  /* 0x000000221a007986 */ /* 0x0103e8000c101b08 */
[----:B------:R-:W3:Y:S04]  /*2ff0*/  LDG.E.64 R40, desc[UR8][R18.64] ;  /* 0x0000000812287981 */ /* 0x000ee8000c1e1b00 */
[----:B0-----:R-:W4:Y:S01]  /*3000*/  LDG.E.64 R36, desc[UR8][R20.64] ;  /* 0x0000000814247981 */ /* 0x001f22000c1e1b00 */
[----:B------:R-:W-:Y:S01]  /*3010*/  VIADD R23, R31, 0x3 ;  /* 0x000000031f177836 */ /* 0x000fe20000000000 */
[----:B--2---:R-:W-:-:S03]  /*3020*/  IADD3 R25, PT, PT, R17, 0xb, RZ ;  /* 0x0000000b11197810 */ /* 0x004fc60007ffe0ff */
[----:B------:R-:W-:-:S04]  /*3030*/  IMAD.WIDE.U32 R22, R23, 0x8, R2 ;  /* 0x0000000817167825 */ /* 0x000fc800078e0002 */
[----:B------:R-:W-:Y:S01]  /*3040*/  IMAD.WIDE.U32 R24, R25, 0x8, R2 ;  /* 0x0000000819187825 */ /* 0x000fe200078e0002 */
[----:B---3--:R-:W-:Y:S04]  /*3050*/  STG.E.64 desc[UR8][R20.64], R40 ;  /* 0x0000002814007986 */ /* 0x008fe8000c101b08 */
[----:B----4-:R0:W-:Y:S04]  /*3060*/  STG.E.64 desc[UR8][R18.64], R36 ;  /* 0x0000002412007986 */ /* 0x0101e8000c101b08 */
[----:B------:R-:W2:Y:S04]  /*3070*/  LDG.E.64 R44, desc[UR8][R22.64] ;  /* 0x00000008162c7981 */ /* 0x000ea8000c1e1b00 */
[----:B------:R-:W3:Y:S01]  /*3080*/  LDG.E.64 R42, desc[UR8][R24.64] ;  /* 0x00000008182a7981 */ /* 0x000ee2000c1e1b00 */
[----:B------:R-:W-:-:S06]  /*3090*/  UIADD3 UR6, UPT, UPT, UR5, 0xc, URZ ;  /* 0x0000000c05067890 */ /* 0x000fcc000fffe0ff */
[----:B------:R-:W-:Y:S02]  /*30a0*/  IMAD R31, R8, R13, UR6 ;  /* 0x00000006081f7e24 */ /* 0x000fe4000f8e020d */
[----:B-1----:R-:W-:Y:S02]  /*30b0*/  VIADD R27, R15, UR6 ;  /* 0x000000060f1b7c36 */ /* 0x002fe40008000000 */
[----:B------:R-:W-:-:S04]  /*30c0*/  IMAD.WIDE.U32 R28, R31, 0x8, R2 ;  /* 0x000000081f1c7825 */ /* 0x000fc800078e0002 */
[----:B------:R-:W-:Y:S01]  /*30d0*/  IMAD.WIDE.U32 R26, R27, 0x8, R2 ;  /* 0x000000081b1a7825 */ /* 0x000fe200078e0002 */
[----:B--2---:R1:W-:Y:S04]  /*30e0*/  STG.E.64 desc[UR8][R24.64], R44 ;  /* 0x0000002c18007986 */ /* 0x0043e8000c101b08 */
[----:B---3--:R2:W-:Y:S04]  /*30f0*/  STG.E.64 desc[UR8][R22.64], R42 ;  /* 0x0000002a16007986 */ /* 0x0085e8000c101b08 */
[----:B------:R-:W3:Y:S04]  /*3100*/  LDG.E.64 R34, desc[UR8][R28.64] ;  /* 0x000000081c227981 */ /* 0x000ee8000c1e1b00 */
[----:B------:R-:W4:Y:S01]  /*3110*/  LDG.E.64 R32, desc[UR8][R26.64] ;  /* 0x000000081a207981 */ /* 0x000f22000c1e1b00 */
[----:B0-----:R-:W-:Y:S01]  /*3120*/  IADD3 R19, PT, PT, R31, 0x1, RZ ;  /* 0x000000011f137810 */ /* 0x001fe20007ffe0ff */
[----:B------:R-:W-:-:S04]  /*3130*/  VIADD R21, R17, 0xd ;  /* 0x0000000d11157836 */ /* 0x000fc80000000000 */
[----:B------:R-:W-:-:S04]  /*3140*/  IMAD.WIDE.U32 R18, R19, 0x8, R2 ;  /* 0x0000000813127825 */ /* 0x000fc800078e0002 */
[----:B------:R-:W-:Y:S01]  /*3150*/  IMAD.WIDE.U32 R20, R21, 0x8, R2 ;  /* 0x0000000815147825 */ /* 0x000fe200078e0002 */
[----:B---3--:R0:W-:Y:S04]  /*3160*/  STG.E.64 desc[UR8][R26.64], R34 ;  /* 0x000000221a007986 */ /* 0x0081e8000c101b08 */
[----:B----4-:R3:W-:Y:S04]  /*3170*/  STG.E.64 desc[UR8][R28.64], R32 ;  /* 0x000000201c007986 */ /* 0x0107e8000c101b08 */
[----:B------:R-:W4:Y:S04]  /*3180*/  LDG.E.64 R38, desc[UR8][R18.64] ;  /* 0x0000000812267981 */ /* 0x000f28000c1e1b00 */
[----:B------:R-:W5:Y:S01]  /*3190*/  LDG.E.64 R36, desc[UR8][R20.64] ;  /* 0x0000000814247981 */ /* 0x000f62000c1e1b00 */
[----:B-1----:R-:W-:Y:S01]  /*31a0*/  IADD3 R25, PT, PT, R31, 0x2, RZ ;  /* 0x000000021f197810 */ /* 0x002fe20007ffe0ff */
[----:B--2---:R-:W-:-:S04]  /*31b0*/  VIADD R23, R17, 0xe ;  /* 0x0000000e11177836 */ /* 0x004fc80000000000 */
[----:B------:R-:W-:-:S04]  /*31c0*/  IMAD.WIDE.U32 R24, R25, 0x8, R2 ;  /* 0x0000000819187825 */ /* 0x000fc800078e0002 */
[----:B------:R-:W-:Y:S01]  /*31d0*/  IMAD.WIDE.U32 R22, R23, 0x8, R2 ;  /* 0x0000000817167825 */ /* 0x000fe200078e0002 */
[----:B----4-:R1:W-:Y:S04]  /*31e0*/  STG.E.64 desc[UR8][R20.64], R38 ;  /* 0x0000002614007986 */ /* 0x0103e8000c101b08 */
[----:B-----5:R1:W-:Y:S04]  /*31f0*/  STG.E.64 desc[UR8][R18.64], R36 ;  /* 0x0000002412007986 */ /* 0x0203e8000c101b08 */
[----:B------:R-:W2:Y:S04]  /*3200*/  LDG.E.64 R40, desc[UR8][R24.64] ;  /* 0x0000000818287981 */ /* 0x000ea8000c1e1b00 */
[----:B0-----:R-:W4:Y:S01]  /*3210*/  LDG.E.64 R26, desc[UR8][R22.64] ;  /* 0x00000008161a7981 */ /* 0x001f22000c1e1b00 */
[----:B---3--:R-:W-:Y:S01]  /*3220*/  IADD3 R29, PT, PT, R31, 0x3, RZ ;  /* 0x000000031f1d7810 */ /* 0x008fe20007ffe0ff */
[----:B------:R-:W-:-:S04]  /*3230*/  VIADD R17, R17, 0xf ;  /* 0x0000000f11117836 */ /* 0x000fc80000000000 */
[----:B------:R-:W-:-:S04]  /*3240*/  IMAD.WIDE.U32 R28, R29, 0x8, R2 ;  /* 0x000000081d1c7825 */ /* 0x000fc800078e0002 */
[----:B------:R-:W-:Y:S01]  /*3250*/  IMAD.WIDE.U32 R2, R17, 0x8, R2 ;  /* 0x0000000811027825 */ /* 0x000fe200078e0002 */
[----:B--2---:R1:W-:Y:S04]  /*3260*/  STG.E.64 desc[UR8][R22.64], R40 ;  /* 0x0000002816007986 */ /* 0x0043e8000c101b08 */
[----:B----4-:R1:W-:Y:S04]  /*3270*/  STG.E.64 desc[UR8][R24.64], R26 ;  /* 0x0000001a18007986 */ /* 0x0103e8000c101b08 */
[----:B------:R-:W2:Y:S04]  /*3280*/  LDG.E.64 R30, desc[UR8][R28.64] ;  /* 0x000000081c1e7981 */ /* 0x000ea8000c1e1b00 */
[----:B------:R-:W3:Y:S01]  /*3290*/  LDG.E.64 R16, desc[UR8][R2.64] ;  /* 0x0000000802107981 */ /* 0x000ee2000c1e1b00 */
[----:B------:R-:W-:-:S06]  /*32a0*/  UIADD3 UR5, UPT, UPT, UR5, 0x10, URZ ;  /* 0x0000001005057890 */ /* 0x000fcc000fffe0ff */
[----:B------:R-:W-:Y:S01]  /*32b0*/  ISETP.LE.AND P1, PT, R12, UR5, PT ;  /* 0x000000050c007c0c */ /* 0x000fe2000bf23270 */
[----:B--2---:R1:W-:Y:S04]  /*32c0*/  STG.E.64 desc[UR8][R2.64], R30 ;  /* 0x0000001e02007986 */ /* 0x0043e8000c101b08 */
[----:B---3--:R1:W-:Y:S08]  /*32d0*/  STG.E.64 desc[UR8][R28.64], R16 ;  /* 0x000000101c007986 */ /* 0x0083f0000c101b08 */
[----:B------:R-:W-:Y:S05]  /*32e0*/  @!P1 BRA `(.L_x_126) ;  /* 0xfffffff400e49947 */ /* 0x000fea000383ffff */
.L_x_125:
[----:B-1----:R-:W-:-:S04]  /*32f0*/  IADD3 R2, PT, PT, R0, -UR5, RZ ;  /* 0x8000000500027c10 */ /* 0x002fc8000fffe0ff */
[----:B------:R-:W-:-:S13]  /*3300*/  ISETP.GT.AND P1, PT, R2, 0x4, PT ;  /* 0x000000040200780c */ /* 0x000fda0003f24270 */
[----:B------:R-:W-:Y:S05]  /*3310*/  @!P1 BRA `(.L_x_127) ;  /* 0x0000000400109947 */ /* 0x000fea0003800000 */
[----:B------:R-:W0:Y:S01]  /*3320*/  LDC.64 R2, c[0x0][0x390] ;  /* 0x0000e400ff027b82 */ /* 0x000e220000000a00 */
[----:B------:R-:W-:Y:S02]  /*3330*/  IMAD R41, R8, R13, UR5 ;  /* 0x0000000508297e24 */ /* 0x000fe4000f8e020d */
[----:B------:R-:W-:Y:S02]  /*3340*/  VIADD R17, R15, UR5 ;  /* 0x000000050f117c36 */ /* 0x000fe40008000000 */
        /* <DEDUP_REMOVED lines=18> */
[----:B------:R-:W4:Y:S04]  /*3470*/  LDG.E.64 R38, desc[UR8][R24.64] ;  /* 0x0000000818267981 */ /* 0x000f28000c1e1b00 */
[----:B0-----:R-:W5:Y:S01]  /*3480*/  LDG.E.64 R32, desc[UR8][R22.64] ;  /* 0x0000000816207981 */ /* 0x001f62000c1e1b00 */
[----:B-1----:R-:W-:Y:S01]  /*3490*/  IADD3 R29, PT, PT, R41, 0x3, RZ ;  /* 0x00000003291d7810 */ /* 0x002fe20007ffe0ff */
[----:B------:R-:W-:-:S04]  /*34a0*/  VIADD R27, R17, 0x3 ;  /* 0x00000003111b7836 */ /* 0x000fc80000000000 */
[----:B------:R-:W-:-:S04]  /*34b0*/  IMAD.WIDE.U32 R28, R29, 0x8, R2 ;  /* 0x000000081d1c7825 */ /* 0x000fc800078e0002 */
[----:B------:R-:W-:Y:S01]  /*34c0*/  IMAD.WIDE.U32 R26, R27, 0x8, R2 ;  /* 0x000000081b1a7825 */ /* 0x000fe200078e0002 */
[----:B----4-:R-:W-:Y:S04]  /*34d0*/  STG.E.64 desc[UR8][R22.64], R38 ;  /* 0x0000002616007986 */ /* 0x010fe8000c101b08 */
[----:B-----5:R0:W-:Y:S04]  /*34e0*/  STG.E.64 desc[UR8][R24.64], R32 ;  /* 0x0000002018007986 */ /* 0x0201e8000c101b08 */
[----:B------:R-:W4:Y:S04]  /*34f0*/  LDG.E.64 R40, desc[UR8][R28.64] ;  /* 0x000000081c287981 */ /* 0x000f28000c1e1b00 */
[----:B--2---:R-:W2:Y:S01]  /*3500*/  LDG.E.64 R36, desc[UR8][R26.64] ;  /* 0x000000081a247981 */ /* 0x004ea2000c1e1b00 */
[----:B------:R-:W-:-:S06]  /*3510*/  UIADD3 UR6, UPT, UPT, UR5, 0x4, URZ ;  /* 0x0000000405067890 */ /* 0x000fcc000fffe0ff */
[----:B------:R-:W-:Y:S01]  /*3520*/  IADD3 R19, PT, PT, R15, UR6, RZ ;  /* 0x000000060f137c10 */ /* 0x000fe2000fffe0ff */
[----:B------:R-:W-:-:S04]  /*3530*/  IMAD R31, R8, R13, UR6 ;  /* 0x00000006081f7e24 */ /* 0x000fc8000f8e020d */
[----:B---3--:R-:W-:-:S04]  /*3540*/  IMAD.WIDE.U32 R20, R31, 0x8, R2 ;  /* 0x000000081f147825 */ /* 0x008fc800078e0002 */
[----:B------:R-:W-:Y:S01]  /*3550*/  IMAD.WIDE.U32 R18, R19, 0x8, R2 ;  /* 0x0000000813127825 */ /* 0x000fe200078e0002 */
[----:B----4-:R1:W-:Y:S04]  /*3560*/  STG.E.64 desc[UR8][R26.64], R40 ;  /* 0x000000281a007986 */ /* 0x0103e8000c101b08 */
[----:B--2---:R2:W-:Y:S04]  /*3570*/  STG.E.64 desc[UR8][R28.64], R36 ;  /* 0x000000241c007986 */ /* 0x0045e8000c101b08 */
[----:B------:R-:W3:Y:S04]  /*3580*/  LDG.E.64 R34, desc[UR8][R20.64] ;  /* 0x0000000814227981 */ /* 0x000ee8000c1e1b00 */
[----:B0-----:R-:W4:Y:S01]  /*3590*/  LDG.E.64 R32, desc[UR8][R18.64] ;  /* 0x0000000812207981 */ /* 0x001f22000c1e1b00 */
[----:B------:R-:W-:Y:S01]  /*35a0*/  VIADD R25, R31, 0x1 ;  /* 0x000000011f197836 */ /* 0x000fe20000000000 */
[----:B------:R-:W-:-:S03]  /*35b0*/  IADD3 R23, PT, PT, R17, 0x5, RZ ;  /* 0x0000000511177810 */ /* 0x000fc60007ffe0ff */
[----:B------:R-:W-:-:S04]  /*35c0*/  IMAD.WIDE.U32 R24, R25, 0x8, R2 ;  /* 0x0000000819187825 */ /* 0x000fc800078e0002 */
[----:B------:R-:W-:Y:S01]  /*35d0*/  IMAD.WIDE.U32 R22, R23, 0x8, R2 ;  /* 0x0000000817167825 */ /* 0x000fe200078e0002 */
[----:B---3--:R0:W-:Y:S04]  /*35e0*/  STG.E.64 desc[UR8][R18.64], R34 ;  /* 0x0000002212007986 */ /* 0x0081e8000c101b08 */
[----:B----4-:R3:W-:Y:S04]  /*35f0*/  STG.E.64 desc[UR8][R20.64], R32 ;  /* 0x0000002014007986 */ /* 0x0107e8000c101b08 */
[----:B------:R-:W4:Y:S04]  /*3600*/  LDG.E.64 R42, desc[UR8][R24.64] ;  /* 0x00000008182a7981 */ /* 0x000f28000c1e1b00 */
[----:B------:R-:W5:Y:S01]  /*3610*/  LDG.E.64 R38, desc[UR8][R22.64] ;  /* 0x0000000816267981 */ /* 0x000f62000c1e1b00 */
[----:B-1----:R-:W-:Y:S01]  /*3620*/  VIADD R27, R31, 0x2 ;  /* 0x000000021f1b7836 */ /* 0x002fe20000000000 */
[----:B--2---:R-:W-:-:S03]  /*3630*/  IADD3 R29, PT, PT, R17, 0x6, RZ ;  /* 0x00000006111d7810 */ /* 0x004fc60007ffe0ff */
[----:B------:R-:W-:-:S04]  /*3640*/  IMAD.WIDE.U32 R26, R27, 0x8, R2 ;  /* 0x000000081b1a7825 */ /* 0x000fc800078e0002 */
[----:B------:R-:W-:Y:S01]  /*3650*/  IMAD.WIDE.U32 R28, R29, 0x8, R2 ;  /* 0x000000081d1c7825 */ /* 0x000fe200078e0002 */
[----:B----4-:R1:W-:Y:S04]  /*3660*/  STG.E.64 desc[UR8][R22.64], R42 ;  /* 0x0000002a16007986 */ /* 0x0103e8000c101b08 */
[----:B-----5:R1:W-:Y:S04]  /*3670*/  STG.E.64 desc[UR8][R24.64], R38 ;  /* 0x0000002618007986 */ /* 0x0203e8000c101b08 */
[----:B------:R-:W2:Y:S04]  /*3680*/  LDG.E.64 R36, desc[UR8][R26.64] ;  /* 0x000000081a247981 */ /* 0x000ea8000c1e1b00 */
[----:B0-----:R-:W4:Y:S01]  /*3690*/  LDG.E.64 R18, desc[UR8][R28.64] ;  /* 0x000000081c127981 */ /* 0x001f22000c1e1b00 */
[----:B---3--:R-:W-:Y:S01]  /*36a0*/  VIADD R21, R31, 0x3 ;  /* 0x000000031f157836 */ /* 0x008fe20000000000 */
[----:B------:R-:W-:-:S03]  /*36b0*/  IADD3 R17, PT, PT, R17, 0x7, RZ ;  /* 0x0000000711117810 */ /* 0x000fc60007ffe0ff */
[----:B------:R-:W-:-:S04]  /*36c0*/  IMAD.WIDE.U32 R20, R21, 0x8, R2 ;  /* 0x0000000815147825 */ /* 0x000fc800078e0002 */
[----:B------:R-:W-:Y:S01]  /*36d0*/  IMAD.WIDE.U32 R2, R17, 0x8, R2 ;  /* 0x0000000811027825 */ /* 0x000fe200078e0002 */
[----:B--2---:R1:W-:Y:S04]  /*36e0*/  STG.E.64 desc[UR8][R28.64], R36 ;  /* 0x000000241c007986 */ /* 0x0043e8000c101b08 */
[----:B----4-:R1:W-:Y:S04]  /*36f0*/  STG.E.64 desc[UR8][R26.64], R18 ;  /* 0x000000121a007986 */ /* 0x0103e8000c101b08 */
[----:B------:R-:W2:Y:S04]  /*3700*/  LDG.E.64 R30, desc[UR8][R20.64] ;  /* 0x00000008141e7981 */ /* 0x000ea8000c1e1b00 */
[----:B------:R-:W3:Y:S01]  /*3710*/  LDG.E.64 R16, desc[UR8][R2.64] ;  /* 0x0000000802107981 */ /* 0x000ee2000c1e1b00 */
[----:B------:R-:W-:Y:S01]  /*3720*/  PLOP3.LUT P0, PT, PT, PT, PT, 0x8, 0x80 ;  /* 0x000000000080781c */ /* 0x000fe20003f0e170 */
[----:B------:R-:W-:-:S02]  /*3730*/  UIADD3 UR5, UPT, UPT, UR5, 0x8, URZ ;  /* 0x0000000805057890 */ /* 0x000fc4000fffe0ff */
[----:B--2---:R1:W-:Y:S04]  /*3740*/  STG.E.64 desc[UR8][R2.64], R30 ;  /* 0x0000001e02007986 */ /* 0x0043e8000c101b08 */
[----:B---3--:R1:W-:Y:S06]  /*3750*/  STG.E.64 desc[UR8][R20.64], R16 ;  /* 0x0000001014007986 */ /* 0x0083ec000c101b08 */
.L_x_127:
[----:B------:R-:W-:-:S13]  /*3760*/  ISETP.NE.OR P0, PT, R0, UR5, P0 ;  /* 0x0000000500007c0c */ /* 0x000fda0008705670 */
[----:B------:R-:W-:Y:S05]  /*3770*/  @!P0 BRA `(.L_x_123) ;  /* 0x0000000000908947 */ /* 0x000fea0003800000 */
.L_x_124:
[----:B-12---:R-:W0:Y:S01]  /*3780*/  LDC.64 R2, c[0x0][0x390] ;  /* 0x0000e400ff027b82 */ /* 0x006e220000000a00 */
        /* <DEDUP_REMOVED lines=20> */
[----:B------:R-:W3:Y:S04]  /*38d0*/  LDG.E.64 R32, desc[UR8][R20.64] ;  /* 0x0000000814207981 */ /* 0x000ee8000c1e1b00 */
[----:B0-----:R-:W4:Y:S01]  /*38e0*/  LDG.E.64 R26, desc[UR8][R22.64] ;  /* 0x00000008161a7981 */ /* 0x001f22000c1e1b00 */
[----:B-1----:R-:W-:Y:S01]  /*38f0*/  IADD3 R37, PT, PT, R41, 0x3, RZ ;  /* 0x0000000329257810 */ /* 0x002fe20007ffe0ff */
[----:B------:R-:W-:-:S04]  /*3900*/  VIADD R35, R39, 0x3 ;  /* 0x0000000327237836 */ /* 0x000fc80000000000 */
[----:B------:R-:W-:-:S04]  /*3910*/  IMAD.WIDE.U32 R36, R37, 0x8, R2 ;  /* 0x0000000825247825 */ /* 0x000fc800078e0002 */
[----:B------:R-:W-:Y:S01]  /*3920*/  IMAD.WIDE.U32 R34, R35, 0x8, R2 ;  /* 0x0000000823227825 */ /* 0x000fe200078e0002 */
[----:B---3--:R2:W-:Y:S04]  /*3930*/  STG.E.64 desc[UR8][R22.64], R32 ;  /* 0x0000002016007986 */ /* 0x0085e8000c101b08 */
[----:B----4-:R2:W-:Y:S04]  /*3940*/  STG.E.64 desc[UR8][R20.64], R26 ;  /* 0x0000001a14007986 */ /* 0x0105e8000c101b08 */
[----:B------:R-:W3:Y:S04]  /*3950*/  LDG.E.64 R24, desc[UR8][R36.64] ;  /* 0x0000000824187981 */ /* 0x000ee8000c1e1b00 */
[----:B------:R-:W4:Y:S01]  /*3960*/  LDG.E.64 R2, desc[UR8][R34.64] ;  /* 0x0000000822027981 */ /* 0x000f22000c1e1b00 */
[----:B------:R-:W-:-:S06]  /*3970*/  UIADD3 UR5, UPT, UPT, UR5, 0x4, URZ ;  /* 0x0000000405057890 */ /* 0x000fcc000fffe0ff */
[----:B------:R-:W-:Y:S01]  /*3980*/  ISETP.NE.AND P0, PT, R0, UR5, PT ;  /* 0x0000000500007c0c */ /* 0x000fe2000bf05270 */
[----:B---3--:R2:W-:Y:S04]  /*3990*/  STG.E.64 desc[UR8][R34.64], R24 ;  /* 0x0000001822007986 */ /* 0x0085e8000c101b08 */
[----:B----4-:R2:W-:Y:S08]  /*39a0*/  STG.E.64 desc[UR8][R36.64], R2 ;  /* 0x0000000224007986 */ /* 0x0105f0000c101b08 */
[----:B------:R-:W-:Y:S05]  /*39b0*/  @P0 BRA `(.L_x_124) ;  /* 0xfffffffc00700947 */ /* 0x000fea000383ffff */
.L_x_123:
[----:B------:R-:W-:-:S13]  /*39c0*/  ISETP.NE.AND P0, PT, R4, RZ, PT ;  /* 0x000000ff0400720c */ /* 0x000fda0003f05270 */
[----:B------:R-:W-:Y:S05]  /*39d0*/  @!P0 BRA `(.L_x_120) ;  /* 0x0000000000748947 */ /* 0x000fea0003800000 */
[----:B-12---:R-:W0:Y:S01]  /*39e0*/  LDC.64 R2, c[0x0][0x390] ;  /* 0x0000e400ff027b82 */ /* 0x006e220000000a00 */
[----:B------:R-:W-:Y:S01]  /*39f0*/  IADD3 R21, PT, PT, R15, R0, RZ ;  /* 0x000000000f157210 */ /* 0x000fe20007ffe0ff */
[----:B------:R-:W-:-:S04]  /*3a00*/  IMAD R23, R8, R13, R0 ;  /* 0x0000000d08177224 */ /* 0x000fc800078e0200 */
[----:B0-----:R-:W-:-:S04]  /*3a10*/  IMAD.WIDE.U32 R16, R23, 0x8, R2 ;  /* 0x0000000817107825 */ /* 0x001fc800078e0002 */
[----:B------:R-:W-:Y:S01]  /*3a20*/  IMAD.WIDE.U32 R12, R21, 0x8, R2 ;  /* 0x00000008150c7825 */ /* 0x000fe200078e0002 */
[----:B------:R-:W2:Y:S04]  /*3a30*/  LDG.E.64 R18, desc[UR8][R16.64] ;  /* 0x0000000810127981 */ /* 0x000ea8000c1e1b00 */
[----:B------:R-:W3:Y:S01]  /*3a40*/  LDG.E.64 R14, desc[UR8][R12.64] ;  /* 0x000000080c0e7981 */ /* 0x000ee2000c1e1b00 */
[----:B------:R-:W-:-:S03]  /*3a50*/  ISETP.NE.AND P0, PT, R4, 0x1, PT ;  /* 0x000000010400780c */ /* 0x000fc60003f05270 */
[----:B--2---:R0:W-:Y:S04]  /*3a60*/  STG.E.64 desc[UR8][R12.64], R18 ;  /* 0x000000120c007986 */ /* 0x0041e8000c101b08 */
[----:B---3--:R0:W-:Y:S06]  /*3a70*/  STG.E.64 desc[UR8][R16.64], R14 ;  /* 0x0000000e10007986 */ /* 0x0081ec000c101b08 */
[----:B------:R-:W-:Y:S05]  /*3a80*/  @!P0 BRA `(.L_x_120) ;  /* 0x0000000000488947 */ /* 0x000fea0003800000 */
[----:B0-----:R-:W-:Y:S01]  /*3a90*/  VIADD R17, R23, 0x1 ;  /* 0x0000000117117836 */ /* 0x001fe20000000000 */
[----:B------:R-:W-:-:S03]  /*3aa0*/  IADD3 R13, PT, PT, R21, 0x1, RZ ;  /* 0x00000001150d7810 */ /* 0x000fc60007ffe0ff */
[----:B------:R-:W-:-:S04]  /*3ab0*/  IMAD.WIDE.U32 R16, R17, 0x8, R2 ;  /* 0x0000000811107825 */ /* 0x000fc800078e0002 */
[----:B------:R-:W-:Y:S01]  /*3ac0*/  IMAD.WIDE.U32 R12, R13, 0x8, R2 ;  /* 0x000000080d0c7825 */ /* 0x000fe200078e0002 */
[----:B------:R-:W2:Y:S04]  /*3ad0*/  LDG.E.64 R18, desc[UR8][R16.64] ;  /* 0x0000000810127981 */ /* 0x000ea8000c1e1b00 */
[----:B------:R-:W3:Y:S01]  /*3ae0*/  LDG.E.64 R14, desc[UR8][R12.64] ;  /* 0x000000080c0e7981 */ /* 0x000ee2000c1e1b00 */
[----:B------:R-:W-:-:S03]  /*3af0*/  ISETP.NE.AND P0, PT, R4, 0x2, PT ;  /* 0x000000020400780c */ /* 0x000fc60003f05270 */
[----:B--2---:R4:W-:Y:S04]  /*3b00*/  STG.E.64 desc[UR8][R12.64], R18 ;  /* 0x000000120c007986 */ /* 0x0049e8000c101b08 */
[----:B---3--:R4:W-:Y:S06]  /*3b10*/  STG.E.64 desc[UR8][R16.64], R14 ;  /* 0x0000000e10007986 */ /* 0x0089ec000c101b08 */
[----:B------:R-:W-:Y:S05]  /*3b20*/  @!P0 BRA `(.L_x_120) ;  /* 0x0000000000208947 */ /* 0x000fea0003800000 */
[----:B----4-:R-:W-:Y:S01]  /*3b30*/  VIADD R15, R23, 0x2 ;  /* 0x00000002170f7836 */ /* 0x010fe20000000000 */
[----:B------:R-:W-:-:S03]  /*3b40*/  IADD3 R13, PT, PT, R21, 0x2, RZ ;  /* 0x00000002150d7810 */ /* 0x000fc60007ffe0ff */
[----:B------:R-:W-:-:S04]  /*3b50*/  IMAD.WIDE.U32 R14, R15, 0x8, R2 ;  /* 0x000000080f0e7825 */ /* 0x000fc800078e0002 */
[----:B------:R-:W-:Y:S01]  /*3b60*/  IMAD.WIDE.U32 R2, R13, 0x8, R2 ;  /* 0x000000080d027825 */ /* 0x000fe200078e0002 */
[----:B------:R-:W2:Y:S04]  /*3b70*/  LDG.E.64 R16, desc[UR8][R14.64] ;  /* 0x000000080e107981 */ /* 0x000ea8000c1e1b00 */
[----:B------:R-:W3:Y:S04]  /*3b80*/  LDG.E.64 R12, desc[UR8][R2.64] ;  /* 0x00000008020c7981 */ /* 0x000ee8000c1e1b00 */
[----:B--2---:R0:W-:Y:S04]  /*3b90*/  STG.E.64 desc[UR8][R2.64], R16 ;  /* 0x0000001002007986 */ /* 0x0041e8000c101b08 */
[----:B---3--:R0:W-:Y:S02]  /*3ba0*/  STG.E.64 desc[UR8][R14.64], R12 ;  /* 0x0000000c0e007986 */ /* 0x0081e4000c101b08 */
.L_x_120:
[----:B------:R-:W-:Y:S05]  /*3bb0*/  BSYNC.RECONVERGENT B0 ;  /* 0x0000000000007941 */ /* 0x000fea0003800200 */
.L_x_119:
[----:B------:R-:W5:Y:S01]  /*3bc0*/  S2UR UR6, SR_CgaCtaId ;  /* 0x00000000000679c3 */ /* 0x000f620000008800 */
[----:B------:R-:W3:Y:S01]  /*3bd0*/  LDCU UR10, c[0x0][0x3a4] ;  /* 0x00007480ff0a77ac */ /* 0x000ee20008000800 */
[----:B------:R-:W-:Y:S01]  /*3be0*/  BSSY.RECONVERGENT B0, `(.L_x_128) ;  /* 0x0000018000007945 */ /* 0x000fe20003800200 */
[----:B------:R-:W-:-:S05]  /*3bf0*/  UMOV UR5, 0x400 ;  /* 0x0000040000057882 */ /* 0x000fca0000000000 */
[----:B012---:R-:W0:Y:S08]  /*3c00*/  LDC R3, c[0x0][0x3a0] ;  /* 0x0000e800ff037b82 */ /* 0x007e300000000800 */
[----:B------:R-:W-:Y:S01]  /*3c10*/  BAR.SYNC.DEFER_BLOCKING 0x0 ;  /* 0x0000000000007b1d */ /* 0x000fe20000010000 */
[----:B---3--:R-:W-:Y:S01]  /*3c20*/  ISETP.GE.U32.AND P0, PT, R5, UR10, PT ;  /* 0x0000000a05007c0c */ /* 0x008fe2000bf06070 */
[----:B-----5:R-:W-:-:S09]  /*3c30*/  ULEA UR5, UR6, UR5, 0x18 ;  /* 0x0000000506057291 */ /* 0x020fd2000f8ec0ff */
[----:B----4-:R-:W1:Y:S03]  /*3c40*/  LDS.128 R12, [UR5] ;  /* 0x00000005ff0c7984 */ /* 0x010e660008000c00 */
[----:B------:R-:W-:Y:S05]  /*3c50*/  @P0 BRA `(.L_x_129) ;  /* 0x0000000000400947 */ /* 0x000fea0003800000 */
[----:B------:R-:W2:Y:S01]  /*3c60*/  LDC.64 R24, c[0x0][0x388] ;  /* 0x0000e200ff187b82 */ /* 0x000ea20000000a00 */
[----:B------:R-:W-:Y:S01]  /*3c70*/  VIADD R27, R9, -UR10 ;  /* 0x8000000a091b7c36 */ /* 0x000fe20008000000 */
[----:B------:R-:W-:-:S07]  /*3c80*/  MOV R0, R5 ;  /* 0x0000000500007202 */ /* 0x000fce0000000f00 */
.L_x_130:
[----:B---3--:R-:W-:Y:S01]  /*3c90*/  IADD3 R21, PT, PT, R9, R0, RZ ;  /* 0x0000000009157210 */ /* 0x008fe20007ffe0ff */
[----:B------:R-:W-:-:S04]  /*3ca0*/  IMAD.IADD R17, R27, 0x1, R0 ;  /* 0x000000011b117824 */ /* 0x000fc800078e0200 */
[----:B--2---:R-:W-:-:S04]  /*3cb0*/  IMAD.WIDE.U32 R16, R17, 0x8, R24 ;  /* 0x0000000811107825 */ /* 0x004fc800078e0018 */
[----:B------:R-:W-:Y:S01]  /*3cc0*/  IMAD.WIDE.U32 R20, R21, 0x8, R24 ;  /* 0x0000000815147825 */ /* 0x000fe200078e0018 */
[----:B------:R-:W1:Y:S04]  /*3cd0*/  LDG.E.64 R18, desc[UR8][R16.64] ;  /* 0x0000000810127981 */ /* 0x000e68000c1e1b00 */
[----:B------:R-:W1:Y:S01]  /*3ce0*/  LDG.E.64 R22, desc[UR8][R20.64] ;  /* 0x0000000814167981 */ /* 0x000e62000c1e1b00 */
[----:B------:R-:W-:-:S05]  /*3cf0*/  VIADD R0, R0, UR7 ;  /* 0x0000000700007c36 */ /* 0x000fca0008000000 */
[----:B------:R-:W-:Y:S01]  /*3d00*/  ISETP.GE.U32.AND P0, PT, R0, UR10, PT ;  /* 0x0000000a00007c0c */ /* 0x000fe2000bf06070 */
[----:B-1----:R-:W-:-:S07]  /*3d10*/  DFMA R22, R12, R18, R22 ;  /* 0x000000120c16722b */ /* 0x002fce0000000016 */
[----:B------:R3:W-:Y:S01]  /*3d20*/  STG.E.64 desc[UR8][R16.64], R22 ;  /* 0x0000001610007986 */ /* 0x0007e2000c101b08 */
[----:B------:R-:W-:-:S07]  /*3d30*/  DFMA R18, R22, -R14, R18 ;  /* 0x8000000e1612722b */ /* 0x000fce0000000012 */
[----:B------:R3:W-:Y:S01]  /*3d40*/  STG.E.64 desc[UR8][R20.64], R18 ;  /* 0x0000001214007986 */ /* 0x0007e2000c101b08 */
[----:B------:R-:W-:Y:S05]  /*3d50*/  @!P0 BRA `(.L_x_130) ;  /* 0xfffffffc00cc8947 */ /* 0x000fea000383ffff */
.L_x_129:
[----:B------:R-:W-:Y:S05]  /*3d60*/  BSYNC.RECONVERGENT B0 ;  /* 0x0000000000007941 */ /* 0x000fea0003800200 */
.L_x_128:
[----:B------:R-:W-:Y:S01]  /*3d70*/  IADD3 R0, PT, PT, R8, 0x1, RZ ;  /* 0x0000000108007810 */ /* 0x000fe20007ffe0ff */
[----:B------:R-:W-:Y:S03]  /*3d80*/  BAR.SYNC.DEFER_BLOCKING 0x0 ;  /* 0x0000000000007b1d */ /* 0x000fe60000010000 */
[----:B0-----:R-:W-:-:S03]  /*3d90*/  ISETP.GE.U32.AND P0, PT, R0, R3, PT ;  /* 0x000000030000720c */ /* 0x001fc60003f06070 */
[----:B------:R-:W-:Y:S01]  /*3da0*/  BSSY.RECONVERGENT B0, `(.L_x_131) ;  /* 0x000005c000007945 */ /* 0x000fe20003800200 */
[----:B------:R-:W-:-:S13]  /*3db0*/  ISETP.NE.OR P0, PT, R5, RZ, P0 ;  /* 0x000000ff0500720c */ /* 0x000fda0000705670 */
[----:B------:R-:W-:Y:S05]  /*3dc0*/  @P0 BRA `(.L_x_132) ;  /* 0x0000000400640947 */ /* 0x000fea0003800000 */
[----:B------:R-:W-:-:S05]  /*3dd0*/  LOP3.LUT R2, RZ, R8, RZ, 0x33, !PT ;  /* 0x00000008ff027212 */ /* 0x000fca00078e33ff */
[----:B------:R-:W-:-:S05]  /*3de0*/  IMAD.IADD R2, R2, 0x1, R3 ;  /* 0x0000000102027824 */ /* 0x000fca00078e0203 */
[----:B------:R-:W-:-:S13]  /*3df0*/  LOP3.LUT P0, R2, R2, 0x3, RZ, 0xc0, !PT ;  /* 0x0000000302027812 */ /* 0x000fda000780c0ff */
[----:B------:R-:W-:Y:S05]  /*3e00*/  @!P0 BRA `(.L_x_133) ;  /* 0x0000000000988947 */ /* 0x000fea0003800000 */
[----:B---3--:R-:W0:Y:S01]  /*3e10*/  LDC.64 R16, c[0x0][0x390] ;  /* 0x0000e400ff107b82 */ /* 0x008e220000000a00 */
[----:B------:R-:W-:-:S05]  /*3e20*/  IADD3 R10, PT, PT, R10, R3, RZ ;  /* 0x000000030a0a7210 */ /* 0x000fca0007ffe0ff */
[C---:B------:R-:W-:Y:S02]  /*3e30*/  VIADD R23, R10.reuse, 0x1 ;  /* 0x000000010a177836 */ /* 0x040fe40000000000 */
[----:B0-----:R-:W-:-:S04]  /*3e40*/  IMAD.WIDE.U32 R18, R10, 0x8, R16 ;  /* 0x000000080a127825 */ /* 0x001fc800078e0010 */
[----:B------:R-:W-:Y:S01]  /*3e50*/  IMAD.WIDE.U32 R22, R23, 0x8, R16 ;  /* 0x0000000817167825 */ /* 0x000fe200078e0010 */
[----:B------:R-:W1:Y:S04]  /*3e60*/  LDG.E.64 R20, desc[UR8][R18.64] ;  /* 0x0000000812147981 */ /* 0x000e68000c1e1b00 */
[----:B------:R-:W1:Y:S01]  /*3e70*/  LDG.E.64 R24, desc[UR8][R22.64] ;  /* 0x0000000816187981 */ /* 0x000e62000c1e1b00 */
[----:B------:R-:W-:Y:S02]  /*3e80*/  ISETP.NE.AND P0, PT, R2, 0x1, PT ;  /* 0x000000010200780c */ /* 0x000fe40003f05270 */
[----:B------:R-:W-:Y:S01]  /*3e90*/  IADD3 R0, PT, PT, R8, 0x2, RZ ;  /* 0x0000000208007810 */ /* 0x000fe20007ffe0ff */
[----:B-1----:R-:W-:-:S07]  /*3ea0*/  DFMA R24, R12, R20, R24 ;  /* 0x000000140c18722b */ /* 0x002fce0000000018 */
[----:B------:R0:W-:Y:S01]  /*3eb0*/  STG.E.64 desc[UR8][R18.64], R24 ;  /* 0x0000001812007986 */ /* 0x0001e2000c101b08 */
[----:B------:R-:W-:-:S07]  /*3ec0*/  DFMA R20, R24, -R14, R20 ;  /* 0x8000000e1814722b */ /* 0x000fce0000000014 */
[----:B------:R0:W-:Y:S01]  /*3ed0*/  STG.E.64 desc[UR8][R22.64], R20 ;  /* 0x0000001416007986 */ /* 0x0001e2000c101b08 */
[----:B------:R-:W-:Y:S05]  /*3ee0*/  @!P0 BRA `(.L_x_133) ;  /* 0x0000000000608947 */ /* 0x000fea0003800000 */
[----:B------:R-:W-:-:S04]  /*3ef0*/  IMAD.IADD R10, R10, 0x1, R3 ;  /* 0x000000010a0a7824 */ /* 0x000fc800078e0203 */
[C---:B0-----:R-:W-:Y:S01]  /*3f00*/  IMAD.WIDE.U32 R18, R10.reuse, 0x8, R16 ;  /* 0x000000080a127825 */ /* 0x041fe200078e0010 */
[----:B------:R-:W-:-:S04]  /*3f10*/  IADD3 R23, PT, PT, R10, 0x1, RZ ;  /* 0x000000010a177810 */ /* 0x000fc80007ffe0ff */
[----:B------:R-:W2:Y:S01]  /*3f20*/  LDG.E.64 R20, desc[UR8][R18.64] ;  /* 0x0000000812147981 */ /* 0x000ea2000c1e1b00 */
[----:B------:R-:W-:-:S05]  /*3f30*/  IMAD.WIDE.U32 R22, R23, 0x8, R16 ;  /* 0x0000000817167825 */ /* 0x000fca00078e0010 */
[----:B------:R-:W2:Y:S01]  /*3f40*/  LDG.E.64 R24, desc[UR8][R22.64] ;  /* 0x0000000816187981 */ /* 0x000ea2000c1e1b00 */
[----:B------:R-:W-:Y:S01]  /*3f50*/  ISETP.NE.AND P0, PT, R2, 0x2, PT ;  /* 0x000000020200780c */ /* 0x000fe20003f05270 */
[----:B------:R-:W-:Y:S01]  /*3f60*/  VIADD R0, R8, 0x3 ;  /* 0x0000000308007836 */ /* 0x000fe20000000000 */
[----:B--2---:R-:W-:-:S08]  /*3f70*/  DFMA R24, R12, R20, R24 ;  /* 0x000000140c18722b */ /* 0x004fd00000000018 */
[----:B------:R-:W-:Y:S01]  /*3f80*/  DFMA R20, R24, -R14, R20 ;  /* 0x8000000e1814722b */ /* 0x000fe20000000014 */
[----:B------:R2:W-:Y:S06]  /*3f90*/  STG.E.64 desc[UR8][R18.64], R24 ;  /* 0x0000001812007986 */ /* 0x0005ec000c101b08 */
[----:B------:R2:W-:Y:S01]  /*3fa0*/  STG.E.64 desc[UR8][R22.64], R20 ;  /* 0x0000001416007986 */ /* 0x0005e2000c101b08 */
[----:B------:R-:W-:Y:S05]  /*3fb0*/  @!P0 BRA `(.L_x_133) ;  /* 0x00000000002c8947 */ /* 0x000fea0003800000 */
[----:B--2---:R-:W-:-:S05]  /*3fc0*/  IADD3 R19, PT, PT, R10, R3, RZ ;  /* 0x000000030a137210 */ /* 0x004fca0007ffe0ff */
[C---:B------:R-:W-:Y:S02]  /*3fd0*/  VIADD R21, R19.reuse, 0x1 ;  /* 0x0000000113157836 */ /* 0x040fe40000000000 */
[----:B------:R-:W-:-:S04]  /*3fe0*/  IMAD.WIDE.U32 R18, R19, 0x8, R16 ;  /* 0x0000000813127825 */ /* 0x000fc800078e0010 */
[----:B------:R-:W-:Y:S02]  /*3ff0*/  IMAD.WIDE.U32 R20, R21, 0x8, R16 ;  /* 0x0000000815147825 */ /* 0x000fe400078e0010 */
[----:B------:R-:W2:Y:S04]  /*4000*/  LDG.E.64 R16, desc[UR8][R18.64] ;  /* 0x0000000812107981 */ /* 0x000ea8000c1e1b00 */
[----:B------:R-:W2:Y:S01]  /*4010*/  LDG.E.64 R22, desc[UR8][R20.64] ;  /* 0x0000000814167981 */ /* 0x000ea2000c1e1b00 */
[----:B------:R-:W-:Y:S01]  /*4020*/  IADD3 R0, PT, PT, R8, 0x4, RZ ;  /* 0x0000000408007810 */ /* 0x000fe20007ffe0ff */
[----:B--2---:R-:W-:-:S07]  /*4030*/  DFMA R22, R12, R16, R22 ;  /* 0x000000100c16722b */ /* 0x004fce0000000016 */
[----:B------:R4:W-:Y:S01]  /*4040*/  STG.E.64 desc[UR8][R18.64], R22 ;  /* 0x0000001612007986 */ /* 0x0009e2000c101b08 */
[----:B------:R-:W-:-:S07]  /*4050*/  DFMA R16, R22, -R14, R16 ;  /* 0x8000000e1610722b */ /* 0x000fce0000000010 */
[----:B------:R4:W-:Y:S04]  /*4060*/  STG.E.64 desc[UR8][R20.64], R16 ;  /* 0x0000001014007986 */ /* 0x0009e8000c101b08 */
.L_x_133:
[----:B---34-:R-:W4:Y:S01]  /*4070*/  LDC.64 R16, c[0x0][0x390] ;  /* 0x0000e400ff107b82 */ /* 0x018f220000000a00 */
[----:B------:R-:W-:-:S04]  /*4080*/  IADD3 R2, PT, PT, -R8, -0x2, R3 ;  /* 0xfffffffe08027810 */ /* 0x000fc80007ffe103 */
[----:B------:R-:W-:-:S13]  /*4090*/  ISETP.GE.U32.AND P0, PT, R2, 0x3, PT ;  /* 0x000000030200780c */ /* 0x000fda0003f06070 */
[----:B------:R-:W-:Y:S05]  /*40a0*/  @!P0 BRA `(.L_x_132) ;  /* 0x0000000000ac8947 */ /* 0x000fea0003800000 */
.L_x_134:
[CC--:B------:R-:W-:Y:S02]  /*40b0*/  IMAD R2, R0.reuse, R3.reuse, R11 ;  /* 0x0000000300027224 */ /* 0x0c0fe400078e020b */
[----:B0-----:R-:W-:Y:S02]  /*40c0*/  IMAD R29, R0, R3, R8 ;  /* 0x00000003001d7224 */ /* 0x001fe400078e0208 */
[----:B----4-:R-:W-:-:S04]  /*40d0*/  IMAD.WIDE.U32 R26, R2, 0x8, R16 ;  /* 0x00000008021a7825 */ /* 0x010fc800078e0010 */
[----:B------:R-:W-:Y:S01]  /*40e0*/  IMAD.WIDE.U32 R28, R29, 0x8, R16 ;  /* 0x000000081d1c7825 */ /* 0x000fe200078e0010 */
[----:B0-2---:R-:W1:Y:S04]  /*40f0*/  LDG.E.64 R18, desc[UR8][R26.64] ;  /* 0x000000081a127981 */ /* 0x005e68000c1e1b00 */
[----:B------:R-:W1:Y:S01]  /*4100*/  LDG.E.64 R20, desc[UR8][R28.64] ;  /* 0x000000081c147981 */ /* 0x000e62000c1e1b00 */
[----:B------:R-:W-:Y:S01]  /*4110*/  IMAD.IADD R2, R2, 0x1, R3 ;  /* 0x0000000102027824 */ /* 0x000fe200078e0203 */
[----:B-1----:R-:W-:-:S04]  /*4120*/  DFMA R30, R12, R18, R20 ;  /* 0x000000120c1e722b */ /* 0x002fc80000000014 */
[----:B------:R-:W-:-:S05]  /*4130*/  IADD3 R21, PT, PT, R2, 0x1, RZ ;  /* 0x0000000102157810 */ /* 0x000fca0007ffe0ff */
[--C-:B------:R-:W-:Y:S01]  /*4140*/  IMAD.WIDE.U32 R20, R21, 0x8, R16.reuse ;  /* 0x0000000815147825 */ /* 0x100fe200078e0010 */
[----:B------:R-:W-:Y:S01]  /*4150*/  DFMA R32, R30, -R14, R18 ;  /* 0x8000000e1e20722b */ /* 0x000fe20000000012 */
[----:B------:R0:W-:Y:S02]  /*4160*/  STG.E.64 desc[UR8][R26.64], R30 ;  /* 0x0000001e1a007986 */ /* 0x0001e4000c101b08 */
[----:B------:R-:W-:-:S04]  /*4170*/  IMAD.WIDE.U32 R18, R2, 0x8, R16 ;  /* 0x0000000802127825 */ /* 0x000fc800078e0010 */
[----:B------:R1:W-:Y:S04]  /*4180*/  STG.E.64 desc[UR8][R28.64], R32 ;  /* 0x000000201c007986 */ /* 0x0003e8000c101b08 */
[----:B------:R-:W2:Y:S04]  /*4190*/  LDG.E.64 R22, desc[UR8][R18.64] ;  /* 0x0000000812167981 */ /* 0x000ea8000c1e1b00 */
[----:B------:R-:W2:Y:S01]  /*41a0*/  LDG.E.64 R24, desc[UR8][R20.64] ;  /* 0x0000000814187981 */ /* 0x000ea2000c1e1b00 */
[----:B------:R-:W-:Y:S01]  /*41b0*/  IMAD.IADD R2, R2, 0x1, R3 ;  /* 0x0000000102027824 */ /* 0x000fe200078e0203 */
[----:B--2---:R-:W-:-:S04]  /*41c0*/  DFMA R34, R12, R22, R24 ;  /* 0x000000160c22722b */ /* 0x004fc80000000018 */
[----:B------:R-:W-:-:S05]  /*41d0*/  IADD3 R25, PT, PT, R2, 0x1, RZ ;  /* 0x0000000102197810 */ /* 0x000fca0007ffe0ff */
[--C-:B------:R-:W-:Y:S01]  /*41e0*/  IMAD.WIDE.U32 R24, R25, 0x8, R16.reuse ;  /* 0x0000000819187825 */ /* 0x100fe200078e0010 */
[----:B------:R-:W-:Y:S01]  /*41f0*/  DFMA R36, R34, -R14, R22 ;  /* 0x8000000e2224722b */ /* 0x000fe20000000016 */
[----:B------:R2:W-:Y:S02]  /*4200*/  STG.E.64 desc[UR8][R18.64], R34 ;  /* 0x0000002212007986 */ /* 0x0005e4000c101b08 */
[----:B------:R-:W-:-:S04]  /*4210*/  IMAD.WIDE.U32 R22, R2, 0x8, R16 ;  /* 0x0000000802167825 */ /* 0x000fc800078e0010 */
[----:B------:R3:W-:Y:S04]  /*4220*/  STG.E.64 desc[UR8][R20.64], R36 ;  /* 0x0000002414007986 */ /* 0x0007e8000c101b08 */
[----:B0-----:R-:W4:Y:S04]  /*4230*/  LDG.E.64 R26, desc[UR8][R22.64] ;  /* 0x00000008161a7981 */ /* 0x001f28000c1e1b00 */
[----:B-1----:R-:W4:Y:S01]  /*4240*/  LDG.E.64 R28, desc[UR8][R24.64] ;  /* 0x00000008181c7981 */ /* 0x002f22000c1e1b00 */
[----:B------:R-:W-:-:S05]  /*4250*/  IMAD.IADD R31, R2, 0x1, R3 ;  /* 0x00000001021f7824 */ /* 0x000fca00078e0203 */
[C---:B------:R-:W-:Y:S01]  /*4260*/  IADD3 R33, PT, PT, R31.reuse, 0x1, RZ ;  /* 0x000000011f217810 */ /* 0x040fe20007ffe0ff */
[----:B------:R-:W-:-:S04]  /*4270*/  IMAD.WIDE.U32 R30, R31, 0x8, R16 ;  /* 0x000000081f1e7825 */ /* 0x000fc800078e0010 */
[----:B------:R-:W-:Y:S01]  /*4280*/  IMAD.WIDE.U32 R32, R33, 0x8, R16 ;  /* 0x0000000821207825 */ /* 0x000fe200078e0010 */
[----:B----4-:R-:W-:-:S07]  /*4290*/  DFMA R28, R12, R26, R28 ;  /* 0x0000001a0c1c722b */ /* 0x010fce000000001c */
[----:B------:R0:W-:Y:S01]  /*42a0*/  STG.E.64 desc[UR8][R22.64], R28 ;  /* 0x0000001c16007986 */ /* 0x0001e2000c101b08 */
[----:B------:R-:W-:-:S07]  /*42b0*/  DFMA R26, R28, -R14, R26 ;  /* 0x8000000e1c1a722b */ /* 0x000fce000000001a */
[----:B------:R0:W-:Y:S04]  /*42c0*/  STG.E.64 desc[UR8][R24.64], R26 ;  /* 0x0000001a18007986 */ /* 0x0001e8000c101b08 */
[----:B--2---:R-:W2:Y:S04]  /*42d0*/  LDG.E.64 R18, desc[UR8][R30.64] ;  /* 0x000000081e127981 */ /* 0x004ea8000c1e1b00 */
[----:B---3--:R-:W2:Y:S01]  /*42e0*/  LDG.E.64 R20, desc[UR8][R32.64] ;  /* 0x0000000820147981 */ /* 0x008ea2000c1e1b00 */
[----:B------:R-:W-:-:S05]  /*42f0*/  VIADD R0, R0, 0x4 ;  /* 0x0000000400007836 */ /* 0x000fca0000000000 */
[----:B------:R-:W-:Y:S01]  /*4300*/  ISETP.NE.AND P0, PT, R0, R3, PT ;  /* 0x000000030000720c */ /* 0x000fe20003f05270 */
[----:B--2---:R-:W-:-:S07]  /*4310*/  DFMA R20, R12, R18, R20 ;  /* 0x000000120c14722b */ /* 0x004fce0000000014 */
[----:B------:R0:W-:Y:S01]  /*4320*/  STG.E.64 desc[UR8][R30.64], R20 ;  /* 0x000000141e007986 */ /* 0x0001e2000c101b08 */
[----:B------:R-:W-:-:S07]  /*4330*/  DFMA R18, R20, -R14, R18 ;  /* 0x8000000e1412722b */ /* 0x000fce0000000012 */
[----:B------:R0:W-:Y:S01]  /*4340*/  STG.E.64 desc[UR8][R32.64], R18 ;  /* 0x0000001220007986 */ /* 0x0001e2000c101b08 */
[----:B------:R-:W-:Y:S05]  /*4350*/  @P0 BRA `(.L_x_134) ;  /* 0xfffffffc00540947 */ /* 0x000fea000383ffff */
.L_x_132:
[----:B------:R-:W-:Y:S05]  /*4360*/  BSYNC.RECONVERGENT B0 ;  /* 0x0000000000007941 */ /* 0x000fea0003800200 */
.L_x_131:
[----:B------:R-:W-:Y:S01]  /*4370*/  BAR.SYNC.DEFER_BLOCKING 0x0 ;  /* 0x0000000000007b1d */ /* 0x000fe20000010000 */
[----:B------:R-:W-:-:S04]  /*4380*/  VIMNMX.U32 R8, PT, PT, R8, 0x2, !PT ;  /* 0x0000000208087848 */ /* 0x000fc80007fe0000 */
[----:B------:R-:W-:Y:S01]  /*4390*/  IADD3 R8, PT, PT, R8, -0x1, RZ ;  /* 0xffffffff08087810 */ /* 0x000fe20007ffe0ff */
[----:B------:R-:W-:Y:S06]  /*43a0*/  BRA `(.L_x_135) ;  /* 0x0000000000047947 */ /* 0x000fec0003800000 */
.L_x_115:
[----:B------:R-:W-:-:S07]  /*43b0*/  VIADD R8, R8, 0x1 ;  /* 0x0000000108087836 */ /* 0x000fce0000000000 */
.L_x_135:
[----:B------:R-:W-:Y:S02]  /*43c0*/  ISETP.LT.U32.AND P1, PT, R8, R3, PT ;  /* 0x000000030800720c */ /* 0x000fe40003f21070 */
[----:B------:R-:W-:-:S13]  /*43d0*/  ISETP.LE.U32.AND P0, PT, R7, UR4, PT ;  /* 0x0000000407007c0c */ /* 0x000fda000bf03070 */
[----:B------:R-:W-:Y:S05]  /*43e0*/  @!P0 BRA P1, `(.L_x_136) ;  /* 0xffffffc800248947 */ /* 0x000fea000083ffff */
[----:B------:R-:W-:Y:S05]  /*43f0*/  EXIT ;  /* 0x000000000000794d */ /* 0x000fea0003800000 */
        .weak           $__internal_2_$__cuda_sm20_div_rn_f64_full
        .type           $__internal_2_$__cuda_sm20_div_rn_f64_full,@function
        .size           $__internal_2_$__cuda_sm20_div_rn_f64_full,(.L_x_196 - $__internal_2_$__cuda_sm20_div_rn_f64_full)
$__internal_2_$__cuda_sm20_div_rn_f64_full:
[C---:B------:R-:W-:Y:S01]  /*4400*/  FSETP.GEU.AND P0, PT, |R27|.reuse, 1.469367938527859385e-39, PT ;  /* 0x001000001b00780b */ /* 0x040fe20003f0e200 */
[----:B------:R-:W-:Y:S01]  /*4410*/  IMAD.MOV.U32 R30, RZ, RZ, 0x1 ;  /* 0x00000001ff1e7424 */ /* 0x000fe200078e00ff */
[----:B------:R-:W-:Y:S01]  /*4420*/  LOP3.LUT R24, R27, 0x800fffff, RZ, 0xc0, !PT ;  /* 0x800fffff1b187812 */ /* 0x000fe200078ec0ff */
[----:B------:R-:W-:Y:S01]  /*4430*/  BSSY.RECONVERGENT B1, `(.L_x_137) ;  /* 0x0000054000017945 */ /* 0x000fe20003800200 */
[C---:B------:R-:W-:Y:S02]  /*4440*/  FSETP.GEU.AND P3, PT, |R29|.reuse, 1.469367938527859385e-39, PT ;  /* 0x001000001d00780b */ /* 0x040fe40003f6e200 */
[----:B------:R-:W-:Y:S02]  /*4450*/  LOP3.LUT R25, R24, 0x3ff00000, RZ, 0xfc, !PT ;  /* 0x3ff0000018197812 */ /* 0x000fe400078efcff */
[----:B------:R-:W-:Y:S02]  /*4460*/  MOV R24, R26 ;  /* 0x0000001a00187202 */ /* 0x000fe40000000f00 */
[----:B------:R-:W-:-:S02]  /*4470*/  LOP3.LUT R38, R29, 0x7ff00000, RZ, 0xc0, !PT ;  /* 0x7ff000001d267812 */ /* 0x000fc400078ec0ff */
[----:B------:R-:W-:Y:S01]  /*4480*/  MOV R0, 0x1ca00000 ;  /* 0x1ca0000000007802 */ /* 0x000fe20000000f00 */
[----:B------:R-:W-:Y:S01]  /*4490*/  @!P0 DMUL R24, R26, 8.98846567431157953865e+307 ;  /* 0x7fe000001a188828 */ /* 0x000fe20000000000 */
[C---:B------:R-:W-:Y:S01]  /*44a0*/  LOP3.LUT R39, R27.reuse, 0x7ff00000, RZ, 0xc0, !PT ;  /* 0x7ff000001b277812 */ /* 0x040fe200078ec0ff */
[----:B------:R-:W-:Y:S02]  /*44b0*/  IMAD.MOV.U32 R40, RZ, RZ, R38 ;  /* 0x000000ffff287224 */ /* 0x000fe400078e0026 */
[----:B------:R-:W-:Y:S02]  /*44c0*/  @!P3 LOP3.LUT R35, R27, 0x7ff00000, RZ, 0xc0, !PT ;  /* 0x7ff000001b23b812 */ /* 0x000fe400078ec0ff */
[----:B------:R-:W0:Y:S01]  /*44d0*/  MUFU.RCP64H R31, R25 ;  /* 0x00000019001f7308 */ /* 0x000e220000001800 */
[C---:B------:R-:W-:Y:S02]  /*44e0*/  ISETP.GE.U32.AND P2, PT, R38.reuse, R39, PT ;  /* 0x000000272600720c */ /* 0x040fe40003f46070 */
[----:B------:R-:W-:-:S02]  /*44f0*/  @!P3 ISETP.GE.U32.AND P4, PT, R38, R35, PT ;  /* 0x000000232600b20c */ /* 0x000fc40003f86070 */
[----:B------:R-:W-:Y:S02]  /*4500*/  @!P0 LOP3.LUT R39, R25, 0x7ff00000, RZ, 0xc0, !PT ;  /* 0x7ff0000019278812 */ /* 0x000fe400078ec0ff */
[----:B------:R-:W-:-:S04]  /*4510*/  @!P3 SEL R35, R0, 0x63400000, !P4 ;  /* 0x634000000023b807 */ /* 0x000fc80006000000 */
[----:B------:R-:W-:-:S04]  /*4520*/  @!P3 LOP3.LUT R36, R35, 0x80000000, R29, 0xf8, !PT ;  /* 0x800000002324b812 */ /* 0x000fc800078ef81d */
[----:B------:R-:W-:Y:S01]  /*4530*/  @!P3 LOP3.LUT R37, R36, 0x100000, RZ, 0xfc, !PT ;  /* 0x001000002425b812 */ /* 0x000fe200078efcff */
[----:B0-----:R-:W-:Y:S01]  /*4540*/  DFMA R32, R30, -R24, 1 ;  /* 0x3ff000001e20742b */ /* 0x001fe20000000818 */
[----:B------:R-:W-:-:S07]  /*4550*/  @!P3 MOV R36, RZ ;  /* 0x000000ff0024b202 */ /* 0x000fce0000000f00 */
[----:B------:R-:W-:-:S08]  /*4560*/  DFMA R32, R32, R32, R32 ;  /* 0x000000202020722b */ /* 0x000fd00000000020 */
[----:B------:R-:W-:Y:S01]  /*4570*/  DFMA R32, R30, R32, R30 ;  /* 0x000000201e20722b */ /* 0x000fe2000000001e */
[----:B------:R-:W-:Y:S01]  /*4580*/  SEL R31, R0, 0x63400000, !P2 ;  /* 0x63400000001f7807 */ /* 0x000fe20005000000 */
[----:B------:R-:W-:-:S03]  /*4590*/  IMAD.MOV.U32 R30, RZ, RZ, R28 ;  /* 0x000000ffff1e7224 */ /* 0x000fc600078e001c */
[----:B------:R-:W-:-:S03]  /*45a0*/  LOP3.LUT R31, R31, 0x800fffff, R29, 0xf8, !PT ;  /* 0x800fffff1f1f7812 */ /* 0x000fc600078ef81d */
[----:B------:R-:W-:-:S03]  /*45b0*/  DFMA R34, R32, -R24, 1 ;  /* 0x3ff000002022742b */ /* 0x000fc60000000818 */
[----:B------:R-:W-:-:S05]  /*45c0*/  @!P3 DFMA R30, R30, 2, -R36 ;  /* 0x400000001e1eb82b */ /* 0x000fca0000000824 */
[----:B------:R-:W-:-:S05]  /*45d0*/  DFMA R34, R32, R34, R32 ;  /* 0x000000222022722b */ /* 0x000fca0000000020 */
[----:B------:R-:W-:-:S03]  /*45e0*/  @!P3 LOP3.LUT R40, R31, 0x7ff00000, RZ, 0xc0, !PT ;  /* 0x7ff000001f28b812 */ /* 0x000fc600078ec0ff */
[----:B------:R-:W-:Y:S01]  /*45f0*/  DMUL R32, R34, R30 ;  /* 0x0000001e22207228 */ /* 0x000fe20000000000 */
[----:B------:R-:W-:-:S04]  /*4600*/  IADD3 R41, PT, PT, R40, -0x1, RZ ;  /* 0xffffffff28297810 */ /* 0x000fc80007ffe0ff */
[----:B------:R-:W-:Y:S01]  /*4610*/  ISETP.GT.U32.AND P0, PT, R41, 0x7feffffe, PT ;  /* 0x7feffffe2900780c */ /* 0x000fe20003f04070 */
[----:B------:R-:W-:Y:S02]  /*4620*/  VIADD R41, R39, 0xffffffff ;  /* 0xffffffff27297836 */ /* 0x000fe40000000000 */
[----:B------:R-:W-:-:S03]  /*4630*/  DFMA R36, R32, -R24, R30 ;  /* 0x800000182024722b */ /* 0x000fc6000000001e */
[----:B------:R-:W-:-:S05]  /*4640*/  ISETP.GT.U32.OR P0, PT, R41, 0x7feffffe, P0 ;  /* 0x7feffffe2900780c */ /* 0x000fca0000704470 */
[----:B------:R-:W-:-:S08]  /*4650*/  DFMA R36, R34, R36, R32 ;  /* 0x000000242224722b */ /* 0x000fd00000000020 */
[----:B------:R-:W-:Y:S05]  /*4660*/  @P0 BRA `(.L_x_138) ;  /* 0x00000000006c0947 */ /* 0x000fea0003800000 */
[----:B------:R-:W-:-:S04]  /*4670*/  LOP3.LUT R29, R27, 0x7ff00000, RZ, 0xc0, !PT ;  /* 0x7ff000001b1d7812 */ /* 0x000fc800078ec0ff */
[CC--:B------:R-:W-:Y:S02]  /*4680*/  VIADDMNMX R28, R38.reuse, -R29.reuse, 0xb9600000, !PT ;  /* 0xb9600000261c7446 */ /* 0x0c0fe4000780091d */
[----:B------:R-:W-:Y:S02]  /*4690*/  ISETP.GE.U32.AND P0, PT, R38, R29, PT ;  /* 0x0000001d2600720c */ /* 0x000fe40003f06070 */
[----:B------:R-:W-:Y:S02]  /*46a0*/  VIMNMX R28, PT, PT, R28, 0x46a00000, PT ;  /* 0x46a000001c1c7848 */ /* 0x000fe40003fe0100 */
[----:B------:R-:W-:-:S04]  /*46b0*/  SEL R29, R0, 0x63400000, !P0 ;  /* 0x63400000001d7807 */ /* 0x000fc80004000000 */
[----:B------:R-:W-:Y:S02]  /*46c0*/  IADD3 R0, PT, PT, -R29, R28, RZ ;  /* 0x0000001c1d007210 */ /* 0x000fe40007ffe1ff */
[----:B------:R-:W-:-:S03]  /*46d0*/  MOV R28, RZ ;  /* 0x000000ff001c7202 */ /* 0x000fc60000000f00 */
        /* <DEDUP_REMOVED lines=10> */
[----:B------:R-:W-:Y:S01]  /*4780*/  IADD3 R25, PT, PT, -R0, RZ, RZ ;  /* 0x000000ff00197210 */ /* 0x000fe20007ffe1ff */
[----:B------:R-:W-:Y:S01]  /*4790*/  IMAD.MOV.U32 R24, RZ, RZ, RZ ;  /* 0x000000ffff187224 */ /* 0x000fe200078e00ff */
[----:B------:R-:W-:-:S05]  /*47a0*/  DMUL.RP R28, R36, R28 ;  /* 0x0000001c241c7228 */ /* 0x000fca0000008000 */
[----:B------:R-:W-:-:S05]  /*47b0*/  DFMA R24, R32, -R24, R36 ;  /* 0x800000182018722b */ /* 0x000fca0000000024 */
[----:B------:R-:W-:Y:S02]  /*47c0*/  LOP3.LUT R27, R29, R27, RZ, 0x3c, !PT ;  /* 0x0000001b1d1b7212 */ /* 0x000fe400078e3cff */
[----:B------:R-:W-:-:S04]  /*47d0*/  IADD3 R24, PT, PT, -R0, -0x43300000, RZ ;  /* 0xbcd0000000187810 */ /* 0x000fc80007ffe1ff */
[----:B------:R-:W-:-:S04]  /*47e0*/  FSETP.NEU.AND P0, PT, |R25|, R24, PT ;  /* 0x000000181900720b */ /* 0x000fc80003f0d200 */
[----:B------:R-:W-:Y:S02]  /*47f0*/  FSEL R32, R28, R32, !P0 ;  /* 0x000000201c207208 */ /* 0x000fe40004000000 */
[----:B------:R-:W-:Y:S01]  /*4800*/  FSEL R33, R27, R33, !P0 ;  /* 0x000000211b217208 */ /* 0x000fe20004000000 */
[----:B------:R-:W-:Y:S06]  /*4810*/  BRA `(.L_x_139) ;  /* 0x0000000000547947 */ /* 0x000fec0003800000 */
.L_x_138:
[----:B------:R-:W-:-:S14]  /*4820*/  DSETP.NAN.AND P0, PT, R28, R28, PT ;  /* 0x0000001c1c00722a */ /* 0x000fdc0003f08000 */
[----:B------:R-:W-:Y:S05]  /*4830*/  @P0 BRA `(.L_x_140) ;  /* 0x0000000000440947 */ /* 0x000fea0003800000 */
[----:B------:R-:W-:-:S14]  /*4840*/  DSETP.NAN.AND P0, PT, R26, R26, PT ;  /* 0x0000001a1a00722a */ /* 0x000fdc0003f08000 */
[----:B------:R-:W-:Y:S05]  /*4850*/  @P0 BRA `(.L_x_141) ;  /* 0x0000000000300947 */ /* 0x000fea0003800000 */
[----:B------:R-:W-:Y:S01]  /*4860*/  ISETP.NE.AND P0, PT, R40, R39, PT ;  /* 0x000000272800720c */ /* 0x000fe20003f05270 */
[----:B------:R-:W-:Y:S01]  /*4870*/  IMAD.MOV.U32 R33, RZ, RZ, -0x80000 ;  /* 0xfff80000ff217424 */ /* 0x000fe200078e00ff */
        /* <DEDUP_REMOVED lines=10> */
.L_x_141:
[----:B------:R-:W-:Y:S01]  /*4920*/  LOP3.LUT R33, R27, 0x80000, RZ, 0xfc, !PT ;  /* 0x000800001b217812 */ /* 0x000fe200078efcff */
[----:B------:R-:W-:Y:S01]  /*4930*/  IMAD.MOV.U32 R32, RZ, RZ, R26 ;  /* 0x000000ffff207224 */ /* 0x000fe200078e001a */
[----:B------:R-:W-:Y:S06]  /*4940*/  BRA `(.L_x_139) ;  /* 0x0000000000087947 */ /* 0x000fec0003800000 */
.L_x_140:
[----:B------:R-:W-:Y:S02]  /*4950*/  LOP3.LUT R33, R29, 0x80000, RZ, 0xfc, !PT ;  /* 0x000800001d217812 */ /* 0x000fe400078efcff */
[----:B------:R-:W-:-:S07]  /*4960*/  MOV R32, R28 ;  /* 0x0000001c00207202 */ /* 0x000fce0000000f00 */
.L_x_139:
[----:B------:R-:W-:Y:S05]  /*4970*/  BSYNC.RECONVERGENT B1 ;  /* 0x0000000000017941 */ /* 0x000fea0003800200 */
.L_x_137:
[----:B------:R-:W-:Y:S02]  /*4980*/  HFMA2 R25, -RZ, RZ, 0, 0 ;  /* 0x00000000ff197431 */ /* 0x000fe400000001ff */
[----:B------:R-:W-:-:S04]  /*4990*/  IMAD.MOV.U32 R24, RZ, RZ, R4 ;  /* 0x000000ffff187224 */ /* 0x000fc800078e0004 */
[----:B------:R-:W-:Y:S05]  /*49a0*/  RET.REL.NODEC R24 `(lll_kernel) ;  /* 0xffffffb418947950 */ /* 0x000fea0003c3ffff */
.L_x_142:
        /* <DEDUP_REMOVED lines=13> */
.L_x_196:


//--------------------- .text.size_reduce_kernel  --------------------------
	.section	.text.size_reduce_kernel,"ax",@progbits
	.align	128
        .global         size_reduce_kernel
        .type           size_reduce_kernel,@function
        .size           size_reduce_kernel,(.L_x_201 - size_reduce_kernel)
        .other          size_reduce_kernel,@"STO_CUDA_ENTRY STV_DEFAULT"
size_reduce_kernel:
.text.size_reduce_kernel:
[----:B------:R-:W-:Y:S08]  /*0000*/  LDC R1, c[0x0][0x37c] ;  /* 0x0000df00ff017b82 */ /* 0x000ff00000000800 */
[----:B------:R-:W0:Y:S02]  /*0010*/  LDC R0, c[0x0][0x398] ;  /* 0x0000e600ff007b82 */ /* 0x000e240000000800 */
[----:B0-----:R-:W-:-:S13]  /*0020*/  ISETP.GE.AND P0, PT, R0, 0x1, PT ;  /* 0x000000010000780c */ /* 0x001fda0003f06270 */
[----:B------:R-:W-:Y:S05]  /*0030*/  @!P0 EXIT ;  /* 0x000000000000894d */ /* 0x000fea0003800000 */
[----:B------:R-:W0:Y:S01]  /*0040*/  S2R R0, SR_TID.X ;  /* 0x0000000000007919 */ /* 0x000e220000002100 */
[----:B------:R-:W1:Y:S01]  /*0050*/  LDCU UR4, c[0x0][0x398] ;  /* 0x00007300ff0477ac */ /* 0x000e620008000800 */
[----:B------:R-:W-:Y:S02]  /*0060*/  PRMT R2, RZ, 0x7610, R2 ;  /* 0x00007610ff027816 */ /* 0x000fe40000000002 */
[----:B------:R-:W-:Y:S01]  /*0070*/  PRMT R3, RZ, 0x7610, R3 ;  /* 0x00007610ff037816 */ /* 0x000fe20000000003 */
[----:B------:R-:W2:Y:S01]  /*0080*/  LDCU UR6, c[0x0][0x360] ;  /* 0x00006c00ff0677ac */ /* 0x000ea20008000800 */
[----:B------:R-:W3:Y:S01]  /*0090*/  LDCU.U16 UR5, c[0x0][0x398] ;  /* 0x00007300ff0577ac */ /* 0x000ee20008000400 */
[----:B------:R-:W4:Y:S01]  /*00a0*/  LDCU.64 UR8, c[0x0][0x358] ;  /* 0x00006b00ff0877ac */ /* 0x000f220008000a00 */
[----:B-1----:R-:W-:Y:S01]  /*00b0*/  MOV R4, UR4 ;  /* 0x0000000400047c02 */ /* 0x002fe20008000f00 */
[----:B------:R-:W-:-:S06]  /*00c0*/  UMOV UR4, URZ ;  /* 0x000000ff00047c82 */ /* 0x000fcc0008000000 */
.L_x_152:
[----:B-1----:R-:W1:Y:S01]  /*00d0*/  LDC R5, c[0x0][0x398] ;  /* 0x0000e600ff057b82 */ /* 0x002e620000000800 */
[----:B------:R-:W-:Y:S01]  /*00e0*/  IADD3 R7, PT, PT, R4, -0x1, RZ ;  /* 0xffffffff04077810 */ /* 0x000fe20007ffe0ff */
[----:B------:R-:W5:Y:S06]  /*00f0*/  LDCU.64 UR10, c[0x0][0x3a0] ;  /* 0x00007400ff0a77ac */ /* 0x000f6c0008000a00 */
[----:B------:R-:W1:Y:S08]  /*0100*/  LDC R6, c[0x0][0x390] ;  /* 0x0000e400ff067b82 */ /* 0x000e700000000800 */
[----:B--23--:R-:W2:Y:S01]  /*0110*/  LDC.64 R10, c[0x0][0x388] ;  /* 0x0000e200ff0a7b82 */ /* 0x00cea20000000a00 */
[----:B-1----:R-:W-:-:S04]  /*0120*/  IMAD R9, R5, R6, R7 ;  /* 0x0000000605097224 */ /* 0x002fc800078e0207 */
[----:B--2---:R-:W-:-:S05]  /*0130*/  IMAD.WIDE.U32 R8, R9, 0x8, R10 ;  /* 0x0000000809087825 */ /* 0x004fca00078e000a */
[----:B0---4-:R-:W5:Y:S02]  /*0140*/  LDG.E.64 R12, desc[UR8][R8.64] ;  /* 0x00000008080c7981 */ /* 0x011f64000c1e1b00 */
[----:B-----5:R-:W-:-:S14]  /*0150*/  DSETP.GT.AND P0, PT, |R12|, UR10, PT ;  /* 0x0000000a0c007e2a */ /* 0x020fdc000bf04200 */
[----:B------:R-:W-:Y:S05]  /*0160*/  @!P0 BRA `(.L_x_143) ;  /* 0x0000000800d08947 */ /* 0x000fea0003800000 */
[----:B------:R-:W0:Y:S01]  /*0170*/  LDCU UR7, c[0x0][0x394] ;  /* 0x00007280ff0777ac */ /* 0x000e220008000800 */
[----:B------:R-:W-:Y:S01]  /*0180*/  MOV R9, 0x3fe00000 ;  /* 0x3fe0000000097802 */ /* 0x000fe20000000f00 */
        /* <DEDUP_REMOVED lines=8> */
[----:B------:R-:W-:-:S07]  /*0210*/  MOV R20, R0 ;  /* 0x0000000000147202 */ /* 0x000fce0000000f00 */
.L_x_146:
[--C-:B------:R-:W-:Y:S02]  /*0220*/  IMAD R17, R7, UR7, R20.reuse ;  /* 0x0000000707117c24 */ /* 0x100fe4000f8e0214 */
[----:B--2---:R-:W-:Y:S02]  /*0230*/  IMAD R15, R5, UR7, R20 ;  /* 0x00000007050f7c24 */ /* 0x004fe4000f8e0214 */
[----:B-1----:R-:W-:-:S04]  /*0240*/  IMAD.WIDE.U32 R16, R17, 0x8, R8 ;  /* 0x0000000811107825 */ /* 0x002fc800078e0008 */
[----:B------:R-:W-:Y:S02]  /*0250*/  IMAD.WIDE.U32 R14, R15, 0x8, R8 ;  /* 0x000000080f0e7825 */ /* 0x000fe400078e0008 */
[----:B------:R-:W0:Y:S04]  /*0260*/  LDG.E.64 R16, desc[UR8][R16.64] ;  /* 0x0000000810107981 */ /* 0x000e28000c1e1b00 */
[----:B------:R-:W0:Y:S01]  /*0270*/  LDG.E.64 R18, desc[UR8][R14.64] ;  /* 0x000000080e127981 */ /* 0x000e22000c1e1b00 */
[----:B------:R-:W-:-:S04]  /*0280*/  IADD3 R20, PT, PT, R20, UR6, RZ ;  /* 0x0000000614147c10 */ /* 0x000fc8000fffe0ff */
[----:B------:R-:W-:Y:S01]  /*0290*/  ISETP.GE.U32.AND P0, PT, R20, UR7, PT ;  /* 0x0000000714007c0c */ /* 0x000fe2000bf06070 */
[----:B0-----:R-:W-:-:S07]  /*02a0*/  DFMA R18, -R12, R16, R18 ;  /* 0x000000100c12722b */ /* 0x001fce0000000112 */
[----:B------:R2:W-:Y:S05]  /*02b0*/  STG.E.64 desc[UR8][R14.64], R18 ;  /* 0x000000120e007986 */ /* 0x0005ea000c101b08 */
[----:B------:R-:W-:Y:S05]  /*02c0*/  @!P0 BRA `(.L_x_146) ;  /* 0xfffffffc00d48947 */ /* 0x000fea000383ffff */
.L_x_145:
[----:B---3--:R-:W-:Y:S05]  /*02d0*/  BSYNC.RECONVERGENT B0 ;  /* 0x0000000000007941 */ /* 0x008fea0003800200 */
.L_x_144:
[----:B------:R-:W-:Y:S01]  /*02e0*/  BAR.SYNC.DEFER_BLOCKING 0x0 ;  /* 0x0000000000007b1d */ /* 0x000fe20000010000 */
[----:B------:R-:W-:-:S05]  /*02f0*/  ISETP.NE.AND P0, PT, R0, RZ, PT ;  /* 0x000000ff0000720c */ /* 0x000fca0003f05270 */
[----:B------:R-:W-:Y:S08]  /*0300*/  BSSY.RECONVERGENT B0, `(.L_x_147) ;  /* 0x0000099000007945 */ /* 0x000ff00003800200 */
[----:B------:R-:W-:Y:S05]  /*0310*/  @P0 BRA `(.L_x_148) ;  /* 0x00000008005c0947 */ /* 0x000fea0003800000 */
[----:B------:R-:W-:-:S04]  /*0320*/  IADD3 R8, PT, PT, -R5, UR4, RZ ;  /* 0x0000000405087c10 */ /* 0x000fc8000fffe1ff */
[----:B------:R-:W-:Y:S02]  /*0330*/  ISETP.GT.U32.AND P0, PT, R8, -0x8, PT ;  /* 0xfffffff80800780c */ /* 0x000fe40003f04070 */
[----:B------:R-:W-:-:S11]  /*0340*/  MOV R8, RZ ;  /* 0x000000ff00087202 */ /* 0x000fd60000000f00 */
[----:B------:R-:W-:Y:S05]  /*0350*/  @P0 BRA `(.L_x_149) ;  /* 0x00000004001c0947 */ /* 0x000fea0003800000 */
[----:B------:R-:W-:Y:S01]  /*0360*/  LOP3.LUT R8, R4, 0xfffffff8, RZ, 0xc0, !PT ;  /* 0xfffffff804087812 */ /* 0x000fe200078ec0ff */
[-C--:B------:R-:W-:Y:S02]  /*0370*/  IMAD R29, R5, R6.reuse, 0x3 ;  /* 0x00000003051d7424 */ /* 0x080fe400078e0206 */
[----:B------:R-:W-:Y:S02]  /*0380*/  IMAD R9, R7, R6, 0x3 ;  /* 0x0000000307097424 */ /* 0x000fe400078e0206 */
[----:B------:R-:W-:-:S07]  /*0390*/  IMAD.MOV R28, RZ, RZ, -R8 ;  /* 0x000000ffff1c7224 */ /* 0x000fce00078e0a08 */
.L_x_150:
[----:B-12---:R-:W-:Y:S02]  /*03a0*/  IADD3 R15, PT, PT, R9, -0x3, RZ ;  /* 0xfffffffd090f7810 */ /* 0x006fe40007ffe0ff */
[----:B------:R-:W-:-:S03]  /*03b0*/  IADD3 R23, PT, PT, R29, -0x3, RZ ;  /* 0xfffffffd1d177810 */ /* 0x000fc60007ffe0ff */
[----:B------:R-:W-:-:S04]  /*03c0*/  IMAD.WIDE.U32 R14, R15, 0x8, R10 ;  /* 0x000000080f0e7825 */ /* 0x000fc800078e000a */
[----:B------:R-:W-:Y:S02]  /*03d0*/  IMAD.WIDE.U32 R22, R23, 0x8, R10 ;  /* 0x0000000817167825 */ /* 0x000fe400078e000a */
[----:B------:R-:W0:Y:S04]  /*03e0*/  LDG.E.64 R14, desc[UR8][R14.64] ;  /* 0x000000080e0e7981 */ /* 0x000e28000c1e1b00 */
[----:B------:R-:W0:Y:S01]  /*03f0*/  LDG.E.64 R20, desc[UR8][R22.64] ;  /* 0x0000000816147981 */ /* 0x000e22000c1e1b00 */
[----:B------:R-:W-:Y:S01]  /*0400*/  IADD3 R17, PT, PT, R9, -0x2, RZ ;  /* 0xfffffffe09117810 */ /* 0x000fe20007ffe0ff */
[----:B------:R-:W-:-:S04]  /*0410*/  VIADD R27, R29, 0xfffffffe ;  /* 0xfffffffe1d1b7836 */ /* 0x000fc80000000000 */
[----:B------:R-:W-:-:S04]  /*0420*/  IMAD.WIDE.U32 R16, R17, 0x8, R10 ;  /* 0x0000000811107825 */ /* 0x000fc800078e000a */
[----:B------:R-:W-:Y:S01]  /*0430*/  IMAD.WIDE.U32 R26, R27, 0x8, R10 ;  /* 0x000000081b1a7825 */ /* 0x000fe200078e000a */
[----:B0-----:R-:W-:-:S07]  /*0440*/  DFMA R20, -R12, R14, R20 ;  /* 0x0000000e0c14722b */ /* 0x001fce0000000114 */
[----:B------:R0:W-:Y:S04]  /*0450*/  STG.E.64 desc[UR8][R22.64], R20 ;  /* 0x0000001416007986 */ /* 0x0001e8000c101b08 */
[----:B------:R-:W2:Y:S04]  /*0460*/  LDG.E.64 R16, desc[UR8][R16.64] ;  /* 0x0000000810107981 */ /* 0x000ea8000c1e1b00 */
[----:B------:R-:W2:Y:S01]  /*0470*/  LDG.E.64 R18, desc[UR8][R26.64] ;  /* 0x000000081a127981 */ /* 0x000ea2000c1e1b00 */
[----:B------:R-:W-:Y:S02]  /*0480*/  IADD3 R25, PT, PT, R9, -0x1, RZ ;  /* 0xffffffff09197810 */ /* 0x000fe40007ffe0ff */
[----:B------:R-:W-:-:S03]  /*0490*/  IADD3 R24, PT, PT, R29, -0x1, RZ ;  /* 0xffffffff1d187810 */ /* 0x000fc60007ffe0ff */
[----:B------:R-:W-:-:S04]  /*04a0*/  IMAD.WIDE.U32 R14, R25, 0x8, R10 ;  /* 0x00000008190e7825 */ /* 0x000fc800078e000a */
[----:B------:R-:W-:Y:S01]  /*04b0*/  IMAD.WIDE.U32 R24, R24, 0x8, R10 ;  /* 0x0000000818187825 */ /* 0x000fe200078e000a */
[----:B--2---:R-:W-:-:S07]  /*04c0*/  DFMA R18, -R12, R16, R18 ;  /* 0x000000100c12722b */ /* 0x004fce0000000112 */
[----:B------:R1:W-:Y:S04]  /*04d0*/  STG.E.64 desc[UR8][R26.64], R18 ;  /* 0x000000121a007986 */ /* 0x0003e8000c101b08 */
[----:B------:R-:W2:Y:S04]  /*04e0*/  LDG.E.64 R16, desc[UR8][R14.64] ;  /* 0x000000080e107981 */ /* 0x000ea8000c1e1b00 */
[----:B------:R-:W2:Y:S01]  /*04f0*/  LDG.E.64 R14, desc[UR8][R24.64] ;  /* 0x00000008180e7981 */ /* 0x000ea2000c1e1b00 */
[----:B0-----:R-:W-:Y:S01]  /*0500*/  IMAD.WIDE.U32 R20, R29, 0x8, R10 ;  /* 0x000000081d147825 */ /* 0x001fe200078e000a */
[----:B--2---:R-:W-:-:S03]  /*0510*/  DFMA R22, -R12, R16, R14 ;  /* 0x000000100c16722b */ /* 0x004fc6000000010e */
[----:B------:R-:W-:-:S04]  /*0520*/  IMAD.WIDE.U32 R16, R9, 0x8, R10 ;  /* 0x0000000809107825 */ /* 0x000fc800078e000a */
[----:B------:R0:W-:Y:S04]  /*0530*/  STG.E.64 desc[UR8][R24.64], R22 ;  /* 0x0000001618007986 */ /* 0x0001e8000c101b08 */
[----:B------:R-:W2:Y:S04]  /*0540*/  LDG.E.64 R16, desc[UR8][R16.64] ;  /* 0x0000000810107981 */ /* 0x000ea8000c1e1b00 */
[----:B------:R-:W2:Y:S01]  /*0550*/  LDG.E.64 R14, desc[UR8][R20.64] ;  /* 0x00000008140e7981 */ /* 0x000ea2000c1e1b00 */
[----:B-1----:R-:W-:-:S04]  /*0560*/  VIADD R27, R29, 0x1 ;  /* 0x000000011d1b7836 */ /* 0x002fc80000000000 */
[----:B------:R-:W-:Y:S01]  /*0570*/  IMAD.WIDE.U32 R26, R27, 0x8, R10 ;  /* 0x000000081b1a7825 */ /* 0x000fe200078e000a */
[----:B0-----:R-:W-:Y:S01]  /*0580*/  IADD3 R23, PT, PT, R9, 0x1, RZ ;  /* 0x0000000109177810 */ /* 0x001fe20007ffe0ff */
[----:B--2---:R-:W-:-:S04]  /*0590*/  DFMA R18, -R12, R16, R14 ;  /* 0x000000100c12722b */ /* 0x004fc8000000010e */
[----:B------:R-:W-:-:S03]  /*05a0*/  IMAD.WIDE.U32 R14, R23, 0x8, R10 ;  /* 0x00000008170e7825 */ /* 0x000fc600078e000a */
[----:B------:R0:W-:Y:S04]  /*05b0*/  STG.E.64 desc[UR8][R20.64], R18 ;  /* 0x0000001214007986 */ /* 0x0001e8000c101b08 */
[----:B------:R-:W2:Y:S04]  /*05c0*/  LDG.E.64 R16, desc[UR8][R14.64] ;  /* 0x000000080e107981 */ /* 0x000ea8000c1e1b00 */
[----:B------:R-:W2:Y:S01]  /*05d0*/  LDG.E.64 R14, desc[UR8][R26.64] ;  /* 0x000000081a0e7981 */ /* 0x000ea2000c1e1b00 */
[----:B------:R-:W-:Y:S02]  /*05e0*/  IADD3 R23, PT, PT, R9, 0x2, RZ ;  /* 0x0000000209177810 */ /* 0x000fe40007ffe0ff */
[----:B0-----:R-:W-:-:S03]  /*05f0*/  IADD3 R19, PT, PT, R29, 0x2, RZ ;  /* 0x000000021d137810 */ /* 0x001fc60007ffe0ff */
[----:B------:R-:W-:Y:S01]  /*0600*/  IMAD.WIDE.U32 R22, R23, 0x8, R10 ;  /* 0x0000000817167825 */ /* 0x000fe200078e000a */
[----:B--2---:R-:W-:-:S03]  /*0610*/  DFMA R24, -R12, R16, R14 ;  /* 0x000000100c18722b */ /* 0x004fc6000000010e */
[----:B------:R-:W-:-:S04]  /*0620*/  IMAD.WIDE.U32 R16, R19, 0x8, R10 ;  /* 0x0000000813107825 */ /* 0x000fc800078e000a */
[----:B------:R0:W-:Y:S04]  /*0630*/  STG.E.64 desc[UR8][R26.64], R24 ;  /* 0x000000181a007986 */ /* 0x0001e8000c101b08 */
[----:B------:R-:W2:Y:S04]  /*0640*/  LDG.E.64 R22, desc[UR8][R22.64] ;  /* 0x0000000816167981 */ /* 0x000ea8000c1e1b00 */
[----:B------:R-:W2:Y:S01]  /*0650*/  LDG.E.64 R14, desc[UR8][R16.64] ;  /* 0x00000008100e7981 */ /* 0x000ea2000c1e1b00 */
[----:B------:R-:W-:Y:S01]  /*0660*/  IADD3 R21, PT, PT, R9, 0x3, RZ ;  /* 0x0000000309157810 */ /* 0x000fe20007ffe0ff */
[----:B0-----:R-:W-:-:S04]  /*0670*/  VIADD R25, R29, 0x3 ;  /* 0x000000031d197836 */ /* 0x001fc80000000000 */
[----:B------:R-:W-:Y:S01]  /*0680*/  IMAD.WIDE.U32 R20, R21, 0x8, R10 ;  /* 0x0000000815147825 */ /* 0x000fe200078e000a */
[----:B--2---:R-:W-:-:S03]  /*0690*/  DFMA R18, -R12, R22, R14 ;  /* 0x000000160c12722b */ /* 0x004fc6000000010e */
[----:B------:R-:W-:-:S04]  /*06a0*/  IMAD.WIDE.U32 R14, R25, 0x8, R10 ;  /* 0x00000008190e7825 */ /* 0x000fc800078e000a */
[----:B------:R0:W-:Y:S04]  /*06b0*/  STG.E.64 desc[UR8][R16.64], R18 ;  /* 0x0000001210007986 */ /* 0x0001e8000c101b08 */
[----:B------:R-:W2:Y:S04]  /*06c0*/  LDG.E.64 R20, desc[UR8][R20.64] ;  /* 0x0000000814147981 */ /* 0x000ea8000c1e1b00 */
[----:B------:R-:W2:Y:S01]  /*06d0*/  LDG.E.64 R22, desc[UR8][R14.64] ;  /* 0x000000080e167981 */ /* 0x000ea2000c1e1b00 */
[----:B------:R-:W-:Y:S02]  /*06e0*/  IADD3 R25, PT, PT, R9, 0x4, RZ ;  /* 0x0000000409197810 */ /* 0x000fe40007ffe0ff */
[----:B------:R-:W-:-:S03]  /*06f0*/  IADD3 R27, PT, PT, R29, 0x4, RZ ;  /* 0x000000041d1b7810 */ /* 0x000fc60007ffe0ff */
[----:B------:R-:W-:-:S04]  /*0700*/  IMAD.WIDE.U32 R24, R25, 0x8, R10 ;  /* 0x0000000819187825 */ /* 0x000fc800078e000a */
[----:B------:R-:W-:Y:S01]  /*0710*/  IMAD.WIDE.U32 R26, R27, 0x8, R10 ;  /* 0x000000081b1a7825 */ /* 0x000fe200078e000a */
[----:B--2---:R-:W-:-:S07]  /*0720*/  DFMA R22, -R12, R20, R22 ;  /* 0x000000140c16722b */ /* 0x004fce0000000116 */
[----:B------:R1:W-:Y:S04]  /*0730*/  STG.E.64 desc[UR8][R14.64], R22 ;  /* 0x000000160e007986 */ /* 0x0003e8000c101b08 */
[----:B------:R-:W0:Y:S04]  /*0740*/  LDG.E.64 R24, desc[UR8][R24.64] ;  /* 0x0000000818187981 */ /* 0x000e28000c1e1b00 */
[----:B------:R-:W0:Y:S01]  /*0750*/  LDG.E.64 R20, desc[UR8][R26.64] ;  /* 0x000000081a147981 */ /* 0x000e22000c1e1b00 */
[----:B------:R-:W-:Y:S01]  /*0760*/  IADD3 R28, PT, PT, R28, 0x8, RZ ;  /* 0x000000081c1c7810 */ /* 0x000fe20007ffe0ff */
[----:B------:R-:W-:Y:S01]  /*0770*/  VIADD R29, R29, 0x8 ;  /* 0x000000081d1d7836 */ /* 0x000fe20000000000 */
[----:B------:R-:W-:-:S02]  /*0780*/  IADD3 R9, PT, PT, R9, 0x8, RZ ;  /* 0x0000000809097810 */ /* 0x000fc40007ffe0ff */
[----:B------:R-:W-:Y:S01]  /*0790*/  ISETP.NE.AND P0, PT, R28, RZ, PT ;  /* 0x000000ff1c00720c */ /* 0x000fe20003f05270 */
[----:B0-----:R-:W-:-:S07]  /*07a0*/  DFMA R16, -R12, R24, R20 ;  /* 0x000000180c10722b */ /* 0x001fce0000000114 */
[----:B------:R1:W-:Y:S05]  /*07b0*/  STG.E.64 desc[UR8][R26.64], R16 ;  /* 0x000000101a007986 */ /* 0x0003ea000c101b08 */
[----:B------:R-:W-:Y:S05]  /*07c0*/  @P0 BRA `(.L_x_150) ;  /* 0xfffffff800f40947 */ /* 0x000fea000383ffff */
.L_x_149:
[----:B------:R-:W-:-:S13]  /*07d0*/  LOP3.LUT P0, RZ, R4, 0x7, RZ, 0xc0, !PT ;  /* 0x0000000704ff7812 */ /* 0x000fda000780c0ff */
[----:B------:R-:W-:Y:S05]  /*07e0*/  @!P0 BRA `(.L_x_148) ;  /* 0x0000000400288947 */ /* 0x000fea0003800000 */
[----:B------:R-:W-:-:S04]  /*07f0*/  IADD3 R9, PT, PT, RZ, -R3, RZ ;  /* 0x80000003ff097210 */ /* 0x000fc80007ffe0ff */
[----:B------:R-:W-:-:S04]  /*0800*/  PRMT R9, R9, 0x7710, RZ ;  /* 0x0000771009097816 */ /* 0x000fc800000000ff */
[----:B------:R-:W-:-:S04]  /*0810*/  IADD3 R9, PT, PT, R9, UR5, RZ ;  /* 0x0000000509097c10 */ /* 0x000fc8000fffe0ff */
[----:B------:R-:W-:-:S04]  /*0820*/  LOP3.LUT R9, R9, 0x7, RZ, 0xc0, !PT ;  /* 0x0000000709097812 */ /* 0x000fc800078ec0ff */
[C---:B------:R-:W-:Y:S01]  /*0830*/  LOP3.LUT P1, RZ, R9.reuse, 0x3, RZ, 0xc0, !PT ;  /* 0x0000000309ff7812 */ /* 0x040fe2000782c0ff */
[----:B-12---:R-:W-:-:S05]  /*0840*/  VIADD R14, R9, 0xffffffff ;  /* 0xffffffff090e7836 */ /* 0x006fca0000000000 */
[----:B------:R-:W-:-:S13]  /*0850*/  ISETP.GE.U32.AND P0, PT, R14, 0x3, PT ;  /* 0x000000030e00780c */ /* 0x000fda0003f06070 */
[----:B------:R-:W-:Y:S05]  /*0860*/  @!P0 BRA `(.L_x_151) ;  /* 0x0000000000848947 */ /* 0x000fea0003800000 */
[-CC-:B------:R-:W-:Y:S02]  /*0870*/  IMAD R29, R7, R6.reuse, R8.reuse ;  /* 0x00000006071d7224 */ /* 0x180fe400078e0208 */
[----:B------:R-:W-:Y:S02]  /*0880*/  IMAD R9, R5, R6, R8 ;  /* 0x0000000605097224 */ /* 0x000fe400078e0208 */
[----:B------:R-:W-:-:S04]  /*0890*/  IMAD.WIDE.U32 R24, R29, 0x8, R10 ;  /* 0x000000081d187825 */ /* 0x000fc800078e000a */
[----:B------:R-:W-:Y:S01]  /*08a0*/  IMAD.WIDE.U32 R16, R9, 0x8, R10 ;  /* 0x0000000809107825 */ /* 0x000fe200078e000a */
[----:B------:R-:W0:Y:S04]  /*08b0*/  LDG.E.64 R14, desc[UR8][R24.64] ;  /* 0x00000008180e7981 */ /* 0x000e28000c1e1b00 */
[----:B------:R-:W0:Y:S01]  /*08c0*/  LDG.E.64 R18, desc[UR8][R16.64] ;  /* 0x0000000810127981 */ /* 0x000e22000c1e1b00 */
[----:B------:R-:W-:Y:S02]  /*08d0*/  IADD3 R21, PT, PT, R29, 0x1, RZ ;  /* 0x000000011d157810 */ /* 0x000fe40007ffe0ff */
[----:B------:R-:W-:-:S03]  /*08e0*/  IADD3 R23, PT, PT, R9, 0x1, RZ ;  /* 0x0000000109177810 */ /* 0x000fc60007ffe0ff */
[----:B------:R-:W-:Y:S01]  /*08f0*/  IMAD.WIDE.U32 R20, R21, 0x8, R10 ;  /* 0x0000000815147825 */ /* 0x000fe200078e000a */
[----:B0-----:R-:W-:-:S03]  /*0900*/  DFMA R18, -R12, R14, R18 ;  /* 0x0000000e0c12722b */ /* 0x001fc60000000112 */
        /* <DEDUP_REMOVED lines=12> */
[----:B0-----:R-:W-:Y:S02]  /*09d0*/  IADD3 R19, PT, PT, R29, 0x3, RZ ;  /* 0x000000031d137810 */ /* 0x001fe40007ffe0ff */
[----:B------:R-:W-:-:S03]  /*09e0*/  IADD3 R17, PT, PT, R9, 0x3, RZ ;  /* 0x0000000309117810 */ /* 0x000fc60007ffe0ff */
[----:B------:R-:W-:-:S04]  /*09f0*/  IMAD.WIDE.U32 R18, R19, 0x8, R10 ;  /* 0x0000000813127825 */ /* 0x000fc800078e000a */
[----:B------:R-:W-:Y:S01]  /*0a00*/  IMAD.WIDE.U32 R16, R17, 0x8, R10 ;  /* 0x0000000811107825 */ /* 0x000fe200078e000a */
[----:B--2---:R-:W-:-:S07]  /*0a10*/  DFMA R20, -R12, R24, R20 ;  /* 0x000000180c14722b */ /* 0x004fce0000000114 */
[----:B------:R1:W-:Y:S04]  /*0a20*/  STG.E.64 desc[UR8][R26.64], R20 ;  /* 0x000000141a007986 */ /* 0x0003e8000c101b08 */
[----:B------:R-:W2:Y:S04]  /*0a30*/  LDG.E.64 R18, desc[UR8][R18.64] ;  /* 0x0000000812127981 */ /* 0x000ea8000c1e1b00 */
[----:B------:R-:W2:Y:S01]  /*0a40*/  LDG.E.64 R28, desc[UR8][R16.64] ;  /* 0x00000008101c7981 */ /* 0x000ea2000c1e1b00 */
[----:B------:R-:W-:Y:S01]  /*0a50*/  IADD3 R8, PT, PT, R8, 0x4, RZ ;  /* 0x0000000408087810 */ /* 0x000fe20007ffe0ff */
[----:B--2---:R-:W-:-:S07]  /*0a60*/  DFMA R28, -R12, R18, R28 ;  /* 0x000000120c1c722b */ /* 0x004fce000000011c */
[----:B------:R1:W-:Y:S04]  /*0a70*/  STG.E.64 desc[UR8][R16.64], R28 ;  /* 0x0000001c10007986 */ /* 0x0003e8000c101b08 */
.L_x_151:
[----:B------:R-:W-:Y:S05]  /*0a80*/  @!P1 BRA `(.L_x_148) ;  /* 0x0000000000809947 */ /* 0x000fea0003800000 */
[----:B------:R-:W-:-:S05]  /*0a90*/  IMAD.MOV R9, RZ, RZ, -R2 ;  /* 0x000000ffff097224 */ /* 0x000fca00078e0a02 */
[----:B------:R-:W-:-:S04]  /*0aa0*/  PRMT R9, R9, 0x7710, RZ ;  /* 0x0000771009097816 */ /* 0x000fc800000000ff */
[----:B------:R-:W-:-:S04]  /*0ab0*/  IADD3 R9, PT, PT, R9, UR5, RZ ;  /* 0x0000000509097c10 */ /* 0x000fc8000fffe0ff */
[----:B-1----:R-:W-:-:S04]  /*0ac0*/  LOP3.LUT R14, R9, 0x3, RZ, 0xc0, !PT ;  /* 0x00000003090e7812 */ /* 0x002fc800078ec0ff */
[----:B------:R-:W-:-:S13]  /*0ad0*/  ISETP.NE.AND P0, PT, R14, 0x1, PT ;  /* 0x000000010e00780c */ /* 0x000fda0003f05270 */
[-CC-:B------:R-:W-:Y:S02]  /*0ae0*/  @P0 IMAD R21, R7, R6.reuse, R8.reuse ;  /* 0x0000000607150224 */ /* 0x180fe400078e0208 */
[----:B------:R-:W-:Y:S02]  /*0af0*/  @P0 IMAD R23, R5, R6, R8 ;  /* 0x0000000605170224 */ /* 0x000fe400078e0208 */
[----:B------:R-:W-:-:S04]  /*0b00*/  @P0 IMAD.WIDE.U32 R24, R21, 0x8, R10 ;  /* 0x0000000815180825 */ /* 0x000fc800078e000a */
[--C-:B------:R-:W-:Y:S01]  /*0b10*/  @P0 IMAD.WIDE.U32 R14, R23, 0x8, R10.reuse ;  /* 0x00000008170e0825 */ /* 0x100fe200078e000a */
[----:B------:R-:W0:Y:S04]  /*0b20*/  @P0 LDG.E.64 R16, desc[UR8][R24.64] ;  /* 0x0000000818100981 */ /* 0x000e28000c1e1b00 */
[----:B------:R-:W0:Y:S01]  /*0b30*/  @P0 LDG.E.64 R18, desc[UR8][R14.64] ;  /* 0x000000080e120981 */ /* 0x000e22000c1e1b00 */
[----:B------:R-:W-:Y:S02]  /*0b40*/  @P0 IADD3 R21, PT, PT, R21, 0x1, RZ ;  /* 0x0000000115150810 */ /* 0x000fe40007ffe0ff */
[----:B------:R-:W-:Y:S02]  /*0b50*/  @P0 IADD3 R23, PT, PT, R23, 0x1, RZ ;  /* 0x0000000117170810 */ /* 0x000fe40007ffe0ff */
[----:B------:R-:W-:Y:S01]  /*0b60*/  LOP3.LUT R9, R9, 0x1, RZ, 0xc0, !PT ;  /* 0x0000000109097812 */ /* 0x000fe200078ec0ff */
[----:B0-----:R-:W-:Y:S01]  /*0b70*/  @P0 DFMA R16, -R12, R16, R18 ;  /* 0x000000100c10022b */ /* 0x001fe20000000112 */
[----:B------:R-:W-:-:S04]  /*0b80*/  @P0 IMAD.WIDE.U32 R18, R21, 0x8, R10 ;  /* 0x0000000815120825 */ /* 0x000fc800078e000a */
[----:B------:R-:W-:Y:S02]  /*0b90*/  @P0 IMAD.WIDE.U32 R20, R23, 0x8, R10 ;  /* 0x0000000817140825 */ /* 0x000fe400078e000a */
[----:B------:R0:W-:Y:S04]  /*0ba0*/  @P0 STG.E.64 desc[UR8][R14.64], R16 ;  /* 0x000000100e000986 */ /* 0x0001e8000c101b08 */
[----:B------:R-:W2:Y:S04]  /*0bb0*/  @P0 LDG.E.64 R18, desc[UR8][R18.64] ;  /* 0x0000000812120981 */ /* 0x000ea8000c1e1b00 */
[----:B------:R-:W2:Y:S01]  /*0bc0*/  @P0 LDG.E.64 R22, desc[UR8][R20.64] ;  /* 0x0000000814160981 */ /* 0x000ea2000c1e1b00 */
[----:B------:R-:W-:Y:S01]  /*0bd0*/  ISETP.NE.U32.AND P1, PT, R9, 0x1, PT ;  /* 0x000000010900780c */ /* 0x000fe20003f25070 */
[----:B------:R-:W-:-:S12]  /*0be0*/  @P0 VIADD R8, R8, 0x2 ;  /* 0x0000000208080836 */ /* 0x000fd80000000000 */
[-CC-:B------:R-:W-:Y:S02]  /*0bf0*/  @!P1 IMAD R9, R7, R6.reuse, R8.reuse ;  /* 0x0000000607099224 */ /* 0x180fe400078e0208 */
[----:B------:R-:W-:Y:S02]  /*0c00*/  @!P1 IMAD R5, R5, R6, R8 ;  /* 0x0000000605059224 */ /* 0x000fe400078e0208 */
[----:B------:R-:W-:-:S04]  /*0c10*/  @!P1 IMAD.WIDE.U32 R8, R9, 0x8, R10 ;  /* 0x0000000809089825 */ /* 0x000fc800078e000a */
[----:B------:R-:W-:Y:S01]  /*0c20*/  @!P1 IMAD.WIDE.U32 R10, R5, 0x8, R10 ;  /* 0x00000008050a9825 */ /* 0x000fe200078e000a */
[----:B--2---:R-:W-:-:S07]  /*0c30*/  @P0 DFMA R22, -R12, R18, R22 ;  /* 0x000000120c16022b */ /* 0x004fce0000000116 */
[----:B------:R3:W-:Y:S04]  /*0c40*/  @P0 STG.E.64 desc[UR8][R20.64], R22 ;  /* 0x0000001614000986 */ /* 0x0007e8000c101b08 */
[----:B------:R-:W2:Y:S04]  /*0c50*/  @!P1 LDG.E.64 R8, desc[UR8][R8.64] ;  /* 0x0000000808089981 */ /* 0x000ea8000c1e1b00 */
[----:B0-----:R-:W2:Y:S02]  /*0c60*/  @!P1 LDG.E.64 R14, desc[UR8][R10.64] ;  /* 0x000000080a0e9981 */ /* 0x001ea4000c1e1b00 */
[----:B--2---:R-:W-:-:S07]  /*0c70*/  @!P1 DFMA R14, -R12, R8, R14 ;  /* 0x000000080c0e922b */ /* 0x004fce000000010e */
[----:B------:R3:W-:Y:S04]  /*0c80*/  @!P1 STG.E.64 desc[UR8][R10.64], R14 ;  /* 0x0000000e0a009986 */ /* 0x0007e8000c101b08 */
.L_x_148:
[----:B------:R-:W-:Y:S05]  /*0c90*/  BSYNC.RECONVERGENT B0 ;  /* 0x0000000000007941 */ /* 0x000fea0003800200 */
.L_x_147:
[----:B------:R-:W-:Y:S06]  /*0ca0*/  BAR.SYNC.DEFER_BLOCKING 0x0 ;  /* 0x0000000000007b1d */ /* 0x000fec0000010000 */
.L_x_143:
[----:B------:R-:W-:Y:S01]  /*0cb0*/  ISETP.GT.U32.AND P0, PT, R4, 0x1, PT ;  /* 0x000000010400780c */ /* 0x000fe20003f04070 */
[----:B------:R-:W-:Y:S01]  /*0cc0*/  UIADD3 UR4, UPT, UPT, UR4, 0x1, URZ ;  /* 0x0000000104047890 */ /* 0x000fe2000fffe0ff */
[----:B------:R-:W-:Y:S02]  /*0cd0*/  IADD3 R3, PT, PT, R3, 0x1, RZ ;  /* 0x0000000103037810 */ /* 0x000fe40007ffe0ff */
[----:B------:R-:W-:Y:S02]  /*0ce0*/  IADD3 R2, PT, PT, R2, 0x1, RZ ;  /* 0x0000000102027810 */ /* 0x000fe40007ffe0ff */
[----:B------:R-:W-:-:S07]  /*0cf0*/  MOV R4, R7 ;  /* 0x0000000700047202 */ /* 0x000fce0000000f00 */
[----:B------:R-:W-:Y:S05]  /*0d00*/  @P0 BRA `(.L_x_152) ;  /* 0xfffffff000f00947 */ /* 0x000fea000383ffff */
[----:B---3--:R-:W-:Y:S05]  /*0d10*/  EXIT ;  /* 0x000000000000794d */ /* 0x008fea0003800000 */
.L_x_153:
        /* <DEDUP_REMOVED lines=14> */
.L_x_201:


//--------------------- .text.matrix_vector_kernel --------------------------
	.section	.text.matrix_vector_kernel,"ax",@progbits
	.align	128
        .global         matrix_vector_kernel
        .type           matrix_vector_kernel,@function
        .size           matrix_vector_kernel,(.L_x_202 - matrix_vector_kernel)
        .other          matrix_vector_kernel,@"STO_CUDA_ENTRY STV_DEFAULT"
matrix_vector_kernel:
.text.matrix_vector_kernel:
[----:B------:R-:W-:Y:S01]  /*0000*/  LDC R1, c[0x0][0x37c] ;  /* 0x0000df00ff017b82 */ /* 0x000fe20000000800 */
[----:B------:R-:W0:Y:S07]  /*0010*/  S2R R3, SR_TID.X ;  /* 0x0000000000037919 */ /* 0x000e2e0000002100 */
[----:B------:R-:W0:Y:S01]  /*0020*/  S2UR UR4, SR_CTAID.X ;  /* 0x00000000000479c3 */ /* 0x000e220000002500 */
[----:B------:R-:W1:Y:S07]  /*0030*/  LDCU UR5, c[0x0][0x398] ;  /* 0x00007300ff0577ac */ /* 0x000e6e0008000800 */
[----:B------:R-:W0:Y:S02]  /*0040*/  LDC R0, c[0x0][0x360] ;  /* 0x0000d800ff007b82 */ /* 0x000e240000000800 */
[----:B0-----:R-:W-:-:S05]  /*0050*/  IMAD R0, R0, UR4, R3 ;  /* 0x0000000400007c24 */ /* 0x001fca000f8e0203 */
[----:B-1----:R-:W-:-:S13]  /*0060*/  ISETP.GE.U32.AND P0, PT, R0, UR5, PT ;  /* 0x0000000500007c0c */ /* 0x002fda000bf06070 */
[----:B------:R-:W-:Y:S05]  /*0070*/  @P0 EXIT ;  /* 0x000000000000094d */ /* 0x000fea0003800000 */
[----:B------:R-:W0:Y:S01]  /*0080*/  LDCU UR8, c[0x0][0x39c] ;  /* 0x00007380ff0877ac */ /* 0x000e220008000800 */
[----:B------:R-:W-:Y:S01]  /*0090*/  CS2R R2, SRZ ;  /* 0x0000000000027805 */ /* 0x000fe2000001ff00 */
[----:B------:R-:W1:Y:S01]  /*00a0*/  LDCU.64 UR6, c[0x0][0x358] ;  /* 0x00006b00ff0677ac */ /* 0x000e620008000a00 */
[----:B0-----:R-:W-:-:S09]  /*00b0*/  UISETP.NE.AND UP0, UPT, UR8, URZ, UPT ;  /* 0x000000ff0800728c */ /* 0x001fd2000bf05270 */
[----:B-1----:R-:W-:Y:S05]  /*00c0*/  BRA.U !UP0, `(.L_x_154) ;  /* 0x0000000d08087547 */ /* 0x002fea000b800000 */
[----:B------:R-:W-:Y:S01]  /*00d0*/  UISETP.GE.U32.AND UP0, UPT, UR8, 0x10, UPT ;  /* 0x000000100800788c */ /* 0x000fe2000bf06070 */
[----:B------:R-:W-:Y:S01]  /*00e0*/  HFMA2 R27, -RZ, RZ, 0, 0 ;  /* 0x00000000ff1b7431 */ /* 0x000fe200000001ff */
[----:B------:R-:W-:Y:S01]  /*00f0*/  ULOP3.LUT UR4, UR8, 0xf, URZ, 0xc0, !UPT ;  /* 0x0000000f08047892 */ /* 0x000fe2000f8ec0ff */
[----:B------:R-:W-:-:S03]  /*0100*/  CS2R R2, SRZ ;  /* 0x0000000000027805 */ /* 0x000fc6000001ff00 */
[----:B------:R-:W-:-:S03]  /*0110*/  UISETP.NE.AND UP1, UPT, UR4, URZ, UPT ;  /* 0x000000ff0400728c */ /* 0x000fc6000bf25270 */
[----:B------:R-:W-:Y:S08]  /*0120*/  BRA.U !UP0, `(.L_x_155) ;  /* 0x0000000508687547 */ /* 0x000ff0000b800000 */
[----:B------:R-:W-:Y:S01]  /*0130*/  ULOP3.LUT UR5, UR8, 0xfffffff0, URZ, 0xc0, !UPT ;  /* 0xfffffff008057892 */ /* 0x000fe2000f8ec0ff */
[----:B------:R-:W-:Y:S02]  /*0140*/  MOV R25, RZ ;  /* 0x000000ff00197202 */ /* 0x000fe40000000f00 */
[----:B------:R-:W-:-:S03]  /*0150*/  CS2R R2, SRZ ;  /* 0x0000000000027805 */ /* 0x000fc6000001ff00 */
[----:B------:R-:W-:-:S07]  /*0160*/  MOV R27, UR5 ;  /* 0x00000005001b7c02 */ /* 0x000fce0008000f00 */
.L_x_156:
[----:B------:R-:W0:Y:S01]  /*0170*/  LDC.64 R4, c[0x0][0x380] ;  /* 0x0000e000ff047b82 */ /* 0x000e220000000a00 */
[----:B------:R-:W-:-:S05]  /*0180*/  IMAD R29, R0, UR8, R25 ;  /* 0x00000008001d7c24 */ /* 0x000fca000f8e0219 */
[C---:B------:R-:W-:Y:S02]  /*0190*/  IADD3 R11, PT, PT, R29.reuse, 0x1, RZ ;  /* 0x000000011d0b7810 */ /* 0x040fe40007ffe0ff */
[----:B------:R-:W1:Y:S01]  /*01a0*/  LDC.64 R6, c[0x0][0x388] ;  /* 0x0000e200ff067b82 */ /* 0x000e620000000a00 */
[C---:B------:R-:W-:Y:S01]  /*01b0*/  IADD3 R15, PT, PT, R29.reuse, 0x2, RZ ;  /* 0x000000021d0f7810 */ /* 0x040fe20007ffe0ff */
[----:B0-----:R-:W-:-:S04]  /*01c0*/  IMAD.WIDE.U32 R12, R29, 0x8, R4 ;  /* 0x000000081d0c7825 */ /* 0x001fc800078e0004 */
[----:B------:R-:W-:Y:S02]  /*01d0*/  IMAD.WIDE.U32 R10, R11, 0x8, R4 ;  /* 0x000000080b0a7825 */ /* 0x000fe400078e0004 */
[----:B------:R-:W2:Y:S02]  /*01e0*/  LDG.E.64 R12, desc[UR6][R12.64] ;  /* 0x000000060c0c7981 */ /* 0x000ea4000c1e1b00 */
[----:B-1----:R-:W-:Y:S02]  /*01f0*/  IMAD.WIDE.U32 R6, R25, 0x8, R6 ;  /* 0x0000000819067825 */ /* 0x002fe400078e0006 */
[----:B------:R-:W3:Y:S04]  /*0200*/  LDG.E.64 R10, desc[UR6][R10.64] ;  /* 0x000000060a0a7981 */ /* 0x000ee8000c1e1b00 */
[----:B------:R-:W2:Y:S01]  /*0210*/  LDG.E.64 R18, desc[UR6][R6.64] ;  /* 0x0000000606127981 */ /* 0x000ea2000c1e1b00 */
[----:B------:R-:W-:-:S03]  /*0220*/  IMAD.WIDE.U32 R14, R15, 0x8, R4 ;  /* 0x000000080f0e7825 */ /* 0x000fc600078e0004 */
[----:B------:R-:W3:Y:S04]  /*0230*/  LDG.E.64 R16, desc[UR6][R6.64+0x8] ;  /* 0x0000080606107981 */ /* 0x000ee8000c1e1b00 */
[----:B------:R-:W4:Y:S04]  /*0240*/  LDG.E.64 R22, desc[UR6][R6.64+0x10] ;  /* 0x0000100606167981 */ /* 0x000f28000c1e1b00 */
[----:B------:R-:W4:Y:S01]  /*0250*/  LDG.E.64 R14, desc[UR6][R14.64] ;  /* 0x000000060e0e7981 */ /* 0x000f22000c1e1b00 */
[----:B------:R-:W-:-:S03]  /*0260*/  IADD3 R9, PT, PT, R29, 0x3, RZ ;  /* 0x000000031d097810 */ /* 0x000fc60007ffe0ff */
[----:B------:R-:W5:Y:S02]  /*0270*/  LDG.E.64 R20, desc[UR6][R6.64+0x28] ;  /* 0x0000280606147981 */ /* 0x000f64000c1e1b00 */
[----:B------:R-:W-:-:S06]  /*0280*/  IMAD.WIDE.U32 R8, R9, 0x8, R4 ;  /* 0x0000000809087825 */ /* 0x000fcc00078e0004 */
[----:B------:R-:W5:Y:S01]  /*0290*/  LDG.E.64 R8, desc[UR6][R8.64] ;  /* 0x0000000608087981 */ /* 0x000f62000c1e1b00 */
[----:B--2---:R-:W-:Y:S01]  /*02a0*/  DFMA R18, R12, R18, R2 ;  /* 0x000000120c12722b */ /* 0x004fe20000000002 */
[----:B------:R-:W-:Y:S02]  /*02b0*/  IADD3 R13, PT, PT, R29, 0x4, RZ ;  /* 0x000000041d0d7810 */ /* 0x000fe40007ffe0ff */
[----:B------:R-:W5:Y:S03]  /*02c0*/  LDG.E.64 R2, desc[UR6][R6.64+0x18] ;  /* 0x0000180606027981 */ /* 0x000f66000c1e1b00 */
[--C-:B------:R-:W-:Y:S02]  /*02d0*/  IMAD.WIDE.U32 R12, R13, 0x8, R4.reuse ;  /* 0x000000080d0c7825 */ /* 0x100fe400078e0004 */
[----:B---3--:R-:W-:Y:S01]  /*02e0*/  DFMA R16, R10, R16, R18 ;  /* 0x000000100a10722b */ /* 0x008fe20000000012 */
[----:B------:R-:W-:Y:S01]  /*02f0*/  IADD3 R11, PT, PT, R29, 0x5, RZ ;  /* 0x000000051d0b7810 */ /* 0x000fe20007ffe0ff */
[----:B------:R-:W2:Y:S04]  /*0300*/  LDG.E.64 R18, desc[UR6][R6.64+0x20] ;  /* 0x0000200606127981 */ /* 0x000ea8000c1e1b00 */
[----:B------:R-:W2:Y:S01]  /*0310*/  LDG.E.64 R12, desc[UR6][R12.64] ;  /* 0x000000060c0c7981 */ /* 0x000ea2000c1e1b00 */
[--C-:B------:R-:W-:Y:S01]  /*0320*/  IMAD.WIDE.U32 R10, R11, 0x8, R4.reuse ;  /* 0x000000080b0a7825 */ /* 0x100fe200078e0004 */
[----:B----4-:R-:W-:Y:S01]  /*0330*/  DFMA R22, R14, R22, R16 ;  /* 0x000000160e16722b */ /* 0x010fe20000000010 */
[----:B------:R-:W-:Y:S01]  /*0340*/  IADD3 R17, PT, PT, R29, 0x6, RZ ;  /* 0x000000061d117810 */ /* 0x000fe20007ffe0ff */
[----:B------:R-:W3:Y:S04]  /*0350*/  LDG.E.64 R14, desc[UR6][R6.64+0x30] ;  /* 0x00003006060e7981 */ /* 0x000ee8000c1e1b00 */
[----:B------:R-:W4:Y:S01]  /*0360*/  LDG.E.64 R10, desc[UR6][R10.64] ;  /* 0x000000060a0a7981 */ /* 0x000f22000c1e1b00 */
[----:B------:R-:W-:-:S06]  /*0370*/  IMAD.WIDE.U32 R16, R17, 0x8, R4 ;  /* 0x0000000811107825 */ /* 0x000fcc00078e0004 */
[----:B------:R-:W3:Y:S01]  /*0380*/  LDG.E.64 R16, desc[UR6][R16.64] ;  /* 0x0000000610107981 */ /* 0x000ee2000c1e1b00 */
[----:B-----5:R-:W-:Y:S01]  /*0390*/  DFMA R2, R8, R2, R22 ;  /* 0x000000020802722b */ /* 0x020fe20000000016 */
[----:B------:R-:W-:Y:S02]  /*03a0*/  IADD3 R9, PT, PT, R29, 0x7, RZ ;  /* 0x000000071d097810 */ /* 0x000fe40007ffe0ff */
[----:B------:R-:W5:Y:S03]  /*03b0*/  LDG.E.64 R22, desc[UR6][R6.64+0x50] ;  /* 0x0000500606167981 */ /* 0x000f66000c1e1b00 */
[----:B------:R-:W-:Y:S02]  /*03c0*/  IMAD.WIDE.U32 R8, R9, 0x8, R4 ;  /* 0x0000000809087825 */ /* 0x000fe400078e0004 */
[----:B--2---:R-:W-:-:S04]  /*03d0*/  DFMA R18, R12, R18, R2 ;  /* 0x000000120c12722b */ /* 0x004fc80000000002 */
[----:B------:R-:W2:Y:S01]  /*03e0*/  LDG.E.64 R8, desc[UR6][R8.64] ;  /* 0x0000000608087981 */ /* 0x000ea2000c1e1b00 */
[----:B------:R-:W-:-:S03]  /*03f0*/  IADD3 R13, PT, PT, R29, 0x8, RZ ;  /* 0x000000081d0d7810 */ /* 0x000fc60007ffe0ff */
[----:B------:R-:W2:Y:S02]  /*0400*/  LDG.E.64 R2, desc[UR6][R6.64+0x38] ;  /* 0x0000380606027981 */ /* 0x000ea4000c1e1b00 */
[--C-:B------:R-:W-:Y:S01]  /*0410*/  IMAD.WIDE.U32 R12, R13, 0x8, R4.reuse ;  /* 0x000000080d0c7825 */ /* 0x100fe200078e0004 */
[----:B----4-:R-:W-:Y:S01]  /*0420*/  DFMA R20, R10, R20, R18 ;  /* 0x000000140a14722b */ /* 0x010fe20000000012 */
[----:B------:R-:W-:Y:S01]  /*0430*/  IADD3 R19, PT, PT, R29, 0x9, RZ ;  /* 0x000000091d137810 */ /* 0x000fe20007ffe0ff */
[----:B------:R-:W4:Y:S04]  /*0440*/  LDG.E.64 R10, desc[UR6][R6.64+0x40] ;  /* 0x00004006060a7981 */ /* 0x000f28000c1e1b00 */
[----:B------:R-:W4:Y:S01]  /*0450*/  LDG.E.64 R12, desc[UR6][R12.64] ;  /* 0x000000060c0c7981 */ /* 0x000f22000c1e1b00 */
[--C-:B------:R-:W-:Y:S01]  /*0460*/  IMAD.WIDE.U32 R18, R19, 0x8, R4.reuse ;  /* 0x0000000813127825 */ /* 0x100fe200078e0004 */
[----:B---3--:R-:W-:Y:S01]  /*0470*/  DFMA R14, R16, R14, R20 ;  /* 0x0000000e100e722b */ /* 0x008fe20000000014 */
[----:B------:R-:W-:Y:S01]  /*0480*/  IADD3 R21, PT, PT, R29, 0xa, RZ ;  /* 0x0000000a1d157810 */ /* 0x000fe20007ffe0ff */
[----:B------:R-:W3:Y:S04]  /*0490*/  LDG.E.64 R16, desc[UR6][R6.64+0x48] ;  /* 0x0000480606107981 */ /* 0x000ee8000c1e1b00 */
[----:B------:R-:W3:Y:S01]  /*04a0*/  LDG.E.64 R18, desc[UR6][R18.64] ;  /* 0x0000000612127981 */ /* 0x000ee2000c1e1b00 */
[----:B------:R-:W-:-:S06]  /*04b0*/  IMAD.WIDE.U32 R20, R21, 0x8, R4 ;  /* 0x0000000815147825 */ /* 0x000fcc00078e0004 */
[----:B------:R-:W5:Y:S01]  /*04c0*/  LDG.E.64 R20, desc[UR6][R20.64] ;  /* 0x0000000614147981 */ /* 0x000f62000c1e1b00 */
[----:B--2---:R-:W-:Y:S01]  /*04d0*/  DFMA R8, R8, R2, R14 ;  /* 0x000000020808722b */ /* 0x004fe2000000000e */
[----:B------:R-:W-:Y:S02]  /*04e0*/  IADD3 R3, PT, PT, R29, 0xb, RZ ;  /* 0x0000000b1d037810 */ /* 0x000fe40007ffe0ff */
[----:B------:R-:W2:Y:S03]  /*04f0*/  LDG.E.64 R14, desc[UR6][R6.64+0x60] ;  /* 0x00006006060e7981 */ /* 0x000ea6000c1e1b00 */
[--C-:B------:R-:W-:Y:S02]  /*0500*/  IMAD.WIDE.U32 R2, R3, 0x8, R4.reuse ;  /* 0x0000000803027825 */ /* 0x100fe400078e0004 */
        /* <DEDUP_REMOVED lines=8> */
[----:B------:R-:W2:Y:S01]  /*0590*/  LDG.E.64 R12, desc[UR6][R12.64] ;  /* 0x000000060c0c7981 */ /* 0x000ea2000c1e1b00 */
[----:B------:R-:W-:Y:S01]  /*05a0*/  IMAD.WIDE.U32 R16, R17, 0x8, R4 ;  /* 0x0000000811107825 */ /* 0x000fe200078e0004 */
[----:B-----5:R-:W-:Y:S01]  /*05b0*/  DFMA R10, R20, R22, R10 ;  /* 0x00000016140a722b */ /* 0x020fe2000000000a */
[----:B------:R-:W-:-:S02]  /*05c0*/  IADD3 R21, PT, PT, R29, 0xe, RZ ;  /* 0x0000000e1d157810 */ /* 0x000fc40007ffe0ff */
[----:B------:R-:W-:Y:S02]  /*05d0*/  VIADD R23, R29, 0xf ;  /* 0x0000000f1d177836 */ /* 0x000fe40000000000 */
[----:B------:R-:W3:Y:S01]  /*05e0*/  LDG.E.64 R16, desc[UR6][R16.64] ;  /* 0x0000000610107981 */ /* 0x000ee2000c1e1b00 */
[----:B------:R-:W-:-:S03]  /*05f0*/  IMAD.WIDE.U32 R20, R21, 0x8, R4 ;  /* 0x0000000815147825 */ /* 0x000fc600078e0004 */
[----:B------:R-:W5:Y:S01]  /*0600*/  LDG.E.64 R28, desc[UR6][R6.64+0x78] ;  /* 0x00007806061c7981 */ /* 0x000f62000c1e1b00 */
[----:B------:R-:W-:-:S03]  /*0610*/  IMAD.WIDE.U32 R22, R23, 0x8, R4 ;  /* 0x0000000817167825 */ /* 0x000fc600078e0004 */
[----:B------:R-:W5:Y:S04]  /*0620*/  LDG.E.64 R4, desc[UR6][R20.64] ;  /* 0x0000000614047981 */ /* 0x000f68000c1e1b00 */
[----:B------:R-:W5:Y:S04]  /*0630*/  LDG.E.64 R22, desc[UR6][R22.64] ;  /* 0x0000000616167981 */ /* 0x000f68000c1e1b00 */
[----:B------:R-:W5:Y:S01]  /*0640*/  LDG.E.64 R20, desc[UR6][R6.64+0x70] ;  /* 0x0000700606147981 */ /* 0x000f62000c1e1b00 */
[----:B------:R-:W-:-:S04]  /*0650*/  IADD3 R25, PT, PT, R25, 0x10, RZ ;  /* 0x0000001019197810 */ /* 0x000fc80007ffe0ff */
[----:B------:R-:W-:Y:S01]  /*0660*/  ISETP.NE.AND P0, PT, R25, R27, PT ;  /* 0x0000001b1900720c */ /* 0x000fe20003f05270 */
[----:B----4-:R-:W-:-:S08]  /*0670*/  DFMA R2, R2, R8, R10 ;  /* 0x000000080202722b */ /* 0x010fd0000000000a */
[----:B--2---:R-:W-:-:S08]  /*0680*/  DFMA R2, R12, R14, R2 ;  /* 0x0000000e0c02722b */ /* 0x004fd00000000002 */
[----:B---3--:R-:W-:-:S08]  /*0690*/  DFMA R2, R16, R18, R2 ;  /* 0x000000121002722b */ /* 0x008fd00000000002 */
[----:B-----5:R-:W-:-:S08]  /*06a0*/  DFMA R2, R4, R20, R2 ;  /* 0x000000140402722b */ /* 0x020fd00000000002 */
[----:B------:R-:W-:Y:S01]  /*06b0*/  DFMA R2, R22, R28, R2 ;  /* 0x0000001c1602722b */ /* 0x000fe20000000002 */
[----:B------:R-:W-:Y:S10]  /*06c0*/  @P0 BRA `(.L_x_156) ;  /* 0xfffffff800a80947 */ /* 0x000ff4000383ffff */
.L_x_155:
[----:B------:R-:W-:Y:S05]  /*06d0*/  BRA.U !UP1, `(.L_x_154) ;  /* 0x0000000509847547 */ /* 0x000fea000b800000 */
[----:B------:R-:W-:Y:S02]  /*06e0*/  UISETP.GE.U32.AND UP0, UPT, UR4, 0x8, UPT ;  /* 0x000000080400788c */ /* 0x000fe4000bf06070 */
[----:B------:R-:W-:-:S04]  /*06f0*/  ULOP3.LUT UR5, UR8, 0x7, URZ, 0xc0, !UPT ;  /* 0x0000000708057892 */ /* 0x000fc8000f8ec0ff */
[----:B------:R-:W-:-:S03]  /*0700*/  UISETP.NE.AND UP1, UPT, UR5, URZ, UPT ;  /* 0x000000ff0500728c */ /* 0x000fc6000bf25270 */
[----:B------:R-:W-:Y:S08]  /*0710*/  BRA.U !UP0, `(.L_x_157) ;  /* 0x0000000108b07547 */ /* 0x000ff0000b800000 */
        /* <DEDUP_REMOVED lines=10> */
[----:B------:R-:W2:Y:S04]  /*07c0*/  LDG.E.64 R12, desc[UR6][R4.64] ;  /* 0x00000006040c7981 */ /* 0x000ea8000c1e1b00 */
[----:B------:R-:W3:Y:S01]  /*07d0*/  LDG.E.64 R24, desc[UR6][R4.64+0x8] ;  /* 0x0000080604187981 */ /* 0x000ee2000c1e1b00 */
[----:B------:R-:W-:-:S03]  /*07e0*/  IMAD.WIDE.U32 R20, R21, 0x8, R6 ;  /* 0x0000000815147825 */ /* 0x000fc600078e0006 */
[----:B------:R-:W4:Y:S04]  /*07f0*/  LDG.E.64 R18, desc[UR6][R4.64+0x10] ;  /* 0x0000100604127981 */ /* 0x000f28000c1e1b00 */
[----:B------:R-:W4:Y:S01]  /*0800*/  LDG.E.64 R20, desc[UR6][R20.64] ;  /* 0x0000000614147981 */ /* 0x000f22000c1e1b00 */
[----:B------:R-:W-:-:S05]  /*0810*/  IADD3 R11, PT, PT, R17, 0x3, RZ ;  /* 0x00000003110b7810 */ /* 0x000fca0007ffe0ff */
[----:B------:R-:W-:-:S06]  /*0820*/  IMAD.WIDE.U32 R10, R11, 0x8, R6 ;  /* 0x000000080b0a7825 */ /* 0x000fcc00078e0006 */
[----:B------:R-:W5:Y:S01]  /*0830*/  LDG.E.64 R10, desc[UR6][R10.64] ;  /* 0x000000060a0a7981 */ /* 0x000f62000c1e1b00 */
[----:B------:R-:W-:-:S05]  /*0840*/  IADD3 R23, PT, PT, R17, 0x6, RZ ;  /* 0x0000000611177810 */ /* 0x000fca0007ffe0ff */
[--C-:B------:R-:W-:Y:S02]  /*0850*/  IMAD.WIDE.U32 R28, R23, 0x8, R6.reuse ;  /* 0x00000008171c7825 */ /* 0x100fe400078e0006 */
        /* <DEDUP_REMOVED lines=9> */
[----:B------:R-:W-:Y:S01]  /*08f0*/  IMAD.WIDE.U32 R14, R15, 0x8, R6 ;  /* 0x000000080f0e7825 */ /* 0x000fe200078e0006 */
[----:B----4-:R-:W-:-:S02]  /*0900*/  DFMA R18, R20, R18, R24 ;  /* 0x000000121412722b */ /* 0x010fc40000000018 */
[----:B------:R-:W3:Y:S04]  /*0910*/  LDG.E.64 R20, desc[UR6][R4.64+0x28] ;  /* 0x0000280604147981 */ /* 0x000ee8000c1e1b00 */
[----:B------:R-:W3:Y:S01]  /*0920*/  LDG.E.64 R14, desc[UR6][R14.64] ;  /* 0x000000060e0e7981 */ /* 0x000ee2000c1e1b00 */
[----:B------:R-:W-:-:S03]  /*0930*/  IADD3 R25, PT, PT, R17, 0x7, RZ ;  /* 0x0000000711197810 */ /* 0x000fc60007ffe0ff */
[----:B------:R-:W4:Y:S02]  /*0940*/  LDG.E.64 R16, desc[UR6][R28.64] ;  /* 0x000000061c107981 */ /* 0x000f24000c1e1b00 */
[----:B------:R-:W-:Y:S02]  /*0950*/  IMAD.WIDE.U32 R6, R25, 0x8, R6 ;  /* 0x0000000819067825 */ /* 0x000fe400078e0006 */
[----:B------:R-:W4:Y:S04]  /*0960*/  LDG.E.64 R24, desc[UR6][R4.64+0x38] ;  /* 0x0000380604187981 */ /* 0x000f28000c1e1b00 */
[----:B------:R-:W4:Y:S01]  /*0970*/  LDG.E.64 R6, desc[UR6][R6.64] ;  /* 0x0000000606067981 */ /* 0x000f22000c1e1b00 */
[----:B------:R-:W-:Y:S01]  /*0980*/  IADD3 R27, PT, PT, R27, 0x8, RZ ;  /* 0x000000081b1b7810 */ /* 0x000fe20007ffe0ff */
[----:B-----5:R-:W-:-:S08]  /*0990*/  DFMA R10, R10, R12, R18 ;  /* 0x0000000c0a0a722b */ /* 0x020fd00000000012 */
[----:B--2---:R-:W-:-:S08]  /*09a0*/  DFMA R2, R2, R8, R10 ;  /* 0x000000080202722b */ /* 0x004fd0000000000a */
[----:B---3--:R-:W-:-:S08]  /*09b0*/  DFMA R2, R14, R20, R2 ;  /* 0x000000140e02722b */ /* 0x008fd00000000002 */
[----:B----4-:R-:W-:-:S08]  /*09c0*/  DFMA R2, R16, R22, R2 ;  /* 0x000000161002722b */ /* 0x010fd00000000002 */
[----:B------:R-:W-:-:S11]  /*09d0*/  DFMA R2, R6, R24, R2 ;  /* 0x000000180602722b */ /* 0x000fd60000000002 */
.L_x_157:
[----:B------:R-:W-:Y:S05]  /*09e0*/  BRA.U !UP1, `(.L_x_154) ;  /* 0x0000000109c07547 */ /* 0x000fea000b800000 */
[----:B------:R-:W-:Y:S02]  /*09f0*/  UISETP.GE.U32.AND UP0, UPT, UR5, 0x4, UPT ;  /* 0x000000040500788c */ /* 0x000fe4000bf06070 */
[----:B------:R-:W-:-:S04]  /*0a00*/  ULOP3.LUT UR4, UR8, 0x3, URZ, 0xc0, !UPT ;  /* 0x0000000308047892 */ /* 0x000fc8000f8ec0ff */
[----:B------:R-:W-:-:S03]  /*0a10*/  UISETP.NE.AND UP1, UPT, UR4, URZ, UPT ;  /* 0x000000ff0400728c */ /* 0x000fc6000bf25270 */
[----:B------:R-:W-:Y:S08]  /*0a20*/  BRA.U !UP0, `(.L_x_158) ;  /* 0x0000000108607547 */ /* 0x000ff0000b800000 */
[----:B------:R-:W0:Y:S01]  /*0a30*/  LDC.64 R4, c[0x0][0x380] ;  /* 0x0000e000ff047b82 */ /* 0x000e220000000a00 */
[----:B------:R-:W-:-:S04]  /*0a40*/  IMAD R9, R0, UR8, R27 ;  /* 0x0000000800097c24 */ /* 0x000fc8000f8e021b */
[----:B------:R-:W-:-:S03]  /*0a50*/  VIADD R13, R9, 0x1 ;  /* 0x00000001090d7836 */ /* 0x000fc60000000000 */
        /* <DEDUP_REMOVED lines=9> */
[----:B------:R-:W3:Y:S01]  /*0af0*/  LDG.E.64 R6, desc[UR6][R18.64+0x8] ;  /* 0x0000080612067981 */ /* 0x000ee2000c1e1b00 */
[----:B------:R-:W-:-:S03]  /*0b00*/  IADD3 R21, PT, PT, R9, 0x3, RZ ;  /* 0x0000000309157810 */ /* 0x000fc60007ffe0ff */
[----:B------:R-:W4:Y:S02]  /*0b10*/  LDG.E.64 R8, desc[UR6][R18.64+0x10] ;  /* 0x0000100612087981 */ /* 0x000f24000c1e1b00 */
[----:B------:R-:W-:Y:S02]  /*0b20*/  IMAD.WIDE.U32 R20, R21, 0x8, R4 ;  /* 0x0000000815147825 */ /* 0x000fe400078e0004 */
[----:B------:R-:W4:Y:S04]  /*0b30*/  LDG.E.64 R10, desc[UR6][R10.64] ;  /* 0x000000060a0a7981 */ /* 0x000f28000c1e1b00 */
[----:B------:R-:W5:Y:S04]  /*0b40*/  LDG.E.64 R4, desc[UR6][R18.64+0x18] ;  /* 0x0000180612047981 */ /* 0x000f68000c1e1b00 */
[----:B------:R-:W5:Y:S01]  /*0b50*/  LDG.E.64 R20, desc[UR6][R20.64] ;  /* 0x0000000614147981 */ /* 0x000f62000c1e1b00 */
[----:B------:R-:W-:Y:S01]  /*0b60*/  IADD3 R27, PT, PT, R27, 0x4, RZ ;  /* 0x000000041b1b7810 */ /* 0x000fe20007ffe0ff */
[----:B--2---:R-:W-:-:S08]  /*0b70*/  DFMA R14, R14, R16, R2 ;  /* 0x000000100e0e722b */ /* 0x004fd00000000002 */
[----:B---3--:R-:W-:-:S08]  /*0b80*/  DFMA R6, R12, R6, R14 ;  /* 0x000000060c06722b */ /* 0x008fd0000000000e */
[----:B----4-:R-:W-:-:S08]  /*0b90*/  DFMA R6, R10, R8, R6 ;  /* 0x000000080a06722b */ /* 0x010fd00000000006 */
[----:B-----5:R-:W-:-:S11]  /*0ba0*/  DFMA R2, R20, R4, R6 ;  /* 0x000000041402722b */ /* 0x020fd60000000006 */
.L_x_158:
[----:B------:R-:W-:Y:S05]  /*0bb0*/  BRA.U !UP1, `(.L_x_154) ;  /* 0x00000001094c7547 */ /* 0x000fea000b800000 */
[----:B------:R-:W0:Y:S01]  /*0bc0*/  LDC.64 R4, c[0x0][0x388] ;  /* 0x0000e200ff047b82 */ /* 0x000e220000000a00 */
[----:B------:R-:W-:-:S07]  /*0bd0*/  UIADD3 UR4, UPT, UPT, -UR4, URZ, URZ ;  /* 0x000000ff04047290 */ /* 0x000fce000fffe1ff */
[----:B------:R-:W1:Y:S01]  /*0be0*/  LDC.64 R8, c[0x0][0x380] ;  /* 0x0000e000ff087b82 */ /* 0x000e620000000a00 */
[----:B0-----:R-:W-:-:S04]  /*0bf0*/  IMAD.WIDE.U32 R4, R27, 0x8, R4 ;  /* 0x000000081b047825 */ /* 0x001fc800078e0004 */
[----:B------:R-:W-:Y:S01]  /*0c00*/  IMAD R27, R0, UR8, R27 ;  /* 0x00000008001b7c24 */ /* 0x000fe2000f8e021b */
[----:B------:R-:W-:Y:S02]  /*0c10*/  MOV R10, R4 ;  /* 0x00000004000a7202 */ /* 0x000fe40000000f00 */
[----:B------:R-:W-:-:S07]  /*0c20*/  MOV R11, R5 ;  /* 0x00000005000b7202 */ /* 0x000fce0000000f00 */
.L_x_159:
[----:B-1----:R-:W-:Y:S01]  /*0c30*/  IMAD.WIDE.U32 R4, R27, 0x8, R8 ;  /* 0x000000081b047825 */ /* 0x002fe200078e0008 */
[----:B------:R-:W-:Y:S02]  /*0c40*/  MOV R6, R10 ;  /* 0x0000000a00067202 */ /* 0x000fe40000000f00 */
[----:B------:R-:W-:-:S03]  /*0c50*/  MOV R7, R11 ;  /* 0x0000000b00077202 */ /* 0x000fc60000000f00 */
[----:B------:R-:W2:Y:S04]  /*0c60*/  LDG.E.64 R4, desc[UR6][R4.64] ;  /* 0x0000000604047981 */ /* 0x000ea8000c1e1b00 */
[----:B------:R-:W2:Y:S01]  /*0c70*/  LDG.E.64 R6, desc[UR6][R6.64] ;  /* 0x0000000606067981 */ /* 0x000ea2000c1e1b00 */
[----:B------:R-:W-:Y:S01]  /*0c80*/  UIADD3 UR4, UPT, UPT, UR4, 0x1, URZ ;  /* 0x0000000104047890 */ /* 0x000fe2000fffe0ff */
[----:B------:R-:W-:Y:S02]  /*0c90*/  IADD3 R10, P0, PT, R10, 0x8, RZ ;  /* 0x000000080a0a7810 */ /* 0x000fe40007f1e0ff */
[----:B------:R-:W-:Y:S01]  /*0ca0*/  IADD3 R27, PT, PT, R27, 0x1, RZ ;  /* 0x000000011b1b7810 */ /* 0x000fe20007ffe0ff */
[----:B------:R-:W-:Y:S01]  /*0cb0*/  UISETP.NE.AND UP0, UPT, UR4, URZ, UPT ;  /* 0x000000ff0400728c */ /* 0x000fe2000bf05270 */
[----:B------:R-:W-:Y:S01]  /*0cc0*/  IADD3.X R11, PT, PT, RZ, R11, RZ, P0, !PT ;  /* 0x0000000bff0b7210 */ /* 0x000fe200007fe4ff */
[----:B--2---:R-:W-:-:S07]  /*0cd0*/  DFMA R2, R4, R6, R2 ;  /* 0x000000060402722b */ /* 0x004fce0000000002 */
[----:B------:R-:W-:Y:S05]  /*0ce0*/  BRA.U UP0, `(.L_x_159) ;  /* 0xfffffffd00d07547 */ /* 0x000fea000b83ffff */
.L_x_154:
[----:B------:R-:W0:Y:S02]  /*0cf0*/  LDC.64 R4, c[0x0][0x390] ;  /* 0x0000e400ff047b82 */ /* 0x000e240000000a00 */
[----:B0-----:R-:W-:-:S05]  /*0d00*/  IMAD.WIDE.U32 R4, R0, 0x8, R4 ;  /* 0x0000000800047825 */ /* 0x001fca00078e0004 */
[----:B------:R-:W-:Y:S01]  /*0d10*/  STG.E.64 desc[UR6][R4.64], R2 ;  /* 0x0000000204007986 */ /* 0x000fe2000c101b06 */
[----:B------:R-:W-:Y:S05]  /*0d20*/  EXIT ;  /* 0x000000000000794d */ /* 0x000fea0003800000 */
.L_x_160:
        /* <DEDUP_REMOVED lines=13> */
.L_x_202:


//--------------------- .text.gram_schmidt_kernel --------------------------
	.section	.text.gram_schmidt_kernel,"ax",@progbits
	.align	128
        .global         gram_schmidt_kernel
        .type           gram_schmidt_kernel,@function
        .size           gram_schmidt_kernel,(.L_x_197 - gram_schmidt_kernel)
        .other          gram_schmidt_kernel,@"STO_CUDA_ENTRY STV_DEFAULT"
gram_schmidt_kernel:
.text.gram_schmidt_kernel:
        /* <DEDUP_REMOVED lines=8> */
[----:B------:R-:W0:Y:S01]  /*0080*/  LDC R7, c[0x0][0x39c] ;  /* 0x0000e700ff077b82 */ /* 0x000e220000000800 */
[----:B------:R-:W1:Y:S01]  /*0090*/  LDCU.64 UR6, c[0x0][0x358] ;  /* 0x00006b00ff0677ac */ /* 0x000e620008000a00 */
[----:B0-----:R-:W-:-:S13]  /*00a0*/  ISETP.NE.AND P0, PT, R7, RZ, PT ;  /* 0x000000ff0700720c */ /* 0x001fda0003f05270 */
[----:B-1----:R-:W-:Y:S05]  /*00b0*/  @!P0 BRA `(.L_x_161) ;  /* 0x0000000800d48947 */ /* 0x002fea0003800000 */
[C---:B------:R-:W-:Y:S01]  /*00c0*/  ISETP.GE.U32.AND P1, PT, R7.reuse, 0x10, PT ;  /* 0x000000100700780c */ /* 0x040fe20003f26070 */
[----:B------:R-:W-:Y:S01]  /*00d0*/  HFMA2 R2, -RZ, RZ, 0, 0 ;  /* 0x00000000ff027431 */ /* 0x000fe200000001ff */
[----:B------:R-:W-:-:S04]  /*00e0*/  LOP3.LUT R6, R7, 0xf, RZ, 0xc0, !PT ;  /* 0x0000000f07067812 */ /* 0x000fc800078ec0ff */
[----:B------:R-:W-:-:S07]  /*00f0*/  ISETP.NE.AND P2, PT, R6, RZ, PT ;  /* 0x000000ff0600720c */ /* 0x000fce0003f45270 */
[----:B------:R-:W-:Y:S06]  /*0100*/  @!P1 BRA `(.L_x_162) ;  /* 0x00000004005c9947 */ /* 0x000fec0003800000 */
[----:B------:R-:W0:Y:S01]  /*0110*/  LDC.64 R4, c[0x0][0x380] ;  /* 0x0000e000ff047b82 */ /* 0x000e220000000a00 */
[----:B------:R-:W-:Y:S01]  /*0120*/  LOP3.LUT R2, R7, 0xfffffff0, RZ, 0xc0, !PT ;  /* 0xfffffff007027812 */ /* 0x000fe200078ec0ff */
[----:B------:R-:W-:-:S06]  /*0130*/  UMOV UR4, URZ ;  /* 0x000000ff00047c82 */ /* 0x000fcc0008000000 */
[----:B------:R-:W1:Y:S02]  /*0140*/  LDC.64 R8, c[0x0][0x388] ;  /* 0x0000e200ff087b82 */ /* 0x000e640000000a00 */
.L_x_163:
[----:B------:R-:W-:-:S04]  /*0150*/  IMAD R3, R0, R7, UR4 ;  /* 0x0000000400037e24 */ /* 0x000fc8000f8e0207 */
[----:B0--3--:R-:W-:-:S06]  /*0160*/  IMAD.WIDE.U32 R10, R3, 0x8, R4 ;  /* 0x00000008030a7825 */ /* 0x009fcc00078e0004 */
[----:B------:R-:W2:Y:S01]  /*0170*/  LDG.E.64 R10, desc[UR6][R10.64] ;  /* 0x000000060a0a7981 */ /* 0x000ea2000c1e1b00 */
[C---:B------:R-:W-:Y:S01]  /*0180*/  IADD3 R17, PT, PT, R3.reuse, 0x1, RZ ;  /* 0x0000000103117810 */ /* 0x040fe20007ffe0ff */
[----:B-1----:R-:W-:-:S04]  /*0190*/  IMAD.WIDE.U32 R12, R3, 0x8, R8 ;  /* 0x00000008030c7825 */ /* 0x002fc800078e0008 */
[----:B------:R-:W-:Y:S01]  /*01a0*/  IMAD.WIDE.U32 R14, R17, 0x8, R4 ;  /* 0x00000008110e7825 */ /* 0x000fe200078e0004 */
[----:B------:R-:W-:Y:S01]  /*01b0*/  IADD3 R21, PT, PT, R3, 0x2, RZ ;  /* 0x0000000203157810 */ /* 0x000fe20007ffe0ff */
[----:B--2---:R0:W-:Y:S04]  /*01c0*/  STG.E.64 desc[UR6][R12.64], R10 ;  /* 0x0000000a0c007986 */ /* 0x0041e8000c101b06 */
[----:B------:R-:W2:Y:S01]  /*01d0*/  LDG.E.64 R14, desc[UR6][R14.64] ;  /* 0x000000060e0e7981 */ /* 0x000ea2000c1e1b00 */
[----:B------:R-:W-:-:S04]  /*01e0*/  IMAD.WIDE.U32 R16, R17, 0x8, R8 ;  /* 0x0000000811107825 */ /* 0x000fc800078e0008 */
[----:B------:R-:W-:Y:S01]  /*01f0*/  IMAD.WIDE.U32 R18, R21, 0x8, R4 ;  /* 0x0000000815127825 */ /* 0x000fe200078e0004 */
[----:B------:R-:W-:Y:S01]  /*0200*/  IADD3 R25, PT, PT, R3, 0x3, RZ ;  /* 0x0000000303197810 */ /* 0x000fe20007ffe0ff */
[----:B--2---:R1:W-:Y:S04]  /*0210*/  STG.E.64 desc[UR6][R16.64], R14 ;  /* 0x0000000e10007986 */ /* 0x0043e8000c101b06 */
[----:B------:R-:W2:Y:S01]  /*0220*/  LDG.E.64 R18, desc[UR6][R18.64] ;  /* 0x0000000612127981 */ /* 0x000ea2000c1e1b00 */
[----:B------:R-:W-:-:S04]  /*0230*/  IMAD.WIDE.U32 R20, R21, 0x8, R8 ;  /* 0x0000000815147825 */ /* 0x000fc800078e0008 */
[----:B------:R-:W-:Y:S01]  /*0240*/  IMAD.WIDE.U32 R22, R25, 0x8, R4 ;  /* 0x0000000819167825 */ /* 0x000fe200078e0004 */
[----:B--2---:R2:W-:Y:S05]  /*0250*/  STG.E.64 desc[UR6][R20.64], R18 ;  /* 0x0000001214007986 */ /* 0x0045ea000c101b06 */
[----:B------:R-:W3:Y:S01]  /*0260*/  LDG.E.64 R22, desc[UR6][R22.64] ;  /* 0x0000000616167981 */ /* 0x000ee2000c1e1b00 */
[----:B------:R-:W-:Y:S02]  /*0270*/  VIADD R27, R3, 0x4 ;  /* 0x00000004031b7836 */ /* 0x000fe40000000000 */
[----:B0-----:R-:W-:-:S04]  /*0280*/  IMAD.WIDE.U32 R10, R25, 0x8, R8 ;  /* 0x00000008190a7825 */ /* 0x001fc800078e0008 */
[----:B------:R-:W-:Y:S01]  /*0290*/  IMAD.WIDE.U32 R12, R27, 0x8, R4 ;  /* 0x000000081b0c7825 */ /* 0x000fe200078e0004 */
[----:B------:R-:W-:Y:S01]  /*02a0*/  IADD3 R25, PT, PT, R3, 0x5, RZ ;  /* 0x0000000503197810 */ /* 0x000fe20007ffe0ff */
[----:B---3--:R0:W-:Y:S04]  /*02b0*/  STG.E.64 desc[UR6][R10.64], R22 ;  /* 0x000000160a007986 */ /* 0x0081e8000c101b06 */
[----:B------:R-:W3:Y:S01]  /*02c0*/  LDG.E.64 R12, desc[UR6][R12.64] ;  /* 0x000000060c0c7981 */ /* 0x000ee2000c1e1b00 */
[----:B-1----:R-:W-:-:S04]  /*02d0*/  IMAD.WIDE.U32 R14, R27, 0x8, R8 ;  /* 0x000000081b0e7825 */ /* 0x002fc800078e0008 */
[----:B------:R-:W-:Y:S01]  /*02e0*/  IMAD.WIDE.U32 R16, R25, 0x8, R4 ;  /* 0x0000000819107825 */ /* 0x000fe200078e0004 */
[----:B------:R-:W-:Y:S01]  /*02f0*/  IADD3 R27, PT, PT, R3, 0x6, RZ ;  /* 0x00000006031b7810 */ /* 0x000fe20007ffe0ff */
[----:B---3--:R1:W-:Y:S04]  /*0300*/  STG.E.64 desc[UR6][R14.64], R12 ;  /* 0x0000000c0e007986 */ /* 0x0083e8000c101b06 */
[----:B------:R-:W3:Y:S01]  /*0310*/  LDG.E.64 R16, desc[UR6][R16.64] ;  /* 0x0000000610107981 */ /* 0x000ee2000c1e1b00 */
[----:B--2---:R-:W-:-:S04]  /*0320*/  IMAD.WIDE.U32 R18, R25, 0x8, R8 ;  /* 0x0000000819127825 */ /* 0x004fc800078e0008 */
[----:B------:R-:W-:Y:S01]  /*0330*/  IMAD.WIDE.U32 R20, R27, 0x8, R4 ;  /* 0x000000081b147825 */ /* 0x000fe200078e0004 */
[----:B------:R-:W-:Y:S01]  /*0340*/  IADD3 R25, PT, PT, R3, 0x7, RZ ;  /* 0x0000000703197810 */ /* 0x000fe20007ffe0ff */
[----:B---3--:R2:W-:Y:S04]  /*0350*/  STG.E.64 desc[UR6][R18.64], R16 ;  /* 0x0000001012007986 */ /* 0x0085e8000c101b06 */
[----:B------:R-:W3:Y:S01]  /*0360*/  LDG.E.64 R20, desc[UR6][R20.64] ;  /* 0x0000000614147981 */ /* 0x000ee2000c1e1b00 */
[----:B0-----:R-:W-:-:S04]  /*0370*/  IMAD.WIDE.U32 R10, R27, 0x8, R8 ;  /* 0x000000081b0a7825 */ /* 0x001fc800078e0008 */
[----:B------:R-:W-:Y:S01]  /*0380*/  IMAD.WIDE.U32 R22, R25, 0x8, R4 ;  /* 0x0000000819167825 */ /* 0x000fe200078e0004 */
[----:B------:R-:W-:Y:S01]  /*0390*/  IADD3 R27, PT, PT, R3, 0x8, RZ ;  /* 0x00000008031b7810 */ /* 0x000fe20007ffe0ff */
[----:B---3--:R0:W-:Y:S04]  /*03a0*/  STG.E.64 desc[UR6][R10.64], R20 ;  /* 0x000000140a007986 */ /* 0x0081e8000c101b06 */
[----:B------:R-:W3:Y:S01]  /*03b0*/  LDG.E.64 R22, desc[UR6][R22.64] ;  /* 0x0000000616167981 */ /* 0x000ee2000c1e1b00 */
[----:B-1----:R-:W-:-:S04]  /*03c0*/  IMAD.WIDE.U32 R12, R25, 0x8, R8 ;  /* 0x00000008190c7825 */ /* 0x002fc800078e0008 */
[----:B------:R-:W-:Y:S01]  /*03d0*/  IMAD.WIDE.U32 R14, R27, 0x8, R4 ;  /* 0x000000081b0e7825 */ /* 0x000fe200078e0004 */
[----:B---3--:R1:W-:Y:S05]  /*03e0*/  STG.E.64 desc[UR6][R12.64], R22 ;  /* 0x000000160c007986 */ /* 0x0083ea000c101b06 */
[----:B------:R-:W3:Y:S01]  /*03f0*/  LDG.E.64 R14, desc[UR6][R14.64] ;  /* 0x000000060e0e7981 */ /* 0x000ee2000c1e1b00 */
[----:B------:R-:W-:Y:S02]  /*0400*/  VIADD R25, R3, 0x9 ;  /* 0x0000000903197836 */ /* 0x000fe40000000000 */
        /* <DEDUP_REMOVED lines=22> */
[----:B---3--:R0:W-:Y:S05]  /*0570*/  STG.E.64 desc[UR6][R10.64], R16 ;  /* 0x000000100a007986 */ /* 0x0081ea000c101b06 */
[----:B------:R-:W3:Y:S01]  /*0580*/  LDG.E.64 R18, desc[UR6][R18.64] ;  /* 0x0000000612127981 */ /* 0x000ee2000c1e1b00 */
[----:B------:R-:W-:Y:S02]  /*0590*/  VIADD R27, R3, 0xe ;  /* 0x0000000e031b7836 */ /* 0x000fe40000000000 */
[----:B-1----:R-:W-:-:S04]  /*05a0*/  IMAD.WIDE.U32 R12, R25, 0x8, R8 ;  /* 0x00000008190c7825 */ /* 0x002fc800078e0008 */
[----:B------:R-:W-:Y:S01]  /*05b0*/  IMAD.WIDE.U32 R20, R27, 0x8, R4 ;  /* 0x000000081b147825 */ /* 0x000fe200078e0004 */
[----:B------:R-:W-:Y:S01]  /*05c0*/  IADD3 R3, PT, PT, R3, 0xf, RZ ;  /* 0x0000000f03037810 */ /* 0x000fe20007ffe0ff */
[----:B---3--:R3:W-:Y:S04]  /*05d0*/  STG.E.64 desc[UR6][R12.64], R18 ;  /* 0x000000120c007986 */ /* 0x0087e8000c101b06 */
[----:B------:R-:W4:Y:S01]  /*05e0*/  LDG.E.64 R20, desc[UR6][R20.64] ;  /* 0x0000000614147981 */ /* 0x000f22000c1e1b00 */
[----:B--2---:R-:W-:-:S04]  /*05f0*/  IMAD.WIDE.U32 R14, R27, 0x8, R8 ;  /* 0x000000081b0e7825 */ /* 0x004fc800078e0008 */
[C---:B------:R-:W-:Y:S01]  /*0600*/  IMAD.WIDE.U32 R22, R3.reuse, 0x8, R4 ;  /* 0x0000000803167825 */ /* 0x040fe200078e0004 */
[----:B----4-:R3:W-:Y:S05]  /*0610*/  STG.E.64 desc[UR6][R14.64], R20 ;  /* 0x000000140e007986 */ /* 0x0107ea000c101b06 */
[----:B------:R-:W2:Y:S01]  /*0620*/  LDG.E.64 R22, desc[UR6][R22.64] ;  /* 0x0000000616167981 */ /* 0x000ea2000c1e1b00 */
[----:B0-----:R-:W-:Y:S01]  /*0630*/  IMAD.WIDE.U32 R10, R3, 0x8, R8 ;  /* 0x00000008030a7825 */ /* 0x001fe200078e0008 */
[----:B------:R-:W-:-:S06]  /*0640*/  UIADD3 UR4, UPT, UPT, UR4, 0x10, URZ ;  /* 0x0000001004047890 */ /* 0x000fcc000fffe0ff */
[----:B------:R-:W-:Y:S01]  /*0650*/  ISETP.NE.AND P1, PT, R2, UR4, PT ;  /* 0x0000000402007c0c */ /* 0x000fe2000bf25270 */
[----:B--2---:R3:W-:-:S12]  /*0660*/  STG.E.64 desc[UR6][R10.64], R22 ;  /* 0x000000160a007986 */ /* 0x0047d8000c101b06 */
[----:B------:R-:W-:Y:S05]  /*0670*/  @P1 BRA `(.L_x_163) ;  /* 0xfffffff800b41947 */ /* 0x000fea000383ffff */
.L_x_162:
[----:B------:R-:W-:Y:S05]  /*0680*/  @!P2 BRA `(.L_x_161) ;  /* 0x000000040060a947 */ /* 0x000fea0003800000 */
[----:B------:R-:W-:Y:S02]  /*0690*/  ISETP.GE.U32.AND P1, PT, R6, 0x8, PT ;  /* 0x000000080600780c */ /* 0x000fe40003f26070 */
[----:B---3--:R-:W-:-:S04]  /*06a0*/  LOP3.LUT R22, R7, 0x7, RZ, 0xc0, !PT ;  /* 0x0000000707167812 */ /* 0x008fc800078ec0ff */
[----:B------:R-:W-:-:S07]  /*06b0*/  ISETP.NE.AND P2, PT, R22, RZ, PT ;  /* 0x000000ff1600720c */ /* 0x000fce0003f45270 */
[----:B------:R-:W-:Y:S06]  /*06c0*/  @!P1 BRA `(.L_x_164) ;  /* 0x0000000000ac9947 */ /* 0x000fec0003800000 */
[----:B------:R-:W0:Y:S01]  /*06d0*/  LDC.64 R4, c[0x0][0x380] ;  /* 0x0000e000ff047b82 */ /* 0x000e220000000a00 */
[----:B------:R-:W-:-:S07]  /*06e0*/  IMAD R3, R0, R7, R2 ;  /* 0x0000000700037224 */ /* 0x000fce00078e0202 */
[----:B------:R-:W1:Y:S01]  /*06f0*/  LDC.64 R8, c[0x0][0x388] ;  /* 0x0000e200ff087b82 */ /* 0x000e620000000a00 */
[----:B0-----:R-:W-:-:S06]  /*0700*/  IMAD.WIDE.U32 R10, R3, 0x8, R4 ;  /* 0x00000008030a7825 */ /* 0x001fcc00078e0004 */
        /* <DEDUP_REMOVED lines=31> */
[----:B------:R-:W2:Y:S01]  /*0900*/  LDG.E.64 R20, desc[UR6][R20.64] ;  /* 0x0000000614147981 */ /* 0x000ea2000c1e1b00 */
[----:B0-----:R-:W-:-:S04]  /*0910*/  IMAD.WIDE.U32 R10, R27, 0x8, R8 ;  /* 0x000000081b0a7825 */ /* 0x001fc800078e0008 */
[C---:B------:R-:W-:Y:S01]  /*0920*/  IMAD.WIDE.U32 R4, R3.reuse, 0x8, R4 ;  /* 0x0000000803047825 */ /* 0x040fe200078e0004 */
[----:B--2---:R1:W-:Y:S05]  /*0930*/  STG.E.64 desc[UR6][R10.64], R20 ;  /* 0x000000140a007986 */ /* 0x0043ea000c101b06 */
[----:B------:R-:W2:Y:S01]  /*0940*/  LDG.E.64 R4, desc[UR6][R4.64] ;  /* 0x0000000604047981 */ /* 0x000ea2000c1e1b00 */
[----:B------:R-:W-:Y:S01]  /*0950*/  IMAD.WIDE.U32 R8, R3, 0x8, R8 ;  /* 0x0000000803087825 */ /* 0x000fe200078e0008 */
[----:B------:R-:W-:-:S04]  /*0960*/  IADD3 R2, PT, PT, R2, 0x8, RZ ;  /* 0x0000000802027810 */ /* 0x000fc80007ffe0ff */
[----:B--2---:R1:W-:Y:S03]  /*0970*/  STG.E.64 desc[UR6][R8.64], R4 ;  /* 0x0000000408007986 */ /* 0x0043e6000c101b06 */
.L_x_164:
[----:B------:R-:W-:Y:S05]  /*0980*/  @!P2 BRA `(.L_x_161) ;  /* 0x0000000000a0a947 */ /* 0x000fea0003800000 */
[----:B------:R-:W-:Y:S02]  /*0990*/  ISETP.GE.U32.AND P1, PT, R22, 0x4, PT ;  /* 0x000000041600780c */ /* 0x000fe40003f26070 */
[----:B------:R-:W-:-:S04]  /*09a0*/  LOP3.LUT R3, R7, 0x3, RZ, 0xc0, !PT ;  /* 0x0000000307037812 */ /* 0x000fc800078ec0ff */
[----:B------:R-:W-:-:S07]  /*09b0*/  ISETP.NE.AND P2, PT, R3, RZ, PT ;  /* 0x000000ff0300720c */ /* 0x000fce0003f45270 */
[----:B------:R-:W-:Y:S06]  /*09c0*/  @!P1 BRA `(.L_x_165) ;  /* 0x00000000005c9947 */ /* 0x000fec0003800000 */
[----:B-1----:R-:W0:Y:S01]  /*09d0*/  LDC.64 R8, c[0x0][0x380] ;  /* 0x0000e000ff087b82 */ /* 0x002e220000000a00 */
[----:B------:R-:W-:-:S07]  /*09e0*/  IMAD R21, R0, R7, R2 ;  /* 0x0000000700157224 */ /* 0x000fce00078e0202 */
[----:B------:R-:W1:Y:S01]  /*09f0*/  LDC.64 R4, c[0x0][0x388] ;  /* 0x0000e200ff047b82 */ /* 0x000e620000000a00 */
[----:B0-----:R-:W-:-:S06]  /*0a00*/  IMAD.WIDE.U32 R10, R21, 0x8, R8 ;  /* 0x00000008150a7825 */ /* 0x001fcc00078e0008 */
[----:B------:R-:W2:Y:S01]  /*0a10*/  LDG.E.64 R10, desc[UR6][R10.64] ;  /* 0x000000060a0a7981 */ /* 0x000ea2000c1e1b00 */
[C---:B------:R-:W-:Y:S02]  /*0a20*/  VIADD R19, R21.reuse, 0x1 ;  /* 0x0000000115137836 */ /* 0x040fe40000000000 */
        /* <DEDUP_REMOVED lines=11> */
[C---:B------:R-:W-:Y:S01]  /*0ae0*/  IMAD.WIDE.U32 R8, R25.reuse, 0x8, R8 ;  /* 0x0000000819087825 */ /* 0x040fe200078e0008 */
[----:B--2---:R0:W-:Y:S05]  /*0af0*/  STG.E.64 desc[UR6][R20.64], R14 ;  /* 0x0000000e14007986 */ /* 0x0041ea000c101b06 */
[----:B------:R-:W2:Y:S01]  /*0b00*/  LDG.E.64 R8, desc[UR6][R8.64] ;  /* 0x0000000608087981 */ /* 0x000ea2000c1e1b00 */
[----:B------:R-:W-:Y:S01]  /*0b10*/  IMAD.WIDE.U32 R4, R25, 0x8, R4 ;  /* 0x0000000819047825 */ /* 0x000fe200078e0004 */
[----:B------:R-:W-:-:S04]  /*0b20*/  IADD3 R2, PT, PT, R2, 0x4, RZ ;  /* 0x0000000402027810 */ /* 0x000fc80007ffe0ff */
[----:B--2---:R0:W-:Y:S03]  /*0b30*/  STG.E.64 desc[UR6][R4.64], R8 ;  /* 0x0000000804007986 */ /* 0x0041e6000c101b06 */
.L_x_165:
[----:B------:R-:W-:Y:S05]  /*0b40*/  @!P2 BRA `(.L_x_161) ;  /* 0x000000000030a947 */ /* 0x000fea0003800000 */
[----:B01----:R-:W0:Y:S01]  /*0b50*/  LDC.64 R10, c[0x0][0x380] ;  /* 0x0000e000ff0a7b82 */ /* 0x003e220000000a00 */
[----:B------:R-:W-:-:S07]  /*0b60*/  UMOV UR4, URZ ;  /* 0x000000ff00047c82 */ /* 0x000fce0008000000 */
[----:B------:R-:W1:Y:S02]  /*0b70*/  LDC.64 R12, c[0x0][0x388] ;  /* 0x0000e200ff0c7b82 */ /* 0x000e640000000a00 */
.L_x_166:
[----:B--2---:R-:W-:-:S04]  /*0b80*/  IMAD R9, R0, R7, R2 ;  /* 0x0000000700097224 */ /* 0x004fc800078e0202 */
[----:B0-----:R-:W-:-:S06]  /*0b90*/  IMAD.WIDE.U32 R4, R9, 0x8, R10 ;  /* 0x0000000809047825 */ /* 0x001fcc00078e000a */
[----:B------:R-:W2:Y:S01]  /*0ba0*/  LDG.E.64 R4, desc[UR6][R4.64] ;  /* 0x0000000604047981 */ /* 0x000ea2000c1e1b00 */
[----:B-1----:R-:W-:Y:S01]  /*0bb0*/  IMAD.WIDE.U32 R8, R9, 0x8, R12 ;  /* 0x0000000809087825 */ /* 0x002fe200078e000c */
[----:B------:R-:W-:Y:S01]  /*0bc0*/  UIADD3 UR4, UPT, UPT, UR4, 0x1, URZ ;  /* 0x0000000104047890 */ /* 0x000fe2000fffe0ff */
[----:B------:R-:W-:-:S05]  /*0bd0*/  IADD3 R2, PT, PT, R2, 0x1, RZ ;  /* 0x0000000102027810 */ /* 0x000fca0007ffe0ff */
[----:B------:R-:W-:Y:S01]  /*0be0*/  ISETP.NE.AND P1, PT, R3, UR4, PT ;  /* 0x0000000403007c0c */ /* 0x000fe2000bf25270 */
[----:B--2---:R2:W-:-:S12]  /*0bf0*/  STG.E.64 desc[UR6][R8.64], R4 ;  /* 0x0000000408007986 */ /* 0x0045d8000c101b06 */
[----:B------:R-:W-:Y:S05]  /*0c00*/  @P1 BRA `(.L_x_166) ;  /* 0xfffffffc00dc1947 */ /* 0x000fea000383ffff */
.L_x_161:
[----:B------:R-:W-:Y:S01]  /*0c10*/  ISETP.NE.AND P1, PT, R0, RZ, PT ;  /* 0x000000ff0000720c */ /* 0x000fe20003f25270 */
[----:B------:R-:W-:Y:S01]  /*0c20*/  BSSY.RECONVERGENT B0, `(.L_x_167) ;  /* 0x000025a000007945 */ /* 0x000fe20003800200 */
[----:B012---:R-:W-:-:S11]  /*0c30*/  CS2R R8, SRZ ;  /* 0x0000000000087805 */ /* 0x007fd6000001ff00 */
[----:B------:R-:W-:Y:S05]  /*0c40*/  @!P1 BRA `(.L_x_168) ;  /* 0x0000001800ec9947 */ /* 0x000fea0003800000 */
[----:B------:R-:W-:Y:S05]  /*0c50*/  @!P0 BRA `(.L_x_169) ;  /* 0x0000002400588947 */ /* 0x000fea0003800000 */
[C---:B------:R-:W-:Y:S02]  /*0c60*/  LOP3.LUT R4, R7.reuse, 0xfffffff0, RZ, 0xc0, !PT ;  /* 0xfffffff007047812 */ /* 0x040fe400078ec0ff */
[C---:B------:R-:W-:Y:S02]  /*0c70*/  LOP3.LUT R2, R7.reuse, 0xf, RZ, 0xc0, !PT ;  /* 0x0000000f07027812 */ /* 0x040fe400078ec0ff */
[C---:B------:R-:W-:Y:S02]  /*0c80*/  LOP3.LUT R3, R7.reuse, 0x7, RZ, 0xc0, !PT ;  /* 0x0000000707037812 */ /* 0x040fe400078ec0ff */
[C---:B------:R-:W-:Y:S02]  /*0c90*/  LOP3.LUT R5, R7.reuse, 0x3, RZ, 0xc0, !PT ;  /* 0x0000000307057812 */ /* 0x040fe400078ec0ff */
[----:B------:R-:W-:Y:S01]  /*0ca0*/  LOP3.LUT R6, R7, 0xfffffff8, RZ, 0xc0, !PT ;  /* 0xfffffff807067812 */ /* 0x000fe200078ec0ff */
[----:B------:R-:W-:Y:S01]  /*0cb0*/  IMAD.MOV.U32 R7, RZ, RZ, RZ ;  /* 0x000000ffff077224 */ /* 0x000fe200078e00ff */
[----:B---3--:R-:W-:-:S07]  /*0cc0*/  IADD3 R22, PT, PT, -R4, RZ, RZ ;  /* 0x000000ff04167210 */ /* 0x008fce0007ffe1ff */
.L_x_182:
[----:B012---:R-:W0:Y:S02]  /*0cd0*/  LDC.64 R10, c[0x0][0x390] ;  /* 0x0000e400ff0a7b82 */ /* 0x007e240000000a00 */
[----:B0-----:R-:W-:-:S06]  /*0ce0*/  IMAD.WIDE.U32 R10, R7, 0x8, R10 ;  /* 0x00000008070a7825 */ /* 0x001fcc00078e000a */
[----:B------:R-:W2:Y:S01]  /*0cf0*/  LDG.E.64 R10, desc[UR6][R10.64] ;  /* 0x000000060a0a7981 */ /* 0x000ea2000c1e1b00 */
[----:B------:R-:W-:Y:S01]  /*0d00*/  UMOV UR4, 0xd1d243ac ;  /* 0xd1d243ac00047882 */ /* 0x000fe20000000000 */
[----:B------:R-:W-:Y:S01]  /*0d10*/  UMOV UR5, 0x3c32725d ;  /* 0x3c32725d00057882 */ /* 0x000fe20000000000 */
[----:B------:R-:W-:Y:S01]  /*0d20*/  BSSY.RECONVERGENT B1, `(.L_x_170) ;  /* 0x00001aa000017945 */ /* 0x000fe20003800200 */
[----:B--2---:R-:W-:-:S14]  /*0d30*/  DSETP.GEU.AND P0, PT, |R10|, UR4, PT ;  /* 0x000000040a007e2a */ /* 0x004fdc000bf0e200 */
[----:B------:R-:W-:Y:S05]  /*0d40*/  @!P0 BRA `(.L_x_171) ;  /* 0x00000018009c8947 */ /* 0x000fea0003800000 */
[----:B------:R-:W0:Y:S01]  /*0d50*/  LDC R23, c[0x0][0x39c] ;  /* 0x0000e700ff177b82 */ /* 0x000e220000000800 */
[----:B------:R-:W-:Y:S02]  /*0d60*/  MOV R24, RZ ;  /* 0x000000ff00187202 */ /* 0x000fe40000000f00 */
[----:B------:R-:W-:Y:S02]  /*0d70*/  CS2R R20, SRZ ;  /* 0x0000000000147805 */ /* 0x000fe4000001ff00 */
[----:B0-----:R-:W-:-:S13]  /*0d80*/  ISETP.GE.U32.AND P0, PT, R23, 0x10, PT ;  /* 0x000000101700780c */ /* 0x001fda0003f06070 */
[----:B------:R-:W-:Y:S05]  /*0d90*/  @!P0 BRA `(.L_x_172) ;  /* 0x0000000400e88947 */ /* 0x000fea0003800000 */
[-C--:B------:R-:W-:Y:S01]  /*0da0*/  IMAD R25, R0, R23.reuse, 0x7 ;  /* 0x0000000700197424 */ /* 0x080fe200078e0217 */
[----:B------:R-:W-:Y:S01]  /*0db0*/  MOV R24, R22 ;  /* 0x0000001600187202 */ /* 0x000fe20000000f00 */
[----:B------:R-:W-:Y:S01]  /*0dc0*/  IMAD R27, R7, R23, 0x7 ;  /* 0x00000007071b7424 */ /* 0x000fe200078e0217 */
[----:B------:R-:W-:-:S07]  /*0dd0*/  CS2R R20, SRZ ;  /* 0x0000000000147805 */ /* 0x000fce000001ff00 */
.L_x_173:
[----:B------:R-:W0:Y:S01]  /*0de0*/  LDC.64 R12, c[0x0][0x380] ;  /* 0x0000e000ff0c7b82 */ /* 0x000e220000000a00 */
[----:B------:R-:W-:Y:S01]  /*0df0*/  IADD3 R17, PT, PT, R25, -0x7, RZ ;  /* 0xfffffff919117810 */ /* 0x000fe20007ffe0ff */
[----:B------:R-:W-:-:S06]  /*0e00*/  VIADD R29, R27, 0xfffffff9 ;  /* 0xfffffff91b1d7836 */ /* 0x000fcc0000000000 */
[----:B------:R-:W1:Y:S01]  /*0e10*/  LDC.64 R14, c[0x0][0x388] ;  /* 0x0000e200ff0e7b82 */ /* 0x000e620000000a00 */
[----:B0-----:R-:W-:-:S06]  /*0e20*/  IMAD.WIDE.U32 R16, R17, 0x8, R12 ;  /* 0x0000000811107825 */ /* 0x001fcc00078e000c */
[----:B------:R-:W2:Y:S01]  /*0e30*/  LDG.E.64 R16, desc[UR6][R16.64] ;  /* 0x0000000610107981 */ /* 0x000ea2000c1e1b00 */
[----:B-1----:R-:W-:-:S05]  /*0e40*/  IMAD.WIDE.U32 R28, R29, 0x8, R14 ;  /* 0x000000081d1c7825 */ /* 0x002fca00078e000e */
[----:B------:R-:W2:Y:S02]  /*0e50*/  LDG.E.64 R18, desc[UR6][R28.64] ;  /* 0x000000061c127981 */ /* 0x000ea4000c1e1b00 */
[----:B--2---:R-:W-:Y:S01]  /*0e60*/  DFMA R18, R16, R18, R20 ;  /* 0x000000121012722b */ /* 0x004fe20000000014 */
[----:B------:R-:W-:Y:S02]  /*0e70*/  IADD3 R21, PT, PT, R25, -0x6, RZ ;  /* 0xfffffffa19157810 */ /* 0x000fe40007ffe0ff */
[----:B------:R-:W-:-:S03]  /*0e80*/  IADD3 R20, PT, PT, R27, -0x6, RZ ;  /* 0xfffffffa1b147810 */ /* 0x000fc60007ffe0ff */
[----:B------:R-:W-:-:S04]  /*0e90*/  IMAD.WIDE.U32 R16, R21, 0x8, R12 ;  /* 0x0000000815107825 */ /* 0x000fc800078e000c */
[----:B------:R-:W-:Y:S02]  /*0ea0*/  IMAD.WIDE.U32 R20, R20, 0x8, R14 ;  /* 0x0000000814147825 */ /* 0x000fe400078e000e */
[----:B------:R-:W2:Y:S04]  /*0eb0*/  LDG.E.64 R16, desc[UR6][R16.64] ;  /* 0x0000000610107981 */ /* 0x000ea8000c1e1b00 */
[----:B------:R-:W2:Y:S02]  /*0ec0*/  LDG.E.64 R20, desc[UR6][R20.64] ;  /* 0x0000000614147981 */ /* 0x000ea4000c1e1b00 */
[----:B--2---:R-:W-:Y:S01]  /*0ed0*/  DFMA R20, R16, R20, R18 ;  /* 0x000000141014722b */ /* 0x004fe20000000012 */
[----:B------:R-:W-:Y:S02]  /*0ee0*/  IADD3 R19, PT, PT, R25, -0x5, RZ ;  /* 0xfffffffb19137810 */ /* 0x000fe40007ffe0ff */
[----:B------:R-:W-:-:S03]  /*0ef0*/  IADD3 R18, PT, PT, R27, -0x5, RZ ;  /* 0xfffffffb1b127810 */ /* 0x000fc60007ffe0ff */
[----:B------:R-:W-:-:S04]  /*0f00*/  IMAD.WIDE.U32 R28, R19, 0x8, R12 ;  /* 0x00000008131c7825 */ /* 0x000fc800078e000c */
[----:B------:R-:W-:Y:S01]  /*0f10*/  IMAD.WIDE.U32 R18, R18, 0x8, R14 ;  /* 0x0000000812127825 */ /* 0x000fe200078e000e */
[----:B------:R0:W2:Y:S05]  /*0f20*/  LDG.E.64 R16, desc[UR6][R28.64] ;  /* 0x000000061c107981 */ /* 0x0000aa000c1e1b00 */
[----:B------:R-:W2:Y:S01]  /*0f30*/  LDG.E.64 R18, desc[UR6][R18.64] ;  /* 0x0000000612127981 */ /* 0x000ea2000c1e1b00 */
[----:B------:R-:W-:Y:S01]  /*0f40*/  VIADD R26, R25, 0xfffffffc ;  /* 0xfffffffc191a7836 */ /* 0x000fe20000000000 */
[----:B0-----:R-:W-:-:S05]  /*0f50*/  IADD3 R29, PT, PT, R27, -0x4, RZ ;  /* 0xfffffffc1b1d7810 */ /* 0x001fca0007ffe0ff */
[----:B------:R-:W-:Y:S01]  /*0f60*/  IMAD.WIDE.U32 R28, R29, 0x8, R14 ;  /* 0x000000081d1c7825 */ /* 0x000fe200078e000e */
[----:B--2---:R-:W-:-:S03]  /*0f70*/  DFMA R18, R16, R18, R20 ;  /* 0x000000121012722b */ /* 0x004fc60000000014 */
[----:B------:R-:W-:Y:S01]  /*0f80*/  IMAD.WIDE.U32 R16, R26, 0x8, R12 ;  /* 0x000000081a107825 */ /* 0x000fe200078e000c */
[----:B------:R-:W2:Y:S05]  /*0f90*/  LDG.E.64 R20, desc[UR6][R28.64] ;  /* 0x000000061c147981 */ /* 0x000eaa000c1e1b00 */
[----:B------:R-:W2:Y:S01]  /*0fa0*/  LDG.E.64 R16, desc[UR6][R16.64] ;  /* 0x0000000610107981 */ /* 0x000ea2000c1e1b00 */
[----:B------:R-:W-:Y:S01]  /*0fb0*/  IADD3 R26, PT, PT, R25, -0x3, RZ ;  /* 0xfffffffd191a7810 */ /* 0x000fe20007ffe0ff */
[----:B--2---:R-:W-:Y:S01]  /*0fc0*/  DFMA R20, R16, R20, R18 ;  /* 0x000000141014722b */ /* 0x004fe20000000012 */
[----:B------:R-:W-:-:S03]  /*0fd0*/  IADD3 R19, PT, PT, R27, -0x3, RZ ;  /* 0xfffffffd1b137810 */ /* 0x000fc60007ffe0ff */
[----:B------:R-:W-:-:S04]  /*0fe0*/  IMAD.WIDE.U32 R16, R26, 0x8, R12 ;  /* 0x000000081a107825 */ /* 0x000fc800078e000c */
[----:B------:R-:W-:Y:S02]  /*0ff0*/  IMAD.WIDE.U32 R18, R19, 0x8, R14 ;  /* 0x0000000813127825 */ /* 0x000fe400078e000e */
[----:B------:R-:W2:Y:S04]  /*1000*/  LDG.E.64 R16, desc[UR6][R16.64] ;  /* 0x0000000610107981 */ /* 0x000ea8000c1e1b00 */
[----:B------:R-:W2:Y:S02]  /*1010*/  LDG.E.64 R18, desc[UR6][R18.64] ;  /* 0x0000000612127981 */ /* 0x000ea4000c1e1b00 */
[----:B--2---:R-:W-:Y:S01]  /*1020*/  DFMA R18, R16, R18, R20 ;  /* 0x000000121012722b */ /* 0x004fe20000000014 */
[----:B------:R-:W-:Y:S01]  /*1030*/  IADD3 R21, PT, PT, R25, -0x2, RZ ;  /* 0xfffffffe19157810 */ /* 0x000fe20007ffe0ff */
[----:B------:R-:W-:-:S04]  /*1040*/  VIADD R20, R27, 0xfffffffe ;  /* 0xfffffffe1b147836 */ /* 0x000fc80000000000 */
[----:B------:R-:W-:-:S04]  /*1050*/  IMAD.WIDE.U32 R28, R21, 0x8, R12 ;  /* 0x00000008151c7825 */ /* 0x000fc800078e000c */
[----:B------:R-:W-:Y:S01]  /*1060*/  IMAD.WIDE.U32 R20, R20, 0x8, R14 ;  /* 0x0000000814147825 */ /* 0x000fe200078e000e */
[----:B------:R-:W2:Y:S05]  /*1070*/  LDG.E.64 R16, desc[UR6][R28.64] ;  /* 0x000000061c107981 */ /* 0x000eaa000c1e1b00 */
[----:B------:R-:W2:Y:S01]  /*1080*/  LDG.E.64 R20, desc[UR6][R20.64] ;  /* 0x0000000614147981 */ /* 0x000ea2000c1e1b00 */
[----:B------:R-:W-:Y:S01]  /*1090*/  IADD3 R26, PT, PT, R25, -0x1, RZ ;  /* 0xffffffff191a7810 */ /* 0x000fe20007ffe0ff */
[----:B--2---:R-:W-:Y:S01]  /*10a0*/  DFMA R20, R16, R20, R18 ;  /* 0x000000141014722b */ /* 0x004fe20000000012 */
[----:B------:R-:W-:-:S03]  /*10b0*/  IADD3 R17, PT, PT, R27, -0x1, RZ ;  /* 0xffffffff1b117810 */ /* 0x000fc60007ffe0ff */
[----:B------:R-:W-:-:S04]  /*10c0*/  IMAD.WIDE.U32 R18, R26, 0x8, R12 ;  /* 0x000000081a127825 */ /* 0x000fc800078e000c */
[--C-:B------:R-:W-:Y:S02]  /*10d0*/  IMAD.WIDE.U32 R28, R17, 0x8, R14.reuse ;  /* 0x00000008111c7825 */ /* 0x100fe400078e000e */
[----:B------:R-:W2:Y:S04]  /*10e0*/  LDG.E.64 R16, desc[UR6][R18.64] ;  /* 0x0000000612107981 */ /* 0x000ea8000c1e1b00 */
[----:B------:R0:W2:Y:S02]  /*10f0*/  LDG.E.64 R18, desc[UR6][R28.64] ;  /* 0x000000061c127981 */ /* 0x0000a4000c1e1b00 */
[----:B0-----:R-:W-:Y:S01]  /*1100*/  IMAD.WIDE.U32 R28, R27, 0x8, R14 ;  /* 0x000000081b1c7825 */ /* 0x001fe200078e000e */
[----:B--2---:R-:W-:-:S03]  /*1110*/  DFMA R18, R16, R18, R20 ;  /* 0x000000121012722b */ /* 0x004fc60000000014 */
[C---:B------:R-:W-:Y:S01]  /*1120*/  IMAD.WIDE.U32 R16, R25.reuse, 0x8, R12 ;  /* 0x0000000819107825 */ /* 0x040fe200078e000c */
[----:B------:R-:W2:Y:S05]  /*1130*/  LDG.E.64 R20, desc[UR6][R28.64] ;  /* 0x000000061c147981 */ /* 0x000eaa000c1e1b00 */
[----:B------:R-:W2:Y:S01]  /*1140*/  LDG.E.64 R16, desc[UR6][R16.64] ;  /* 0x0000000610107981 */ /* 0x000ea2000c1e1b00 */
[----:B------:R-:W-:Y:S01]  /*1150*/  IADD3 R26, PT, PT, R25, 0x1, RZ ;  /* 0x00000001191a7810 */ /* 0x000fe20007ffe0ff */
[----:B--2---:R-:W-:Y:S01]  /*1160*/  DFMA R20, R16, R20, R18 ;  /* 0x000000141014722b */ /* 0x004fe20000000012 */
[----:B------:R-:W-:-:S03]  /*1170*/  IADD3 R19, PT, PT, R27, 0x1, RZ ;  /* 0x000000011b137810 */ /* 0x000fc60007ffe0ff */
[----:B------:R-:W-:-:S04]  /*1180*/  IMAD.WIDE.U32 R16, R26, 0x8, R12 ;  /* 0x000000081a107825 */ /* 0x000fc800078e000c */
[----:B------:R-:W-:Y:S02]  /*1190*/  IMAD.WIDE.U32 R18, R19, 0x8, R14 ;  /* 0x0000000813127825 */ /* 0x000fe400078e000e */
[----:B------:R-:W2:Y:S04]  /*11a0*/  LDG.E.64 R16, desc[UR6][R16.64] ;  /* 0x0000000610107981 */ /* 0x000ea8000c1e1b00 */
[----:B------:R-:W2:Y:S02]  /*11b0*/  LDG.E.64 R18, desc[UR6][R18.64] ;  /* 0x0000000612127981 */ /* 0x000ea4000c1e1b00 */
[----:B--2---:R-:W-:Y:S01]  /*11c0*/  DFMA R18, R16, R18, R20 ;  /* 0x000000121012722b */ /* 0x004fe20000000014 */
[----:B------:R-:W-:Y:S01]  /*11d0*/  VIADD R21, R25, 0x2 ;  /* 0x0000000219157836 */ /* 0x000fe20000000000 */
[----:B------:R-:W-:-:S03]  /*11e0*/  IADD3 R20, PT, PT, R27, 0x2, RZ ;  /* 0x000000021b147810 */ /* 0x000fc60007ffe0ff */
[----:B------:R-:W-:-:S04]  /*11f0*/  IMAD.WIDE.U32 R28, R21, 0x8, R12 ;  /* 0x00000008151c7825 */ /* 0x000fc800078e000c */
[----:B------:R-:W-:Y:S01]  /*1200*/  IMAD.WIDE.U32 R20, R20, 0x8, R14 ;  /* 0x0000000814147825 */ /* 0x000fe200078e000e */
[----:B------:R0:W2:Y:S05]  /*1210*/  LDG.E.64 R16, desc[UR6][R28.64] ;  /* 0x000000061c107981 */ /* 0x0000aa000c1e1b00 */
[----:B------:R-:W2:Y:S01]  /*1220*/  LDG.E.64 R20, desc[UR6][R20.64] ;  /* 0x0000000614147981 */ /* 0x000ea2000c1e1b00 */
[----:B------:R-:W-:Y:S02]  /*1230*/  IADD3 R26, PT, PT, R25, 0x3, RZ ;  /* 0x00000003191a7810 */ /* 0x000fe40007ffe0ff */
[----:B0-----:R-:W-:-:S05]  /*1240*/  IADD3 R29, PT, PT, R27, 0x3, RZ ;  /* 0x000000031b1d7810 */ /* 0x001fca0007ffe0ff */
[----:B------:R-:W-:Y:S01]  /*1250*/  IMAD.WIDE.U32 R28, R29, 0x8, R14 ;  /* 0x000000081d1c7825 */ /* 0x000fe200078e000e */
[----:B--2---:R-:W-:-:S03]  /*1260*/  DFMA R20, R16, R20, R18 ;  /* 0x000000141014722b */ /* 0x004fc60000000012 */
[----:B------:R-:W-:Y:S01]  /*1270*/  IMAD.WIDE.U32 R16, R26, 0x8, R12 ;  /* 0x000000081a107825 */ /* 0x000fe200078e000c */
[----:B------:R-:W2:Y:S05]  /*1280*/  LDG.E.64 R18, desc[UR6][R28.64] ;  /* 0x000000061c127981 */ /* 0x000eaa000c1e1b00 */
[----:B------:R-:W2:Y:S01]  /*1290*/  LDG.E.64 R16, desc[UR6][R16.64] ;  /* 0x0000000610107981 */ /* 0x000ea2000c1e1b00 */
[----:B------:R-:W-:Y:S01]  /*12a0*/  IADD3 R26, PT, PT, R25, 0x4, RZ ;  /* 0x00000004191a7810 */ /* 0x000fe20007ffe0ff */
[----:B--2---:R-:W-:Y:S01]  /*12b0*/  DFMA R18, R16, R18, R20 ;  /* 0x000000121012722b */ /* 0x004fe20000000014 */
[----:B------:R-:W-:-:S03]  /*12c0*/  VIADD R21, R27, 0x4 ;  /* 0x000000041b157836 */ /* 0x000fc60000000000 */
[----:B------:R-:W-:-:S04]  /*12d0*/  IMAD.WIDE.U32 R16, R26, 0x8, R12 ;  /* 0x000000081a107825 */ /* 0x000fc800078e000c */
[----:B------:R-:W-:Y:S02]  /*12e0*/  IMAD.WIDE.U32 R20, R21, 0x8, R14 ;  /* 0x0000000815147825 */ /* 0x000fe400078e000e */
[----:B------:R-:W2:Y:S04]  /*12f0*/  LDG.E.64 R16, desc[UR6][R16.64] ;  /* 0x0000000610107981 */ /* 0x000ea8000c1e1b00 */
[----:B------:R-:W2:Y:S02]  /*1300*/  LDG.E.64 R20, desc[UR6][R20.64] ;  /* 0x0000000614147981 */ /* 0x000ea4000c1e1b00 */
[----:B--2---:R-:W-:Y:S01]  /*1310*/  DFMA R20, R16, R20, R18 ;  /* 0x000000141014722b */ /* 0x004fe20000000012 */
[----:B------:R-:W-:Y:S02]  /*1320*/  IADD3 R19, PT, PT, R25, 0x5, RZ ;  /* 0x0000000519137810 */ /* 0x000fe40007ffe0ff */
        /* <DEDUP_REMOVED lines=9> */
[--C-:B------:R-:W-:Y:S01]  /*13c0*/  IMAD.WIDE.U32 R16, R26, 0x8, R12.reuse ;  /* 0x000000081a107825 */ /* 0x100fe200078e000c */
[----:B------:R-:W2:Y:S05]  /*13d0*/  LDG.E.64 R20, desc[UR6][R28.64] ;  /* 0x000000061c147981 */ /* 0x000eaa000c1e1b00 */
[----:B------:R-:W2:Y:S01]  /*13e0*/  LDG.E.64 R16, desc[UR6][R16.64] ;  /* 0x0000000610107981 */ /* 0x000ea2000c1e1b00 */
[----:B------:R-:W-:Y:S01]  /*13f0*/  VIADD R26, R25, 0x7 ;  /* 0x00000007191a7836 */ /* 0x000fe20000000000 */
[----:B--2---:R-:W-:Y:S01]  /*1400*/  DFMA R20, R16, R20, R18 ;  /* 0x000000141014722b */ /* 0x004fe20000000012 */
[----:B------:R-:W-:Y:S02]  /*1410*/  IADD3 R17, PT, PT, R27, 0x7, RZ ;  /* 0x000000071b117810 */ /* 0x000fe40007ffe0ff */
[----:B------:R-:W-:-:S04]  /*1420*/  IMAD.WIDE.U32 R18, R26, 0x8, R12 ;  /* 0x000000081a127825 */ /* 0x000fc800078e000c */
[----:B------:R-:W-:Y:S02]  /*1430*/  IMAD.WIDE.U32 R16, R17, 0x8, R14 ;  /* 0x0000000811107825 */ /* 0x000fe400078e000e */
[----:B------:R-:W2:Y:S04]  /*1440*/  LDG.E.64 R18, desc[UR6][R18.64] ;  /* 0x0000000612127981 */ /* 0x000ea8000c1e1b00 */
[----:B------:R-:W2:Y:S01]  /*1450*/  LDG.E.64 R16, desc[UR6][R16.64] ;  /* 0x0000000610107981 */ /* 0x000ea2000c1e1b00 */
[----:B------:R-:W-:-:S05]  /*1460*/  IADD3 R26, PT, PT, R25, 0x8, RZ ;  /* 0x00000008191a7810 */ /* 0x000fca0007ffe0ff */
[----:B------:R-:W-:-:S06]  /*1470*/  IMAD.WIDE.U32 R12, R26, 0x8, R12 ;  /* 0x000000081a0c7825 */ /* 0x000fcc00078e000c */
[----:B------:R-:W3:Y:S01]  /*1480*/  LDG.E.64 R12, desc[UR6][R12.64] ;  /* 0x000000060c0c7981 */ /* 0x000ee2000c1e1b00 */
[----:B--2---:R-:W-:Y:S01]  /*1490*/  DFMA R20, R18, R16, R20 ;  /* 0x000000101214722b */ /* 0x004fe20000000014 */
[----:B------:R-:W-:-:S05]  /*14a0*/  IADD3 R17, PT, PT, R27, 0x8, RZ ;  /* 0x000000081b117810 */ /* 0x000fca0007ffe0ff */
[----:B------:R-:W-:-:S06]  /*14b0*/  IMAD.WIDE.U32 R14, R17, 0x8, R14 ;  /* 0x00000008110e7825 */ /* 0x000fcc00078e000e */
[----:B------:R-:W3:Y:S01]  /*14c0*/  LDG.E.64 R14, desc[UR6][R14.64] ;  /* 0x000000060e0e7981 */ /* 0x000ee2000c1e1b00 */
[----:B------:R-:W-:-:S04]  /*14d0*/  IADD3 R24, PT, PT, R24, 0x10, RZ ;  /* 0x0000001018187810 */ /* 0x000fc80007ffe0ff */
[----:B------:R-:W-:Y:S01]  /*14e0*/  ISETP.NE.AND P0, PT, R24, RZ, PT ;  /* 0x000000ff1800720c */ /* 0x000fe20003f05270 */
[----:B------:R-:W-:Y:S01]  /*14f0*/  VIADD R25, R25, 0x10 ;  /* 0x0000001019197836 */ /* 0x000fe20000000000 */
[----:B------:R-:W-:Y:S01]  /*1500*/  IADD3 R27, PT, PT, R27, 0x10, RZ ;  /* 0x000000101b1b7810 */ /* 0x000fe20007ffe0ff */
[----:B---3--:R-:W-:-:S10]  /*1510*/  DFMA R20, R12, R14, R20 ;  /* 0x0000000e0c14722b */ /* 0x008fd40000000014 */
[----:B------:R-:W-:Y:S05]  /*1520*/  @P0 BRA `(.L_x_173) ;  /* 0xfffffff8002c0947 */ /* 0x000fea000383ffff */
[----:B------:R-:W-:-:S07]  /*1530*/  MOV R24, R4 ;  /* 0x0000000400187202 */ /* 0x000fce0000000f00 */
.L_x_172:
[----:B------:R-:W-:-:S13]  /*1540*/  ISETP.NE.AND P0, PT, R2, RZ, PT ;  /* 0x000000ff0200720c */ /* 0x000fda0003f05270 */
[----:B------:R-:W-:Y:S05]  /*1550*/  @!P0 BRA `(.L_x_174) ;  /* 0x0000000400f88947 */ /* 0x000fea0003800000 */
[----:B------:R-:W-:Y:S02]  /*1560*/  IADD3 R12, PT, PT, R2, -0x1, RZ ;  /* 0xffffffff020c7810 */ /* 0x000fe40007ffe0ff */
[----:B------:R-:W-:Y:S02]  /*1570*/  ISETP.NE.AND P1, PT, R3, RZ, PT ;  /* 0x000000ff0300720c */ /* 0x000fe40003f25270 */
[----:B------:R-:W-:-:S13]  /*1580*/  ISETP.GE.U32.AND P0, PT, R12, 0x7, PT ;  /* 0x000000070c00780c */ /* 0x000fda0003f06070 */
[----:B------:R-:W-:Y:S05]  /*1590*/  @!P0 BRA `(.L_x_175) ;  /* 0x0000000000ec8947 */ /* 0x000fea0003800000 */
[----:B------:R-:W0:Y:S01]  /*15a0*/  LDC.64 R14, c[0x0][0x380] ;  /* 0x0000e000ff0e7b82 */ /* 0x000e220000000a00 */
[-CC-:B------:R-:W-:Y:S02]  /*15b0*/  IMAD R25, R0, R23.reuse, R24.reuse ;  /* 0x0000001700197224 */ /* 0x180fe400078e0218 */
[----:B------:R-:W-:-:S05]  /*15c0*/  IMAD R27, R7, R23, R24 ;  /* 0x00000017071b7224 */ /* 0x000fca00078e0218 */
[----:B------:R-:W1:Y:S01]  /*15d0*/  LDC.64 R12, c[0x0][0x388] ;  /* 0x0000e200ff0c7b82 */ /* 0x000e620000000a00 */
[----:B0-----:R-:W-:-:S06]  /*15e0*/  IMAD.WIDE.U32 R18, R25, 0x8, R14 ;  /* 0x0000000819127825 */ /* 0x001fcc00078e000e */
[----:B------:R-:W2:Y:S01]  /*15f0*/  LDG.E.64 R18, desc[UR6][R18.64] ;  /* 0x0000000612127981 */ /* 0x000ea2000c1e1b00 */
[----:B-1----:R-:W-:-:S05]  /*1600*/  IMAD.WIDE.U32 R28, R27, 0x8, R12 ;  /* 0x000000081b1c7825 */ /* 0x002fca00078e000c */
[----:B------:R0:W2:Y:S01]  /*1610*/  LDG.E.64 R16, desc[UR6][R28.64] ;  /* 0x000000061c107981 */ /* 0x0000a2000c1e1b00 */
[----:B------:R-:W-:-:S04]  /*1620*/  VIADD R26, R27, 0x1 ;  /* 0x000000011b1a7836 */ /* 0x000fc80000000000 */
[----:B0-----:R-:W-:Y:S01]  /*1630*/  IMAD.WIDE.U32 R28, R26, 0x8, R12 ;  /* 0x000000081a1c7825 */ /* 0x001fe200078e000c */
[----:B--2---:R-:W-:Y:S01]  /*1640*/  DFMA R20, R18, R16, R20 ;  /* 0x000000101214722b */ /* 0x004fe20000000014 */
[----:B------:R-:W-:-:S03]  /*1650*/  IADD3 R17, PT, PT, R25, 0x1, RZ ;  /* 0x0000000119117810 */ /* 0x000fc60007ffe0ff */
[----:B------:R-:W2:Y:S02]  /*1660*/  LDG.E.64 R18, desc[UR6][R28.64] ;  /* 0x000000061c127981 */ /* 0x000ea4000c1e1b00 */
[----:B------:R-:W-:-:S06]  /*1670*/  IMAD.WIDE.U32 R16, R17, 0x8, R14 ;  /* 0x0000000811107825 */ /* 0x000fcc00078e000e */
[----:B------:R-:W2:Y:S02]  /*1680*/  LDG.E.64 R16, desc[UR6][R16.64] ;  /* 0x0000000610107981 */ /* 0x000ea4000c1e1b00 */
[----:B--2---:R-:W-:Y:S01]  /*1690*/  DFMA R18, R16, R18, R20 ;  /* 0x000000121012722b */ /* 0x004fe20000000014 */
[----:B------:R-:W-:Y:S02]  /*16a0*/  IADD3 R21, PT, PT, R25, 0x2, RZ ;  /* 0x0000000219157810 */ /* 0x000fe40007ffe0ff */
[----:B------:R-:W-:-:S03]  /*16b0*/  IADD3 R20, PT, PT, R27, 0x2, RZ ;  /* 0x000000021b147810 */ /* 0x000fc60007ffe0ff */
        /* <DEDUP_REMOVED lines=11> */
[----:B------:R-:W-:Y:S01]  /*1770*/  VIADD R26, R25, 0x4 ;  /* 0x00000004191a7836 */ /* 0x000fe20000000000 */
        /* <DEDUP_REMOVED lines=17> */
[----:B------:R-:W-:Y:S01]  /*1890*/  VIADD R17, R25, 0x7 ;  /* 0x0000000719117836 */ /* 0x000fe20000000000 */
[----:B------:R-:W-:-:S03]  /*18a0*/  IADD3 R25, PT, PT, R27, 0x6, RZ ;  /* 0x000000061b197810 */ /* 0x000fc60007ffe0ff */
[----:B------:R-:W-:Y:S01]  /*18b0*/  IMAD.WIDE.U32 R14, R17, 0x8, R14 ;  /* 0x00000008110e7825 */ /* 0x000fe200078e000e */
[----:B------:R-:W-:-:S03]  /*18c0*/  IADD3 R27, PT, PT, R27, 0x7, RZ ;  /* 0x000000071b1b7810 */ /* 0x000fc60007ffe0ff */
[--C-:B------:R-:W-:Y:S02]  /*18d0*/  IMAD.WIDE.U32 R16, R25, 0x8, R12.reuse ;  /* 0x0000000819107825 */ /* 0x100fe400078e000c */
[----:B------:R-:W2:Y:S02]  /*18e0*/  LDG.E.64 R14, desc[UR6][R14.64] ;  /* 0x000000060e0e7981 */ /* 0x000ea4000c1e1b00 */
[----:B------:R-:W-:Y:S02]  /*18f0*/  IMAD.WIDE.U32 R12, R27, 0x8, R12 ;  /* 0x000000081b0c7825 */ /* 0x000fe400078e000c */
[----:B------:R-:W3:Y:S04]  /*1900*/  LDG.E.64 R18, desc[UR6][R16.64] ;  /* 0x0000000610127981 */ /* 0x000ee8000c1e1b00 */
[----:B------:R-:W2:Y:S01]  /*1910*/  LDG.E.64 R12, desc[UR6][R12.64] ;  /* 0x000000060c0c7981 */ /* 0x000ea2000c1e1b00 */
[----:B------:R-:W-:Y:S01]  /*1920*/  IADD3 R24, PT, PT, R24, 0x8, RZ ;  /* 0x0000000818187810 */ /* 0x000fe20007ffe0ff */
[----:B---3--:R-:W-:-:S08]  /*1930*/  DFMA R20, R28, R18, R20 ;  /* 0x000000121c14722b */ /* 0x008fd00000000014 */
[----:B--2---:R-:W-:-:S11]  /*1940*/  DFMA R20, R14, R12, R20 ;  /* 0x0000000c0e14722b */ /* 0x004fd60000000014 */
.L_x_175:
        /* <DEDUP_REMOVED lines=12> */
[----:B------:R-:W2:Y:S02]  /*1a10*/  LDG.E.64 R18, desc[UR6][R28.64] ;  /* 0x000000061c127981 */ /* 0x000ea4000c1e1b00 */
[----:B--2---:R-:W-:Y:S01]  /*1a20*/  DFMA R18, R16, R18, R20 ;  /* 0x000000121012722b */ /* 0x004fe20000000014 */
[----:B------:R-:W-:Y:S01]  /*1a30*/  VIADD R21, R25, 0x1 ;  /* 0x0000000119157836 */ /* 0x000fe20000000000 */
        /* <DEDUP_REMOVED lines=9> */
[----:B------:R-:W-:Y:S02]  /*1ad0*/  IADD3 R17, PT, PT, R25, 0x3, RZ ;  /* 0x0000000319117810 */ /* 0x000fe40007ffe0ff */
[----:B------:R-:W-:-:S03]  /*1ae0*/  IADD3 R25, PT, PT, R27, 0x2, RZ ;  /* 0x000000021b197810 */ /* 0x000fc60007ffe0ff */
[----:B------:R-:W-:-:S04]  /*1af0*/  IMAD.WIDE.U32 R12, R17, 0x8, R12 ;  /* 0x00000008110c7825 */ /* 0x000fc800078e000c */
[--C-:B------:R-:W-:Y:S02]  /*1b00*/  IMAD.WIDE.U32 R16, R25, 0x8, R14.reuse ;  /* 0x0000000819107825 */ /* 0x100fe400078e000e */
[----:B------:R-:W2:Y:S02]  /*1b10*/  LDG.E.64 R12, desc[UR6][R12.64] ;  /* 0x000000060c0c7981 */ /* 0x000ea4000c1e1b00 */
[----:B------:R-:W-:Y:S02]  /*1b20*/  VIADD R27, R27, 0x3 ;  /* 0x000000031b1b7836 */ /* 0x000fe40000000000 */
[----:B------:R-:W3:Y:S02]  /*1b30*/  LDG.E.64 R16, desc[UR6][R16.64] ;  /* 0x0000000610107981 */ /* 0x000ee4000c1e1b00 */
[----:B------:R-:W-:-:S06]  /*1b40*/  IMAD.WIDE.U32 R14, R27, 0x8, R14 ;  /* 0x000000081b0e7825 */ /* 0x000fcc00078e000e */
[----:B------:R-:W2:Y:S01]  /*1b50*/  LDG.E.64 R14, desc[UR6][R14.64] ;  /* 0x000000060e0e7981 */ /* 0x000ea2000c1e1b00 */
[----:B------:R-:W-:Y:S01]  /*1b60*/  IADD3 R24, PT, PT, R24, 0x4, RZ ;  /* 0x0000000418187810 */ /* 0x000fe20007ffe0ff */
[----:B---3--:R-:W-:-:S08]  /*1b70*/  DFMA R18, R28, R16, R18 ;  /* 0x000000101c12722b */ /* 0x008fd00000000012 */
[----:B--2---:R-:W-:-:S11]  /*1b80*/  DFMA R20, R12, R14, R18 ;  /* 0x0000000e0c14722b */ /* 0x004fd60000000012 */
.L_x_176:
[----:B------:R-:W-:Y:S05]  /*1b90*/  @!P1 BRA `(.L_x_174) ;  /* 0x0000000000689947 */ /* 0x000fea0003800000 */
[----:B------:R-:W0:Y:S01]  /*1ba0*/  LDC.64 R14, c[0x0][0x380] ;  /* 0x0000e000ff0e7b82 */ /* 0x000e220000000a00 */
[-CC-:B------:R-:W-:Y:S02]  /*1bb0*/  IMAD R25, R0, R23.reuse, R24.reuse ;  /* 0x0000001700197224 */ /* 0x180fe400078e0218 */
[----:B------:R-:W-:-:S05]  /*1bc0*/  IMAD R27, R7, R23, R24 ;  /* 0x00000017071b7224 */ /* 0x000fca00078e0218 */
[----:B------:R-:W1:Y:S01]  /*1bd0*/  LDC.64 R12, c[0x0][0x388] ;  /* 0x0000e200ff0c7b82 */ /* 0x000e620000000a00 */
[----:B0-----:R-:W-:-:S06]  /*1be0*/  IMAD.WIDE.U32 R18, R25, 0x8, R14 ;  /* 0x0000000819127825 */ /* 0x001fcc00078e000e */
[----:B------:R-:W2:Y:S01]  /*1bf0*/  LDG.E.64 R18, desc[UR6][R18.64] ;  /* 0x0000000612127981 */ /* 0x000ea2000c1e1b00 */
[----:B-1----:R-:W-:-:S06]  /*1c00*/  IMAD.WIDE.U32 R16, R27, 0x8, R12 ;  /* 0x000000081b107825 */ /* 0x002fcc00078e000c */
[----:B------:R-:W2:Y:S01]  /*1c10*/  LDG.E.64 R16, desc[UR6][R16.64] ;  /* 0x0000000610107981 */ /* 0x000ea2000c1e1b00 */
[----:B------:R-:W-:Y:S01]  /*1c20*/  ISETP.NE.AND P0, PT, R5, 0x1, PT ;  /* 0x000000010500780c */ /* 0x000fe20003f05270 */
[----:B--2---:R-:W-:-:S12]  /*1c30*/  DFMA R20, R18, R16, R20 ;  /* 0x000000101214722b */ /* 0x004fd80000000014 */
[----:B------:R-:W-:Y:S05]  /*1c40*/  @!P0 BRA `(.L_x_174) ;  /* 0x00000000003c8947 */ /* 0x000fea0003800000 */
[----:B------:R-:W-:Y:S02]  /*1c50*/  ISETP.NE.AND P0, PT, R5, 0x2, PT ;  /* 0x000000020500780c */ /* 0x000fe40003f05270 */
[----:B------:R-:W-:Y:S02]  /*1c60*/  IADD3 R19, PT, PT, R25, 0x1, RZ ;  /* 0x0000000119137810 */ /* 0x000fe40007ffe0ff */
[----:B------:R-:W-:-:S03]  /*1c70*/  IADD3 R17, PT, PT, R27, 0x1, RZ ;  /* 0x000000011b117810 */ /* 0x000fc60007ffe0ff */
[----:B------:R-:W-:-:S04]  /*1c80*/  IMAD.WIDE.U32 R18, R19, 0x8, R14 ;  /* 0x0000000813127825 */ /* 0x000fc800078e000e */
[----:B------:R-:W-:Y:S02]  /*1c90*/  IMAD.WIDE.U32 R16, R17, 0x8, R12 ;  /* 0x0000000811107825 */ /* 0x000fe400078e000c */
[----:B------:R-:W-:Y:S01]  /*1ca0*/  @P0 IADD3 R25, PT, PT, R25, 0x2, RZ ;  /* 0x0000000219190810 */ /* 0x000fe20007ffe0ff */
[----:B------:R-:W2:Y:S01]  /*1cb0*/  LDG.E.64 R18, desc[UR6][R18.64] ;  /* 0x0000000612127981 */ /* 0x000ea2000c1e1b00 */
[----:B------:R-:W-:-:S03]  /*1cc0*/  @P0 VIADD R27, R27, 0x2 ;  /* 0x000000021b1b0836 */ /* 0x000fc60000000000 */
[----:B------:R-:W2:Y:S01]  /*1cd0*/  LDG.E.64 R16, desc[UR6][R16.64] ;  /* 0x0000000610107981 */ /* 0x000ea2000c1e1b00 */
[----:B------:R-:W-:-:S04]  /*1ce0*/  @P0 IMAD.WIDE.U32 R14, R25, 0x8, R14 ;  /* 0x00000008190e0825 */ /* 0x000fc800078e000e */
[----:B------:R-:W-:Y:S02]  /*1cf0*/  @P0 IMAD.WIDE.U32 R12, R27, 0x8, R12 ;  /* 0x000000081b0c0825 */ /* 0x000fe400078e000c */
[----:B------:R-:W3:Y:S04]  /*1d00*/  @P0 LDG.E.64 R14, desc[UR6][R14.64] ;  /* 0x000000060e0e0981 */ /* 0x000ee8000c1e1b00 */
[----:B------:R-:W3:Y:S01]  /*1d10*/  @P0 LDG.E.64 R12, desc[UR6][R12.64] ;  /* 0x000000060c0c0981 */ /* 0x000ee2000c1e1b00 */
[----:B--2---:R-:W-:-:S08]  /*1d20*/  DFMA R20, R18, R16, R20 ;  /* 0x000000101214722b */ /* 0x004fd00000000014 */
[----:B---3--:R-:W-:-:S11]  /*1d30*/  @P0 DFMA R20, R14, R12, R20 ;  /* 0x0000000c0e14022b */ /* 0x008fd60000000014 */
.L_x_174:
[----:B------:R-:W0:Y:S01]  /*1d40*/  MUFU.RCP64H R13, R11 ;  /* 0x0000000b000d7308 */ /* 0x000e220000001800 */
[----:B------:R-:W-:Y:S01]  /*1d50*/  MOV R12, 0x1 ;  /* 0x00000001000c7802 */ /* 0x000fe20000000f00 */
[----:B------:R-:W-:Y:S01]  /*1d60*/  BSSY.RECONVERGENT B2, `(.L_x_177) ;  /* 0x0000012000027945 */ /* 0x000fe20003800200 */
[----:B------:R-:W-:Y:S02]  /*1d70*/  FSETP.GEU.AND P2, PT, |R21|, 6.5827683646048100446e-37, PT ;  /* 0x036000001500780b */ /* 0x000fe40003f4e200 */
[----:B------:R-:W-:Y:S02]  /*1d80*/  ISETP.GE.U32.AND P1, PT, R23, 0x8, PT ;  /* 0x000000081700780c */ /* 0x000fe40003f26070 */
        /* <DEDUP_REMOVED lines=11> */
[----:B------:R-:W-:Y:S02]  /*1e40*/  MOV R12, R20 ;  /* 0x00000014000c7202 */ /* 0x000fe40000000f00 */
[----:B------:R-:W-:Y:S02]  /*1e50*/  MOV R13, R21 ;  /* 0x00000015000d7202 */ /* 0x000fe40000000f00 */
[----:B------:R-:W-:-:S07]  /*1e60*/  MOV R26, 0x1e80 ;  /* 0x00001e80001a7802 */ /* 0x000fce0000000f00 */
[----:B------:R-:W-:Y:S05]  /*1e70*/  CALL.REL.NOINC `($__internal_3_$__cuda_sm20_div_rn_f64_full) ;  /* 0x0000001000e47944 */ /* 0x000fea0003c00000 */
.L_x_178:
[----:B------:R-:W-:Y:S05]  /*1e80*/  BSYNC.RECONVERGENT B2 ;  /* 0x0000000000027941 */ /* 0x000fea0003800200 */
.L_x_177:
[----:B------:R-:W-:Y:S01]  /*1e90*/  MOV R23, RZ ;  /* 0x000000ff00177202 */ /* 0x000fe20000000f00 */
[----:B------:R-:W-:Y:S06]  /*1ea0*/  @!P1 BRA `(.L_x_179) ;  /* 0x00000004001c9947 */ /* 0x000fec0003800000 */
[----:B------:R-:W-:-:S05]  /*1eb0*/  UMOV UR4, URZ ;  /* 0x000000ff00047c82 */ /* 0x000fca0008000000 */
.L_x_180:
[----:B0-----:R-:W0:Y:S08]  /*1ec0*/  LDC R23, c[0x0][0x39c] ;  /* 0x0000e700ff177b82 */ /* 0x001e300000000800 */
[----:B------:R-:W1:Y:S01]  /*1ed0*/  LDC.64 R10, c[0x0][0x388] ;  /* 0x0000e200ff0a7b82 */ /* 0x000e620000000a00 */
[-C--:B0-----:R-:W-:Y:S02]  /*1ee0*/  IMAD R29, R7, R23.reuse, UR4 ;  /* 0x00000004071d7e24 */ /* 0x081fe4000f8e0217 */
[----:B------:R-:W-:-:S02]  /*1ef0*/  IMAD R23, R0, R23, UR4 ;  /* 0x0000000400177e24 */ /* 0x000fc4000f8e0217 */
[----:B-1----:R-:W-:-:S04]  /*1f00*/  IMAD.WIDE.U32 R16, R29, 0x8, R10 ;  /* 0x000000081d107825 */ /* 0x002fc800078e000a */
[----:B------:R-:W-:Y:S02]  /*1f10*/  IMAD.WIDE.U32 R14, R23, 0x8, R10 ;  /* 0x00000008170e7825 */ /* 0x000fe400078e000a */
[----:B------:R-:W2:Y:S04]  /*1f20*/  LDG.E.64 R16, desc[UR6][R16.64] ;  /* 0x0000000610107981 */ /* 0x000ea8000c1e1b00 */
[----:B------:R-:W2:Y:S01]  /*1f30*/  LDG.E.64 R26, desc[UR6][R14.64] ;  /* 0x000000060e1a7981 */ /* 0x000ea2000c1e1b00 */
[----:B------:R-:W-:Y:S01]  /*1f40*/  VIADD R25, R29, 0x1 ;  /* 0x000000011d197836 */ /* 0x000fe20000000000 */
[----:B------:R-:W-:-:S03]  /*1f50*/  IADD3 R21, PT, PT, R23, 0x1, RZ ;  /* 0x0000000117157810 */ /* 0x000fc60007ffe0ff */
[----:B------:R-:W-:-:S04]  /*1f60*/  IMAD.WIDE.U32 R24, R25, 0x8, R10 ;  /* 0x0000000819187825 */ /* 0x000fc800078e000a */
[----:B------:R-:W-:Y:S01]  /*1f70*/  IMAD.WIDE.U32 R20, R21, 0x8, R10 ;  /* 0x0000000815147825 */ /* 0x000fe200078e000a */
[----:B--2---:R-:W-:-:S07]  /*1f80*/  DFMA R26, R16, -R12, R26 ;  /* 0x8000000c101a722b */ /* 0x004fce000000001a */
[----:B------:R0:W-:Y:S04]  /*1f90*/  STG.E.64 desc[UR6][R14.64], R26 ;  /* 0x0000001a0e007986 */ /* 0x0001e8000c101b06 */
[----:B------:R-:W2:Y:S04]  /*1fa0*/  LDG.E.64 R24, desc[UR6][R24.64] ;  /* 0x0000000618187981 */ /* 0x000ea8000c1e1b00 */
[----:B------:R-:W2:Y:S01]  /*1fb0*/  LDG.E.64 R18, desc[UR6][R20.64] ;  /* 0x0000000614127981 */ /* 0x000ea2000c1e1b00 */
[----:B------:R-:W-:Y:S02]  /*1fc0*/  IADD3 R28, PT, PT, R29, 0x2, RZ ;  /* 0x000000021d1c7810 */ /* 0x000fe40007ffe0ff */
[----:B0-----:R-:W-:-:S03]  /*1fd0*/  IADD3 R27, PT, PT, R23, 0x2, RZ ;  /* 0x00000002171b7810 */ /* 0x001fc60007ffe0ff */
[----:B------:R-:W-:-:S04]  /*1fe0*/  IMAD.WIDE.U32 R16, R28, 0x8, R10 ;  /* 0x000000081c107825 */ /* 0x000fc800078e000a */
[----:B------:R-:W-:Y:S01]  /*1ff0*/  IMAD.WIDE.U32 R14, R27, 0x8, R10 ;  /* 0x000000081b0e7825 */ /* 0x000fe200078e000a */
[----:B--2---:R-:W-:-:S07]  /*2000*/  DFMA R18, R24, -R12, R18 ;  /* 0x8000000c1812722b */ /* 0x004fce0000000012 */
[----:B------:R0:W-:Y:S04]  /*2010*/  STG.E.64 desc[UR6][R20.64], R18 ;  /* 0x0000001214007986 */ /* 0x0001e8000c101b06 */
[----:B------:R-:W2:Y:S04]  /*2020*/  LDG.E.64 R24, desc[UR6][R16.64] ;  /* 0x0000000610187981 */ /* 0x000ea8000c1e1b00 */
[----:B------:R-:W2:Y:S01]  /*2030*/  LDG.E.64 R16, desc[UR6][R14.64] ;  /* 0x000000060e107981 */ /* 0x000ea2000c1e1b00 */
[----:B------:R-:W-:Y:S01]  /*2040*/  IADD3 R28, PT, PT, R29, 0x3, RZ ;  /* 0x000000031d1c7810 */ /* 0x000fe20007ffe0ff */
[----:B0-----:R-:W-:-:S04]  /*2050*/  VIADD R19, R23, 0x3 ;  /* 0x0000000317137836 */ /* 0x001fc80000000000 */
[----:B------:R-:W-:Y:S01]  /*2060*/  IMAD.WIDE.U32 R20, R19, 0x8, R10 ;  /* 0x0000000813147825 */ /* 0x000fe200078e000a */
[----:B--2---:R-:W-:-:S03]  /*2070*/  DFMA R26, R24, -R12, R16 ;  /* 0x8000000c181a722b */ /* 0x004fc60000000010 */
[----:B------:R-:W-:-:S04]  /*2080*/  IMAD.WIDE.U32 R24, R28, 0x8, R10 ;  /* 0x000000081c187825 */ /* 0x000fc800078e000a */
[----:B------:R0:W-:Y:S04]  /*2090*/  STG.E.64 desc[UR6][R14.64], R26 ;  /* 0x0000001a0e007986 */ /* 0x0001e8000c101b06 */
[----:B------:R-:W2:Y:S04]  /*20a0*/  LDG.E.64 R24, desc[UR6][R24.64] ;  /* 0x0000000618187981 */ /* 0x000ea8000c1e1b00 */
[----:B------:R-:W2:Y:S01]  /*20b0*/  LDG.E.64 R16, desc[UR6][R20.64] ;  /* 0x0000000614107981 */ /* 0x000ea2000c1e1b00 */
[----:B------:R-:W-:Y:S02]  /*20c0*/  IADD3 R28, PT, PT, R29, 0x4, RZ ;  /* 0x000000041d1c7810 */ /* 0x000fe40007ffe0ff */
[----:B0-----:R-:W-:-:S05]  /*20d0*/  IADD3 R27, PT, PT, R23, 0x4, RZ ;  /* 0x00000004171b7810 */ /* 0x001fca0007ffe0ff */
[----:B------:R-:W-:Y:S01]  /*20e0*/  IMAD.WIDE.U32 R14, R27, 0x8, R10 ;  /* 0x000000081b0e7825 */ /* 0x000fe200078e000a */
[----:B--2---:R-:W-:-:S03]  /*20f0*/  DFMA R18, R24, -R12, R16 ;  /* 0x8000000c1812722b */ /* 0x004fc60000000010 */
[----:B------:R-:W-:-:S04]  /*2100*/  IMAD.WIDE.U32 R16, R28, 0x8, R10 ;  /* 0x000000081c107825 */ /* 0x000fc800078e000a */
[----:B------:R0:W-:Y:S04]  /*2110*/  STG.E.64 desc[UR6][R20.64], R18 ;  /* 0x0000001214007986 */ /* 0x0001e8000c101b06 */
[----:B------:R-:W2:Y:S04]  /*2120*/  LDG.E.64 R16, desc[UR6][R16.64] ;  /* 0x0000000610107981 */ /* 0x000ea8000c1e1b00 */
[----:B------:R-:W2:Y:S01]  /*2130*/  LDG.E.64 R24, desc[UR6][R14.64] ;  /* 0x000000060e187981 */ /* 0x000ea2000c1e1b00 */
[----:B------:R-:W-:Y:S02]  /*2140*/  IADD3 R27, PT, PT, R29, 0x5, RZ ;  /* 0x000000051d1b7810 */ /* 0x000fe40007ffe0ff */
[----:B------:R-:W-:-:S03]  /*2150*/  IADD3 R28, PT, PT, R23, 0x5, RZ ;  /* 0x00000005171c7810 */ /* 0x000fc60007ffe0ff */
[----:B------:R-:W-:-:S04]  /*2160*/  IMAD.WIDE.U32 R26, R27, 0x8, R10 ;  /* 0x000000081b1a7825 */ /* 0x000fc800078e000a */
[----:B0-----:R-:W-:Y:S01]  /*2170*/  IMAD.WIDE.U32 R20, R28, 0x8, R10 ;  /* 0x000000081c147825 */ /* 0x001fe200078e000a */
[----:B--2---:R-:W-:-:S07]  /*2180*/  DFMA R24, R16, -R12, R24 ;  /* 0x8000000c1018722b */ /* 0x004fce0000000018 */
[----:B------:R0:W-:Y:S04]  /*2190*/  STG.E.64 desc[UR6][R14.64], R24 ;  /* 0x000000180e007986 */ /* 0x0001e8000c101b06 */
[----:B------:R-:W0:Y:S04]  /*21a0*/  LDG.E.64 R26, desc[UR6][R26.64] ;  /* 0x000000061a1a7981 */ /* 0x000e28000c1e1b00 */
[----:B------:R-:W0:Y:S01]  /*21b0*/  LDG.E.64 R16, desc[UR6][R20.64] ;  /* 0x0000000614107981 */ /* 0x000e22000c1e1b00 */
[----:B------:R-:W-:Y:S01]  /*21c0*/  VIADD R19, R29, 0x6 ;  /* 0x000000061d137836 */ /* 0x000fe20000000000 */
[----:B------:R-:W-:Y:S01]  /*21d0*/  IADD3 R18, PT, PT, R23, 0x6, RZ ;  /* 0x0000000617127810 */ /* 0x000fe20007ffe0ff */
[----:B0-----:R-:W-:-:S02]  /*21e0*/  DFMA R14, R26, -R12, R16 ;  /* 0x8000000c1a0e722b */ /* 0x001fc40000000010 */
[----:B------:R-:W-:-:S04]  /*21f0*/  IMAD.WIDE.U32 R16, R19, 0x8, R10 ;  /* 0x0000000813107825 */ /* 0x000fc800078e000a */
[----:B------:R-:W-:Y:S01]  /*2200*/  IMAD.WIDE.U32 R18, R18, 0x8, R10 ;  /* 0x0000000812127825 */ /* 0x000fe200078e000a */
[----:B------:R0:W-:Y:S04]  /*2210*/  STG.E.64 desc[UR6][R20.64], R14 ;  /* 0x0000000e14007986 */ /* 0x0001e8000c101b06 */
[----:B------:R-:W2:Y:S04]  /*2220*/  LDG.E.64 R26, desc[UR6][R16.64] ;  /* 0x00000006101a7981 */ /* 0x000ea8000c1e1b00 */
[----:B------:R-:W2:Y:S01]  /*2230*/  LDG.E.64 R16, desc[UR6][R18.64] ;  /* 0x0000000612107981 */ /* 0x000ea2000c1e1b00 */
[----:B------:R-:W-:-:S02]  /*2240*/  IADD3 R25, PT, PT, R29, 0x7, RZ ;  /* 0x000000071d197810 */ /* 0x000fc40007ffe0ff */
[----:B------:R-:W-:-:S03]  /*2250*/  IADD3 R23, PT, PT, R23, 0x7, RZ ;  /* 0x0000000717177810 */ /* 0x000fc60007ffe0ff */
[----:B------:R-:W-:-:S04]  /*2260*/  IMAD.WIDE.U32 R24, R25, 0x8, R10 ;  /* 0x0000000819187825 */ /* 0x000fc800078e000a */
[----:B------:R-:W-:Y:S01]  /*2270*/  IMAD.WIDE.U32 R10, R23, 0x8, R10 ;  /* 0x00000008170a7825 */ /* 0x000fe200078e000a */
[----:B--2---:R-:W-:-:S07]  /*2280*/  DFMA R26, R26, -R12, R16 ;  /* 0x8000000c1a1a722b */ /* 0x004fce0000000010 */
[----:B------:R0:W-:Y:S04]  /*2290*/  STG.E.64 desc[UR6][R18.64], R26 ;  /* 0x0000001a12007986 */ /* 0x0001e8000c101b06 */
[----:B------:R-:W2:Y:S04]  /*22a0*/  LDG.E.64 R24, desc[UR6][R24.64] ;  /* 0x0000000618187981 */ /* 0x000ea8000c1e1b00 */
[----:B------:R-:W2:Y:S01]  /*22b0*/  LDG.E.64 R28, desc[UR6][R10.64] ;  /* 0x000000060a1c7981 */ /* 0x000ea2000c1e1b00 */
[----:B------:R-:W-:-:S06]  /*22c0*/  UIADD3 UR4, UPT, UPT, UR4, 0x8, URZ ;  /* 0x0000000804047890 */ /* 0x000fcc000fffe0ff */
[----:B------:R-:W-:Y:S01]  /*22d0*/  ISETP.NE.AND P0, PT, R6, UR4, PT ;  /* 0x0000000406007c0c */ /* 0x000fe2000bf05270 */
[----:B--2---:R-:W-:-:S07]  /*22e0*/  DFMA R28, R24, -R12, R28 ;  /* 0x8000000c181c722b */ /* 0x004fce000000001c */
[----:B------:R0:W-:Y:S05]  /*22f0*/  STG.E.64 desc[UR6][R10.64], R28 ;  /* 0x0000001c0a007986 */ /* 0x0001ea000c101b06 */
[----:B------:R-:W-:Y:S05]  /*2300*/  @P0 BRA `(.L_x_180) ;  /* 0xfffffff800ec0947 */ /* 0x000fea000383ffff */
[----:B------:R-:W-:-:S07]  /*2310*/  MOV R23, R6 ;  /* 0x0000000600177202 */ /* 0x000fce0000000f00 */
.L_x_179:
[----:B------:R-:W-:-:S13]  /*2320*/  ISETP.NE.AND P0, PT, R3, RZ, PT ;  /* 0x000000ff0300720c */ /* 0x000fda0003f05270 */
[----:B------:R-:W-:Y:S05]  /*2330*/  @!P0 BRA `(.L_x_171) ;  /* 0x0000000400208947 */ /* 0x000fea0003800000 */
[----:B0-----:R-:W-:Y:S01]  /*2340*/  VIADD R10, R3, 0xffffffff ;  /* 0xffffffff030a7836 */ /* 0x001fe20000000000 */
[----:B------:R-:W-:-:S04]  /*2350*/  ISETP.NE.AND P1, PT, R5, RZ, PT ;  /* 0x000000ff0500720c */ /* 0x000fc80003f25270 */
[----:B------:R-:W-:-:S13]  /*2360*/  ISETP.GE.U32.AND P0, PT, R10, 0x3, PT ;  /* 0x000000030a00780c */ /* 0x000fda0003f06070 */
[----:B------:R-:W-:Y:S05]  /*2370*/  @!P0 BRA `(.L_x_181) ;  /* 0x00000000008c8947 */ /* 0x000fea0003800000 */
[----:B------:R-:W0:Y:S01]  /*2380*/  LDC.64 R10, c[0x0][0x388] ;  /* 0x0000e200ff0a7b82 */ /* 0x000e220000000a00 */
[----:B------:R-:W1:Y:S02]  /*2390*/  LDCU UR4, c[0x0][0x39c] ;  /* 0x00007380ff0477ac */ /* 0x000e640008000800 */
[--C-:B-1----:R-:W-:Y:S02]  /*23a0*/  IMAD R28, R7, UR4, R23.reuse ;  /* 0x00000004071c7c24 */ /* 0x102fe4000f8e0217 */
[----:B------:R-:W-:Y:S02]  /*23b0*/  IMAD R29, R0, UR4, R23 ;  /* 0x00000004001d7c24 */ /* 0x000fe4000f8e0217 */
[----:B0-----:R-:W-:-:S04]  /*23c0*/  IMAD.WIDE.U32 R18, R28, 0x8, R10 ;  /* 0x000000081c127825 */ /* 0x001fc800078e000a */
[C---:B------:R-:W-:Y:S01]  /*23d0*/  IMAD.WIDE.U32 R14, R29.reuse, 0x8, R10 ;  /* 0x000000081d0e7825 */ /* 0x040fe200078e000a */
[----:B------:R-:W2:Y:S04]  /*23e0*/  LDG.E.64 R16, desc[UR6][R18.64] ;  /* 0x0000000612107981 */ /* 0x000ea8000c1e1b00 */
[----:B------:R-:W2:Y:S01]  /*23f0*/  LDG.E.64 R24, desc[UR6][R14.64] ;  /* 0x000000060e187981 */ /* 0x000ea2000c1e1b00 */
[----:B------:R-:W-:Y:S02]  /*2400*/  IADD3 R27, PT, PT, R28, 0x1, RZ ;  /* 0x000000011c1b7810 */ /* 0x000fe40007ffe0ff */
[----:B------:R-:W-:-:S03]  /*2410*/  IADD3 R21, PT, PT, R29, 0x1, RZ ;  /* 0x000000011d157810 */ /* 0x000fc60007ffe0ff */
[----:B------:R-:W-:-:S04]  /*2420*/  IMAD.WIDE.U32 R26, R27, 0x8, R10 ;  /* 0x000000081b1a7825 */ /* 0x000fc800078e000a */
[----:B------:R-:W-:Y:S01]  /*2430*/  IMAD.WIDE.U32 R20, R21, 0x8, R10 ;  /* 0x0000000815147825 */ /* 0x000fe200078e000a */
[----:B--2---:R-:W-:-:S07]  /*2440*/  DFMA R24, R16, -R12, R24 ;  /* 0x8000000c1018722b */ /* 0x004fce0000000018 */
[----:B------:R0:W-:Y:S04]  /*2450*/  STG.E.64 desc[UR6][R14.64], R24 ;  /* 0x000000180e007986 */ /* 0x0001e8000c101b06 */
[----:B------:R-:W0:Y:S04]  /*2460*/  LDG.E.64 R26, desc[UR6][R26.64] ;  /* 0x000000061a1a7981 */ /* 0x000e28000c1e1b00 */
[----:B------:R-:W0:Y:S01]  /*2470*/  LDG.E.64 R16, desc[UR6][R20.64] ;  /* 0x0000000614107981 */ /* 0x000e22000c1e1b00 */
[----:B------:R-:W-:Y:S02]  /*2480*/  IADD3 R19, PT, PT, R28, 0x2, RZ ;  /* 0x000000021c137810 */ /* 0x000fe40007ffe0ff */
[----:B------:R-:W-:Y:S01]  /*2490*/  IADD3 R18, PT, PT, R29, 0x2, RZ ;  /* 0x000000021d127810 */ /* 0x000fe20007ffe0ff */
[----:B0-----:R-:W-:-:S02]  /*24a0*/  DFMA R14, R26, -R12, R16 ;  /* 0x8000000c1a0e722b */ /* 0x001fc40000000010 */
[----:B------:R-:W-:-:S04]  /*24b0*/  IMAD.WIDE.U32 R16, R19, 0x8, R10 ;  /* 0x0000000813107825 */ /* 0x000fc800078e000a */
[----:B------:R-:W-:Y:S01]  /*24c0*/  IMAD.WIDE.U32 R18, R18, 0x8, R10 ;  /* 0x0000000812127825 */ /* 0x000fe200078e000a */
[----:B------:R0:W-:Y:S04]  /*24d0*/  STG.E.64 desc[UR6][R20.64], R14 ;  /* 0x0000000e14007986 */ /* 0x0001e8000c101b06 */
        /* <DEDUP_REMOVED lines=10> */
[----:B------:R-:W-:Y:S01]  /*2580*/  IADD3 R23, PT, PT, R23, 0x4, RZ ;  /* 0x0000000417177810 */ /* 0x000fe20007ffe0ff */
[----:B--2---:R-:W-:-:S07]  /*2590*/  DFMA R28, R24, -R12, R28 ;  /* 0x8000000c181c722b */ /* 0x004fce000000001c */
[----:B------:R0:W-:Y:S04]  /*25a0*/  STG.E.64 desc[UR6][R10.64], R28 ;  /* 0x0000001c0a007986 */ /* 0x0001e8000c101b06 */
.L_x_181:
[----:B------:R-:W-:Y:S05]  /*25b0*/  @!P1 BRA `(.L_x_171) ;  /* 0x0000000000809947 */ /* 0x000fea0003800000 */
[----:B------:R-:W-:Y:S01]  /*25c0*/  ISETP.NE.AND P0, PT, R5, 0x1, PT ;  /* 0x000000010500780c */ /* 0x000fe20003f05270 */
[----:B------:R-:W1:-:S12]  /*25d0*/  LDCU UR5, c[0x0][0x39c] ;  /* 0x00007380ff0577ac */ /* 0x000e580008000800 */
[----:B------:R-:W2:Y:S01]  /*25e0*/  @P0 LDC.64 R16, c[0x0][0x388] ;  /* 0x0000e200ff100b82 */ /* 0x000ea20000000a00 */
[--C-:B-1----:R-:W-:Y:S02]  /*25f0*/  @P0 IMAD R25, R7, UR5, R23.reuse ;  /* 0x0000000507190c24 */ /* 0x102fe4000f8e0217 */
[----:B0-----:R-:W-:Y:S02]  /*2600*/  @P0 IMAD R27, R0, UR5, R23 ;  /* 0x00000005001b0c24 */ /* 0x001fe4000f8e0217 */
[----:B--2---:R-:W-:-:S04]  /*2610*/  @P0 IMAD.WIDE.U32 R20, R25, 0x8, R16 ;  /* 0x0000000819140825 */ /* 0x004fc800078e0010 */
[--C-:B------:R-:W-:Y:S01]  /*2620*/  @P0 IMAD.WIDE.U32 R10, R27, 0x8, R16.reuse ;  /* 0x000000081b0a0825 */ /* 0x100fe200078e0010 */
[----:B------:R-:W2:Y:S04]  /*2630*/  @P0 LDG.E.64 R14, desc[UR6][R20.64] ;  /* 0x00000006140e0981 */ /* 0x000ea8000c1e1b00 */
[----:B------:R-:W2:Y:S01]  /*2640*/  @P0 LDG.E.64 R18, desc[UR6][R10.64] ;  /* 0x000000060a120981 */ /* 0x000ea2000c1e1b00 */
[----:B------:R-:W-:Y:S02]  /*2650*/  @P0 IADD3 R25, PT, PT, R25, 0x1, RZ ;  /* 0x0000000119190810 */ /* 0x000fe40007ffe0ff */
[----:B------:R-:W-:Y:S01]  /*2660*/  @P0 IADD3 R27, PT, PT, R27, 0x1, RZ ;  /* 0x000000011b1b0810 */ /* 0x000fe20007ffe0ff */
[----:B--2---:R-:W-:Y:S02]  /*2670*/  @P0 DFMA R18, R14, -R12, R18 ;  /* 0x8000000c0e12022b */ /* 0x004fe40000000012 */
[----:B------:R-:W-:-:S04]  /*2680*/  @P0 IMAD.WIDE.U32 R14, R25, 0x8, R16 ;  /* 0x00000008190e0825 */ /* 0x000fc800078e0010 */
[----:B------:R-:W-:Y:S01]  /*2690*/  @P0 IMAD.WIDE.U32 R16, R27, 0x8, R16 ;  /* 0x000000081b100825 */ /* 0x000fe200078e0010 */
[----:B------:R1:W-:Y:S04]  /*26a0*/  @P0 STG.E.64 desc[UR6][R10.64], R18 ;  /* 0x000000120a000986 */ /* 0x0003e8000c101b06 */
[----:B------:R-:W2:Y:S04]  /*26b0*/  @P0 LDG.E.64 R14, desc[UR6][R14.64] ;  /* 0x000000060e0e0981 */ /* 0x000ea8000c1e1b00 */
[----:B------:R-:W2:Y:S01]  /*26c0*/  @P0 LDG.E.64 R24, desc[UR6][R16.64] ;  /* 0x0000000610180981 */ /* 0x000ea2000c1e1b00 */
[----:B------:R-:W-:Y:S01]  /*26d0*/  ULOP3.LUT UR4, UR5, 0x1, URZ, 0xc0, !UPT ;  /* 0x0000000105047892 */ /* 0x000fe2000f8ec0ff */
[----:B------:R-:W-:-:S03]  /*26e0*/  @P0 VIADD R23, R23, 0x2 ;  /* 0x0000000217170836 */ /* 0x000fc60000000000 */
[----:B------:R-:W-:Y:S01]  /*26f0*/  UISETP.NE.U32.AND UP0, UPT, UR4, 0x1, UPT ;  /* 0x000000010400788c */ /* 0x000fe2000bf05070 */
[----:B--2---:R-:W-:-:S07]  /*2700*/  @P0 DFMA R24, R14, -R12, R24 ;  /* 0x8000000c0e18022b */ /* 0x004fce0000000018 */
[----:B------:R1:W-:Y:S01]  /*2710*/  @P0 STG.E.64 desc[UR6][R16.64], R24 ;  /* 0x0000001810000986 */ /* 0x0003e2000c101b06 */
[----:B------:R-:W-:Y:S05]  /*2720*/  BRA.U UP0, `(.L_x_171) ;  /* 0x0000000100247547 */ /* 0x000fea000b800000 */
[----:B-1----:R-:W0:Y:S01]  /*2730*/  LDC.64 R10, c[0x0][0x388] ;  /* 0x0000e200ff0a7b82 */ /* 0x002e220000000a00 */
[--C-:B------:R-:W-:Y:S02]  /*2740*/  IMAD R15, R7, UR5, R23.reuse ;  /* 0x00000005070f7c24 */ /* 0x100fe4000f8e0217 */
[----:B------:R-:W-:Y:S02]  /*2750*/  IMAD R17, R0, UR5, R23 ;  /* 0x0000000500117c24 */ /* 0x000fe4000f8e0217 */
[----:B0-----:R-:W-:-:S04]  /*2760*/  IMAD.WIDE.U32 R14, R15, 0x8, R10 ;  /* 0x000000080f0e7825 */ /* 0x001fc800078e000a */
[----:B------:R-:W-:Y:S02]  /*2770*/  IMAD.WIDE.U32 R10, R17, 0x8, R10 ;  /* 0x00000008110a7825 */ /* 0x000fe400078e000a */
[----:B------:R-:W2:Y:S04]  /*2780*/  LDG.E.64 R14, desc[UR6][R14.64] ;  /* 0x000000060e0e7981 */ /* 0x000ea8000c1e1b00 */
[----:B------:R-:W2:Y:S02]  /*2790*/  LDG.E.64 R16, desc[UR6][R10.64] ;  /* 0x000000060a107981 */ /* 0x000ea4000c1e1b00 */
[----:B--2---:R-:W-:-:S07]  /*27a0*/  DFMA R16, R14, -R12, R16 ;  /* 0x8000000c0e10722b */ /* 0x004fce0000000010 */
[----:B------:R2:W-:Y:S04]  /*27b0*/  STG.E.64 desc[UR6][R10.64], R16 ;  /* 0x000000100a007986 */ /* 0x0005e8000c101b06 */
.L_x_171:
[----:B------:R-:W-:Y:S05]  /*27c0*/  BSYNC.RECONVERGENT B1 ;  /* 0x0000000000017941 */ /* 0x000fea0003800200 */
.L_x_170:
[----:B------:R-:W-:-:S04]  /*27d0*/  IADD3 R7, PT, PT, R7, 0x1, RZ ;  /* 0x0000000107077810 */ /* 0x000fc80007ffe0ff */
[----:B------:R-:W-:-:S13]  /*27e0*/  ISETP.NE.AND P0, PT, R7, R0, PT ;  /* 0x000000000700720c */ /* 0x000fda0003f05270 */
[----:B------:R-:W-:Y:S05]  /*27f0*/  @P0 BRA `(.L_x_182) ;  /* 0xffffffe400340947 */ /* 0x000fea000383ffff */
.L_x_168:
[----:B------:R-:W4:Y:S02]  /*2800*/  LDC R3, c[0x0][0x39c] ;  /* 0x0000e700ff037b82 */ /* 0x000f240000000800 */
[----:B----4-:R-:W-:-:S13]  /*2810*/  ISETP.NE.AND P0, PT, R3, RZ, PT ;  /* 0x000000ff0300720c */ /* 0x010fda0003f05270 */
[----:B------:R-:W-:Y:S05]  /*2820*/  @!P0 BRA `(.L_x_169) ;  /* 0x0000000800648947 */ /* 0x000fea0003800000 */
[C---:B------:R-:W-:Y:S02]  /*2830*/  ISETP.GE.U32.AND P0, PT, R3.reuse, 0x10, PT ;  /* 0x000000100300780c */ /* 0x040fe40003f06070 */
[----:B------:R-:W-:Y:S02]  /*2840*/  CS2R R8, SRZ ;  /* 0x0000000000087805 */ /* 0x000fe4000001ff00 */
[----:B------:R-:W-:Y:S02]  /*2850*/  LOP3.LUT R4, R3, 0xf, RZ, 0xc0, !PT ;  /* 0x0000000f03047812 */ /* 0x000fe400078ec0ff */
[----:B------:R-:W-:Y:S02]  /*2860*/  MOV R5, RZ ;  /* 0x000000ff00057202 */ /* 0x000fe40000000f00 */
[----:B------:R-:W-:-:S05]  /*2870*/  ISETP.NE.AND P1, PT, R4, RZ, PT ;  /* 0x000000ff0400720c */ /* 0x000fca0003f25270 */
[----:B------:R-:W-:Y:S08]  /*2880*/  @!P0 BRA `(.L_x_183) ;  /* 0x0000000400288947 */ /* 0x000ff00003800000 */
[----:B------:R-:W-:Y:S01]  /*2890*/  LOP3.LUT R5, R3, 0xfffffff0, RZ, 0xc0, !PT ;  /* 0xfffffff003057812 */ /* 0x000fe200078ec0ff */
[----:B------:R-:W-:Y:S01]  /*28a0*/  BSSY.RECONVERGENT B1, `(.L_x_183) ;  /* 0x0000048000017945 */ /* 0x000fe20003800200 */
[----:B------:R-:W-:Y:S01]  /*28b0*/  IMAD R2, R0, R3, 0x7 ;  /* 0x0000000700027424 */ /* 0x000fe200078e0203 */
[----:B------:R-:W-:Y:S02]  /*28c0*/  CS2R R8, SRZ ;  /* 0x0000000000087805 */ /* 0x000fe4000001ff00 */
[----:B0-----:R-:W-:-:S07]  /*28d0*/  IADD3 R26, PT, PT, -R5, RZ, RZ ;  /* 0x000000ff051a7210 */ /* 0x001fce0007ffe1ff */
.L_x_184:
[----:B------:R-:W0:Y:S01]  /*28e0*/  LDC.64 R6, c[0x0][0x388] ;  /* 0x0000e200ff067b82 */ /* 0x000e220000000a00 */
[C---:B---3--:R-:W-:Y:S01]  /*28f0*/  IADD3 R23, PT, PT, R2.reuse, -0x7, RZ ;  /* 0xfffffff902177810 */ /* 0x048fe20007ffe0ff */
[C---:B------:R-:W-:Y:S01]  /*2900*/  VIADD R21, R2.reuse, 0xfffffffa ;  /* 0xfffffffa02157836 */ /* 0x040fe20000000000 */
[C---:B-1----:R-:W-:Y:S02]  /*2910*/  IADD3 R19, PT, PT, R2.reuse, -0x5, RZ ;  /* 0xfffffffb02137810 */ /* 0x042fe40007ffe0ff */
[----:B--2---:R-:W-:Y:S01]  /*2920*/  IADD3 R17, PT, PT, R2, -0x4, RZ ;  /* 0xfffffffc02117810 */ /* 0x004fe20007ffe0ff */
[----:B0-----:R-:W-:-:S04]  /*2930*/  IMAD.WIDE.U32 R22, R23, 0x8, R6 ;  /* 0x0000000817167825 */ /* 0x001fc800078e0006 */
[--C-:B------:R-:W-:Y:S02]  /*2940*/  IMAD.WIDE.U32 R20, R21, 0x8, R6.reuse ;  /* 0x0000000815147825 */ /* 0x100fe400078e0006 */
[----:B------:R-:W2:Y:S02]  /*2950*/  LDG.E.64 R22, desc[UR6][R22.64] ;  /* 0x0000000616167981 */ /* 0x000ea4000c1e1b00 */
[--C-:B------:R-:W-:Y:S02]  /*2960*/  IMAD.WIDE.U32 R18, R19, 0x8, R6.reuse ;  /* 0x0000000813127825 */ /* 0x100fe400078e0006 */
[----:B------:R-:W3:Y:S02]  /*2970*/  LDG.E.64 R20, desc[UR6][R20.64] ;  /* 0x0000000614147981 */ /* 0x000ee4000c1e1b00 */
[----:B------:R-:W-:Y:S02]  /*2980*/  IMAD.WIDE.U32 R16, R17, 0x8, R6 ;  /* 0x0000000811107825 */ /* 0x000fe400078e0006 */
[----:B------:R-:W4:Y:S01]  /*2990*/  LDG.E.64 R18, desc[UR6][R18.64] ;  /* 0x0000000612127981 */ /* 0x000f22000c1e1b00 */
[----:B------:R-:W-:-:S03]  /*29a0*/  IADD3 R15, PT, PT, R2, -0x3, RZ ;  /* 0xfffffffd020f7810 */ /* 0x000fc60007ffe0ff */
[----:B------:R-:W5:Y:S01]  /*29b0*/  LDG.E.64 R16, desc[UR6][R16.64] ;  /* 0x0000000610107981 */ /* 0x000f62000c1e1b00 */
[----:B------:R-:W-:Y:S01]  /*29c0*/  IADD3 R13, PT, PT, R2, -0x2, RZ ;  /* 0xfffffffe020d7810 */ /* 0x000fe20007ffe0ff */
[----:B------:R-:W-:-:S04]  /*29d0*/  IMAD.WIDE.U32 R14, R15, 0x8, R6 ;  /* 0x000000080f0e7825 */ /* 0x000fc800078e0006 */
[--C-:B------:R-:W-:Y:S02]  /*29e0*/  IMAD.WIDE.U32 R12, R13, 0x8, R6.reuse ;  /* 0x000000080d0c7825 */ /* 0x100fe400078e0006 */
[----:B------:R-:W5:Y:S02]  /*29f0*/  LDG.E.64 R14, desc[UR6][R14.64] ;  /* 0x000000060e0e7981 */ /* 0x000f64000c1e1b00 */
[----:B------:R-:W-:Y:S02]  /*2a00*/  VIADD R11, R2, 0xffffffff ;  /* 0xffffffff020b7836 */ /* 0x000fe40000000000 */
[----:B------:R-:W5:Y:S02]  /*2a10*/  LDG.E.64 R12, desc[UR6][R12.64] ;  /* 0x000000060c0c7981 */ /* 0x000f64000c1e1b00 */
[----:B------:R-:W-:-:S04]  /*2a20*/  IMAD.WIDE.U32 R10, R11, 0x8, R6 ;  /* 0x000000080b0a7825 */ /* 0x000fc800078e0006 */
[C---:B------:R-:W-:Y:S02]  /*2a30*/  IMAD.WIDE.U32 R24, R2.reuse, 0x8, R6 ;  /* 0x0000000802187825 */ /* 0x040fe400078e0006 */
[----:B------:R-:W5:Y:S04]  /*2a40*/  LDG.E.64 R10, desc[UR6][R10.64] ;  /* 0x000000060a0a7981 */ /* 0x000f68000c1e1b00 */
[----:B------:R-:W5:Y:S01]  /*2a50*/  LDG.E.64 R24, desc[UR6][R24.64] ;  /* 0x0000000618187981 */ /* 0x000f62000c1e1b00 */
[----:B--2---:R-:W-:Y:S01]  /*2a60*/  DFMA R8, R22, R22, R8 ;  /* 0x000000161608722b */ /* 0x004fe20000000008 */
[----:B------:R-:W-:-:S07]  /*2a70*/  IADD3 R23, PT, PT, R2, 0x1, RZ ;  /* 0x0000000102177810 */ /* 0x000fce0007ffe0ff */
[----:B---3--:R-:W-:Y:S01]  /*2a80*/  DFMA R20, R20, R20, R8 ;  /* 0x000000141414722b */ /* 0x008fe20000000008 */
[----:B------:R-:W-:Y:S01]  /*2a90*/  IMAD.WIDE.U32 R8, R23, 0x8, R6 ;  /* 0x0000000817087825 */ /* 0x000fe200078e0006 */
[----:B------:R-:W-:-:S05]  /*2aa0*/  IADD3 R23, PT, PT, R2, 0x2, RZ ;  /* 0x0000000202177810 */ /* 0x000fca0007ffe0ff */
[----:B------:R-:W2:Y:S01]  /*2ab0*/  LDG.E.64 R8, desc[UR6][R8.64] ;  /* 0x0000000608087981 */ /* 0x000ea2000c1e1b00 */
[----:B----4-:R-:W-:Y:S01]  /*2ac0*/  DFMA R20, R18, R18, R20 ;  /* 0x000000121214722b */ /* 0x010fe20000000014 */
[----:B------:R-:W-:Y:S01]  /*2ad0*/  IMAD.WIDE.U32 R18, R23, 0x8, R6 ;  /* 0x0000000817127825 */ /* 0x000fe200078e0006 */
[----:B------:R-:W-:-:S05]  /*2ae0*/  IADD3 R23, PT, PT, R2, 0x3, RZ ;  /* 0x0000000302177810 */ /* 0x000fca0007ffe0ff */
[----:B------:R-:W3:Y:S01]  /*2af0*/  LDG.E.64 R18, desc[UR6][R18.64] ;  /* 0x0000000612127981 */ /* 0x000ee2000c1e1b00 */
[----:B-----5:R-:W-:Y:S01]  /*2b00*/  DFMA R20, R16, R16, R20 ;  /* 0x000000101014722b */ /* 0x020fe20000000014 */
[----:B------:R-:W-:Y:S01]  /*2b10*/  IMAD.WIDE.U32 R16, R23, 0x8, R6 ;  /* 0x0000000817107825 */ /* 0x000fe200078e0006 */
[----:B------:R-:W-:-:S05]  /*2b20*/  IADD3 R23, PT, PT, R2, 0x4, RZ ;  /* 0x0000000402177810 */ /* 0x000fca0007ffe0ff */
[----:B------:R-:W4:Y:S01]  /*2b30*/  LDG.E.64 R16, desc[UR6][R16.64] ;  /* 0x0000000610107981 */ /* 0x000f22000c1e1b00 */
[----:B------:R-:W-:Y:S01]  /*2b40*/  DFMA R20, R14, R14, R20 ;  /* 0x0000000e0e14722b */ /* 0x000fe20000000014 */
[----:B------:R-:W-:-:S04]  /*2b50*/  IMAD.WIDE.U32 R14, R23, 0x8, R6 ;  /* 0x00000008170e7825 */ /* 0x000fc800078e0006 */
[C---:B------:R-:W-:Y:S02]  /*2b60*/  VIADD R23, R2.reuse, 0x5 ;  /* 0x0000000502177836 */ /* 0x040fe40000000000 */
[----:B------:R-:W5:Y:S01]  /*2b70*/  LDG.E.64 R14, desc[UR6][R14.64] ;  /* 0x000000060e0e7981 */ /* 0x000f62000c1e1b00 */
[----:B------:R-:W-:Y:S01]  /*2b80*/  DFMA R20, R12, R12, R20 ;  /* 0x0000000c0c14722b */ /* 0x000fe20000000014 */
[----:B------:R-:W-:Y:S01]  /*2b90*/  IMAD.WIDE.U32 R12, R23, 0x8, R6 ;  /* 0x00000008170c7825 */ /* 0x000fe200078e0006 */
[----:B------:R-:W-:-:S05]  /*2ba0*/  IADD3 R23, PT, PT, R2, 0x6, RZ ;  /* 0x0000000602177810 */ /* 0x000fca0007ffe0ff */
        /* <DEDUP_REMOVED lines=9> */
[----:B------:R-:W-:-:S06]  /*2c40*/  IMAD.WIDE.U32 R6, R23, 0x8, R6 ;  /* 0x0000000817067825 */ /* 0x000fcc00078e0006 */
[----:B------:R-:W5:Y:S01]  /*2c50*/  LDG.E.64 R6, desc[UR6][R6.64] ;  /* 0x0000000606067981 */ /* 0x000f62000c1e1b00 */
[----:B------:R-:W-:Y:S01]  /*2c60*/  IADD3 R26, PT, PT, R26, 0x10, RZ ;  /* 0x000000101a1a7810 */ /* 0x000fe20007ffe0ff */
[----:B------:R-:W-:-:S03]  /*2c70*/  VIADD R2, R2, 0x10 ;  /* 0x0000001002027836 */ /* 0x000fc60000000000 */
[----:B------:R-:W-:Y:S01]  /*2c80*/  ISETP.NE.AND P0, PT, R26, RZ, PT ;  /* 0x000000ff1a00720c */ /* 0x000fe20003f05270 */
[----:B--2---:R-:W-:-:S08]  /*2c90*/  DFMA R24, R8, R8, R24 ;  /* 0x000000080818722b */ /* 0x004fd00000000018 */
[----:B---3--:R-:W-:-:S08]  /*2ca0*/  DFMA R24, R18, R18, R24 ;  /* 0x000000121218722b */ /* 0x008fd00000000018 */
[----:B----4-:R-:W-:-:S08]  /*2cb0*/  DFMA R24, R16, R16, R24 ;  /* 0x000000101018722b */ /* 0x010fd00000000018 */
[----:B-----5:R-:W-:-:S08]  /*2cc0*/  DFMA R24, R14, R14, R24 ;  /* 0x0000000e0e18722b */ /* 0x020fd00000000018 */
[----:B------:R-:W-:-:S08]  /*2cd0*/  DFMA R24, R12, R12, R24 ;  /* 0x0000000c0c18722b */ /* 0x000fd00000000018 */
[----:B------:R-:W-:-:S08]  /*2ce0*/  DFMA R24, R10, R10, R24 ;  /* 0x0000000a0a18722b */ /* 0x000fd00000000018 */
[----:B------:R-:W-:-:S08]  /*2cf0*/  DFMA R24, R20, R20, R24 ;  /* 0x000000141418722b */ /* 0x000fd00000000018 */
[----:B------:R-:W-:Y:S01]  /*2d00*/  DFMA R8, R6, R6, R24 ;  /* 0x000000060608722b */ /* 0x000fe20000000018 */
[----:B------:R-:W-:Y:S10]  /*2d10*/  @P0 BRA `(.L_x_184) ;  /* 0xfffffff800f00947 */ /* 0x000ff4000383ffff */
[----:B------:R-:W-:Y:S05]  /*2d20*/  BSYNC.RECONVERGENT B1 ;  /* 0x0000000000017941 */ /* 0x000fea0003800200 */
.L_x_183:
[----:B------:R-:W-:Y:S05]  /*2d30*/  @!P1 BRA `(.L_x_169) ;  /* 0x0000000400209947 */ /* 0x000fea0003800000 */
[----:B------:R-:W-:Y:S02]  /*2d40*/  ISETP.GE.U32.AND P0, PT, R4, 0x8, PT ;  /* 0x000000080400780c */ /* 0x000fe40003f06070 */
[----:B0-----:R-:W-:-:S04]  /*2d50*/  LOP3.LUT R26, R3, 0x7, RZ, 0xc0, !PT ;  /* 0x00000007031a7812 */ /* 0x001fc800078ec0ff */
[----:B------:R-:W-:-:S07]  /*2d60*/  ISETP.NE.AND P1, PT, R26, RZ, PT ;  /* 0x000000ff1a00720c */ /* 0x000fce0003f25270 */
[----:B------:R-:W-:Y:S06]  /*2d70*/  @!P0 BRA `(.L_x_185) ;  /* 0x0000000000888947 */ /* 0x000fec0003800000 */
[----:B---3--:R-:W0:Y:S01]  /*2d80*/  LDC.64 R20, c[0x0][0x388] ;  /* 0x0000e200ff147b82 */ /* 0x008e220000000a00 */
[----:B------:R-:W-:-:S05]  /*2d90*/  IMAD R23, R0, R3, R5 ;  /* 0x0000000300177224 */ /* 0x000fca00078e0205 */
[C---:B-12---:R-:W-:Y:S02]  /*2da0*/  IADD3 R17, PT, PT, R23.reuse, 0x1, RZ ;  /* 0x0000000117117810 */ /* 0x046fe40007ffe0ff */
[C---:B------:R-:W-:Y:S01]  /*2db0*/  IADD3 R15, PT, PT, R23.reuse, 0x2, RZ ;  /* 0x00000002170f7810 */ /* 0x040fe20007ffe0ff */
[----:B0-----:R-:W-:-:S04]  /*2dc0*/  IMAD.WIDE.U32 R18, R23, 0x8, R20 ;  /* 0x0000000817127825 */ /* 0x001fc800078e0014 */
[--C-:B------:R-:W-:Y:S02]  /*2dd0*/  IMAD.WIDE.U32 R16, R17, 0x8, R20.reuse ;  /* 0x0000000811107825 */ /* 0x100fe400078e0014 */
[----:B------:R-:W2:Y:S02]  /*2de0*/  LDG.E.64 R18, desc[UR6][R18.64] ;  /* 0x0000000612127981 */ /* 0x000ea4000c1e1b00 */
[----:B------:R-:W-:Y:S02]  /*2df0*/  IMAD.WIDE.U32 R14, R15, 0x8, R20 ;  /* 0x000000080f0e7825 */ /* 0x000fe400078e0014 */
[----:B------:R-:W3:Y:S01]  /*2e00*/  LDG.E.64 R16, desc[UR6][R16.64] ;  /* 0x0000000610107981 */ /* 0x000ee2000c1e1b00 */
[----:B------:R-:W-:-:S03]  /*2e10*/  IADD3 R13, PT, PT, R23, 0x3, RZ ;  /* 0x00000003170d7810 */ /* 0x000fc60007ffe0ff */
[----:B------:R-:W4:Y:S01]  /*2e20*/  LDG.E.64 R14, desc[UR6][R14.64] ;  /* 0x000000060e0e7981 */ /* 0x000f22000c1e1b00 */
[----:B------:R-:W-:Y:S01]  /*2e30*/  IADD3 R11, PT, PT, R23, 0x4, RZ ;  /* 0x00000004170b7810 */ /* 0x000fe20007ffe0ff */
[----:B------:R-:W-:-:S04]  /*2e40*/  IMAD.WIDE.U32 R12, R13, 0x8, R20 ;  /* 0x000000080d0c7825 */ /* 0x000fc800078e0014 */
[--C-:B------:R-:W-:Y:S02]  /*2e50*/  IMAD.WIDE.U32 R10, R11, 0x8, R20.reuse ;  /* 0x000000080b0a7825 */ /* 0x100fe400078e0014 */
[----:B------:R-:W5:Y:S02]  /*2e60*/  LDG.E.64 R12, desc[UR6][R12.64] ;  /* 0x000000060c0c7981 */ /* 0x000f64000c1e1b00 */
[C---:B------:R-:W-:Y:S02]  /*2e70*/  VIADD R7, R23.reuse, 0x5 ;  /* 0x0000000517077836 */ /* 0x040fe40000000000 */
[----:B------:R-:W5:Y:S01]  /*2e80*/  LDG.E.64 R10, desc[UR6][R10.64] ;  /* 0x000000060a0a7981 */ /* 0x000f62000c1e1b00 */
[----:B------:R-:W-:Y:S01]  /*2e90*/  IADD3 R25, PT, PT, R23, 0x6, RZ ;  /* 0x0000000617197810 */ /* 0x000fe20007ffe0ff */
[----:B------:R-:W-:Y:S01]  /*2ea0*/  IMAD.WIDE.U32 R6, R7, 0x8, R20 ;  /* 0x0000000807067825 */ /* 0x000fe200078e0014 */
[----:B------:R-:W-:-:S05]  /*2eb0*/  IADD3 R27, PT, PT, R23, 0x7, RZ ;  /* 0x00000007171b7810 */ /* 0x000fca0007ffe0ff */
[----:B------:R-:W5:Y:S01]  /*2ec0*/  LDG.E.64 R6, desc[UR6][R6.64] ;  /* 0x0000000606067981 */ /* 0x000f62000c1e1b00 */
[----:B------:R-:W-:-:S05]  /*2ed0*/  IMAD.WIDE.U32 R24, R25, 0x8, R20 ;  /* 0x0000000819187825 */ /* 0x000fca00078e0014 */
[----:B------:R-:W5:Y:S01]  /*2ee0*/  LDG.E.64 R22, desc[UR6][R24.64] ;  /* 0x0000000618167981 */ /* 0x000f62000c1e1b00 */
[----:B------:R-:W-:-:S06]  /*2ef0*/  IMAD.WIDE.U32 R20, R27, 0x8, R20 ;  /* 0x000000081b147825 */ /* 0x000fcc00078e0014 */
[----:B------:R-:W5:Y:S01]  /*2f00*/  LDG.E.64 R20, desc[UR6][R20.64] ;  /* 0x0000000614147981 */ /* 0x000f62000c1e1b00 */
[----:B------:R-:W-:Y:S01]  /*2f10*/  IADD3 R5, PT, PT, R5, 0x8, RZ ;  /* 0x0000000805057810 */ /* 0x000fe20007ffe0ff */
[----:B--2---:R-:W-:-:S08]  /*2f20*/  DFMA R8, R18, R18, R8 ;  /* 0x000000121208722b */ /* 0x004fd00000000008 */
[----:B---3--:R-:W-:-:S08]  /*2f30*/  DFMA R8, R16, R16, R8 ;  /* 0x000000101008722b */ /* 0x008fd00000000008 */
[----:B----4-:R-:W-:-:S08]  /*2f40*/  DFMA R8, R14, R14, R8 ;  /* 0x0000000e0e08722b */ /* 0x010fd00000000008 */
[----:B-----5:R-:W-:-:S08]  /*2f50*/  DFMA R8, R12, R12, R8 ;  /* 0x0000000c0c08722b */ /* 0x020fd00000000008 */
[----:B------:R-:W-:-:S08]  /*2f60*/  DFMA R8, R10, R10, R8 ;  /* 0x0000000a0a08722b */ /* 0x000fd00000000008 */
[----:B------:R-:W-:-:S08]  /*2f70*/  DFMA R8, R6, R6, R8 ;  /* 0x000000060608722b */ /* 0x000fd00000000008 */
[----:B------:R-:W-:-:S08]  /*2f80*/  DFMA R8, R22, R22, R8 ;  /* 0x000000161608722b */ /* 0x000fd00000000008 */
[----:B------:R-:W-:-:S11]  /*2f90*/  DFMA R8, R20, R20, R8 ;  /* 0x000000141408722b */ /* 0x000fd60000000008 */
.L_x_185:
[----:B------:R-:W-:Y:S05]  /*2fa0*/  @!P1 BRA `(.L_x_169) ;  /* 0x0000000000849947 */ /* 0x000fea0003800000 */
[----:B------:R-:W-:Y:S02]  /*2fb0*/  ISETP.GE.U32.AND P0, PT, R26, 0x4, PT ;  /* 0x000000041a00780c */ /* 0x000fe40003f06070 */
[----:B------:R-:W-:-:S04]  /*2fc0*/  LOP3.LUT R2, R3, 0x3, RZ, 0xc0, !PT ;  /* 0x0000000303027812 */ /* 0x000fc800078ec0ff */
[----:B------:R-:W-:-:S07]  /*2fd0*/  ISETP.NE.AND P1, PT, R2, RZ, PT ;  /* 0x000000ff0200720c */ /* 0x000fce0003f25270 */
[----:B------:R-:W-:Y:S06]  /*2fe0*/  @!P0 BRA `(.L_x_186) ;  /* 0x0000000000488947 */ /* 0x000fec0003800000 */
[----:B-123--:R-:W0:Y:S01]  /*2ff0*/  LDC.64 R10, c[0x0][0x388] ;  /* 0x0000e200ff0a7b82 */ /* 0x00ee220000000a00 */
[----:B------:R-:W-:-:S05]  /*3000*/  IMAD R17, R0, R3, R5 ;  /* 0x0000000300117224 */ /* 0x000fca00078e0205 */
[C---:B------:R-:W-:Y:S01]  /*3010*/  IADD3 R13, PT, PT, R17.reuse, 0x1, RZ ;  /* 0x00000001110d7810 */ /* 0x040fe20007ffe0ff */
[C---:B------:R-:W-:Y:S02]  /*3020*/  VIADD R15, R17.reuse, 0x2 ;  /* 0x00000002110f7836 */ /* 0x040fe40000000000 */
[----:B0-----:R-:W-:-:S04]  /*3030*/  IMAD.WIDE.U32 R6, R17, 0x8, R10 ;  /* 0x0000000811067825 */ /* 0x001fc800078e000a */
[--C-:B------:R-:W-:Y:S02]  /*3040*/  IMAD.WIDE.U32 R12, R13, 0x8, R10.reuse ;  /* 0x000000080d0c7825 */ /* 0x100fe400078e000a */
[----:B------:R-:W2:Y:S02]  /*3050*/  LDG.E.64 R6, desc[UR6][R6.64] ;  /* 0x0000000606067981 */ /* 0x000ea4000c1e1b00 */
[----:B------:R-:W-:Y:S02]  /*3060*/  IMAD.WIDE.U32 R14, R15, 0x8, R10 ;  /* 0x000000080f0e7825 */ /* 0x000fe400078e000a */
[----:B------:R-:W3:Y:S01]  /*3070*/  LDG.E.64 R12, desc[UR6][R12.64] ;  /* 0x000000060c0c7981 */ /* 0x000ee2000c1e1b00 */
[----:B------:R-:W-:-:S03]  /*3080*/  IADD3 R17, PT, PT, R17, 0x3, RZ ;  /* 0x0000000311117810 */ /* 0x000fc60007ffe0ff */
[----:B------:R-:W4:Y:S02]  /*3090*/  LDG.E.64 R14, desc[UR6][R14.64] ;  /* 0x000000060e0e7981 */ /* 0x000f24000c1e1b00 */
[----:B------:R-:W-:-:S06]  /*30a0*/  IMAD.WIDE.U32 R10, R17, 0x8, R10 ;  /* 0x00000008110a7825 */ /* 0x000fcc00078e000a */
[----:B------:R-:W5:Y:S01]  /*30b0*/  LDG.E.64 R10, desc[UR6][R10.64] ;  /* 0x000000060a0a7981 */ /* 0x000f62000c1e1b00 */
[----:B------:R-:W-:Y:S01]  /*30c0*/  IADD3 R5, PT, PT, R5, 0x4, RZ ;  /* 0x0000000405057810 */ /* 0x000fe20007ffe0ff */
[----:B--2---:R-:W-:-:S08]  /*30d0*/  DFMA R8, R6, R6, R8 ;  /* 0x000000060608722b */ /* 0x004fd00000000008 */
[----:B---3--:R-:W-:-:S08]  /*30e0*/  DFMA R8, R12, R12, R8 ;  /* 0x0000000c0c08722b */ /* 0x008fd00000000008 */
[----:B----4-:R-:W-:-:S08]  /*30f0*/  DFMA R8, R14, R14, R8 ;  /* 0x0000000e0e08722b */ /* 0x010fd00000000008 */
[----:B-----5:R-:W-:-:S11]  /*3100*/  DFMA R8, R10, R10, R8 ;  /* 0x0000000a0a08722b */ /* 0x020fd60000000008 */
.L_x_186:
[----:B------:R-:W-:Y:S05]  /*3110*/  @!P1 BRA `(.L_x_169) ;  /* 0x0000000000289947 */ /* 0x000fea0003800000 */
[----:B------:R-:W0:Y:S01]  /*3120*/  LDC.64 R6, c[0x0][0x388] ;  /* 0x0000e200ff067b82 */ /* 0x000e220000000a00 */
[----:B------:R-:W-:Y:S01]  /*3130*/  IMAD R5, R0, R3, R5 ;  /* 0x0000000300057224 */ /* 0x000fe200078e0205 */
[----:B------:R-:W-:-:S07]  /*3140*/  IADD3 R4, PT, PT, -R2, RZ, RZ ;  /* 0x000000ff02047210 */ /* 0x000fce0007ffe1ff */
.L_x_187:
[----:B0-----:R-:W-:-:S06]  /*3150*/  IMAD.WIDE.U32 R2, R5, 0x8, R6 ;  /* 0x0000000805027825 */ /* 0x001fcc00078e0006 */
[----:B------:R-:W4:Y:S01]  /*3160*/  LDG.E.64 R2, desc[UR6][R2.64] ;  /* 0x0000000602027981 */ /* 0x000f22000c1e1b00 */
[----:B------:R-:W-:Y:S01]  /*3170*/  IADD3 R4, PT, PT, R4, 0x1, RZ ;  /* 0x0000000104047810 */ /* 0x000fe20007ffe0ff */
[----:B------:R-:W-:-:S03]  /*3180*/  VIADD R5, R5, 0x1 ;  /* 0x0000000105057836 */ /* 0x000fc60000000000 */
[----:B------:R-:W-:Y:S01]  /*3190*/  ISETP.NE.AND P0, PT, R4, RZ, PT ;  /* 0x000000ff0400720c */ /* 0x000fe20003f05270 */
[----:B----4-:R-:W-:-:S12]  /*31a0*/  DFMA R8, R2, R2, R8 ;  /* 0x000000020208722b */ /* 0x010fd80000000008 */
[----:B------:R-:W-:Y:S05]  /*31b0*/  @P0 BRA `(.L_x_187) ;  /* 0xfffffffc00e40947 */ /* 0x000fea000383ffff */
.L_x_169:
[----:B------:R-:W-:Y:S05]  /*31c0*/  BSYNC.RECONVERGENT B0 ;  /* 0x0000000000007941 */ /* 0x000fea0003800200 */
.L_x_167:
[----:B------:R-:W4:Y:S02]  /*31d0*/  LDC.64 R2, c[0x0][0x390] ;  /* 0x0000e400ff027b82 */ /* 0x000f240000000a00 */
[----:B----4-:R-:W-:-:S05]  /*31e0*/  IMAD.WIDE.U32 R2, R0, 0x8, R2 ;  /* 0x0000000800027825 */ /* 0x010fca00078e0002 */
[----:B------:R-:W-:Y:S01]  /*31f0*/  STG.E.64 desc[UR6][R2.64], R8 ;  /* 0x0000000802007986 */ /* 0x000fe2000c101b06 */
[----:B------:R-:W-:Y:S05]  /*3200*/  EXIT ;  /* 0x000000000000794d */ /* 0x000fea0003800000 */
        .weak           $__internal_3_$__cuda_sm20_div_rn_f64_full
        .type           $__internal_3_$__cuda_sm20_div_rn_f64_full,@function
        .size           $__internal_3_$__cuda_sm20_div_rn_f64_full,(.L_x_197 - $__internal_3_$__cuda_sm20_div_rn_f64_full)
$__internal_3_$__cuda_sm20_div_rn_f64_full:
[----:B------:R-:W-:Y:S01]  /*3210*/  FSETP.GEU.AND P3, PT, |R13|, 1.469367938527859385e-39, PT ;  /* 0x001000000d00780b */ /* 0x000fe20003f6e200 */
[----:B------:R-:W-:Y:S01]  /*3220*/  IMAD.MOV.U32 R18, RZ, RZ, 0x1 ;  /* 0x00000001ff127424 */ /* 0x000fe200078e00ff */
[C---:B------:R-:W-:Y:S01]  /*3230*/  FSETP.GEU.AND P0, PT, |R11|.reuse, 1.469367938527859385e-39, PT ;  /* 0x001000000b00780b */ /* 0x040fe20003f0e200 */
[----:B------:R-:W-:Y:S01]  /*3240*/  BSSY.RECONVERGENT B3, `(.L_x_188) ;  /* 0x0000054000037945 */ /* 0x000fe20003800200 */
[----:B------:R-:W-:Y:S02]  /*3250*/  LOP3.LUT R14, R11, 0x800fffff, RZ, 0xc0, !PT ;  /* 0x800fffff0b0e7812 */ /* 0x000fe400078ec0ff */
[----:B------:R-:W-:Y:S02]  /*3260*/  LOP3.LUT R23, R13, 0x7ff00000, RZ, 0xc0, !PT ;  /* 0x7ff000000d177812 */ /* 0x000fe400078ec0ff */
[----:B------:R-:W-:Y:S02]  /*3270*/  LOP3.LUT R15, R14, 0x3ff00000, RZ, 0xfc, !PT ;  /* 0x3ff000000e0f7812 */ /* 0x000fe400078efcff */
[----:B------:R-:W-:-:S02]  /*3280*/  MOV R14, R10 ;  /* 0x0000000a000e7202 */ /* 0x000fc40000000f00 */
[C---:B------:R-:W-:Y:S02]  /*3290*/  LOP3.LUT R28, R11.reuse, 0x7ff00000, RZ, 0xc0, !PT ;  /* 0x7ff000000b1c7812 */ /* 0x040fe400078ec0ff */
[----:B------:R-:W-:Y:S01]  /*32a0*/  @!P3 LOP3.LUT R16, R11, 0x7ff00000, RZ, 0xc0, !PT ;  /* 0x7ff000000b10b812 */ /* 0x000fe200078ec0ff */
[----:B------:R-:W-:Y:S01]  /*32b0*/  @!P0 DMUL R14, R10, 8.98846567431157953865e+307 ;  /* 0x7fe000000a0e8828 */ /* 0x000fe20000000000 */
[----:B------:R-:W-:Y:S02]  /*32c0*/  MOV R27, 0x1ca00000 ;  /* 0x1ca00000001b7802 */ /* 0x000fe40000000f00 */
[C---:B------:R-:W-:Y:S02]  /*32d0*/  @!P3 ISETP.GE.U32.AND P4, PT, R23.reuse, R16, PT ;  /* 0x000000101700b20c */ /* 0x040fe40003f86070 */
[----:B------:R-:W-:Y:S01]  /*32e0*/  ISETP.GE.U32.AND P2, PT, R23, R28, PT ;  /* 0x0000001c1700720c */ /* 0x000fe20003f46070 */
[----:B------:R-:W0:Y:S01]  /*32f0*/  MUFU.RCP64H R19, R15 ;  /* 0x0000000f00137308 */ /* 0x000e220000001800 */
[----:B------:R-:W-:-:S02]  /*3300*/  @!P3 SEL R17, R27, 0x63400000, !P4 ;  /* 0x634000001b11b807 */ /* 0x000fc40006000000 */
[----:B------:R-:W-:Y:S02]  /*3310*/  SEL R25, R27, 0x63400000, !P2 ;  /* 0x634000001b197807 */ /* 0x000fe40005000000 */
[--C-:B------:R-:W-:Y:S02]  /*3320*/  @!P3 LOP3.LUT R17, R17, 0x80000000, R13.reuse, 0xf8, !PT ;  /* 0x800000001111b812 */ /* 0x100fe400078ef80d */
[----:B------:R-:W-:Y:S02]  /*3330*/  LOP3.LUT R25, R25, 0x800fffff, R13, 0xf8, !PT ;  /* 0x800fffff19197812 */ /* 0x000fe400078ef80d */
[----:B------:R-:W-:Y:S02]  /*3340*/  @!P3 LOP3.LUT R17, R17, 0x100000, RZ, 0xfc, !PT ;  /* 0x001000001111b812 */ /* 0x000fe400078efcff */
[----:B------:R-:W-:Y:S02]  /*3350*/  MOV R24, R12 ;  /* 0x0000000c00187202 */ /* 0x000fe40000000f00 */
[----:B------:R-:W-:-:S02]  /*3360*/  @!P3 MOV R16, RZ ;  /* 0x000000ff0010b202 */ /* 0x000fc40000000f00 */
[----:B------:R-:W-:-:S04]  /*3370*/  @!P0 LOP3.LUT R28, R15, 0x7ff00000, RZ, 0xc0, !PT ;  /* 0x7ff000000f1c8812 */ /* 0x000fc800078ec0ff */
[----:B------:R-:W-:Y:S02]  /*3380*/  @!P3 DFMA R24, R24, 2, -R16 ;  /* 0x400000001818b82b */ /* 0x000fe40000000810 */
[----:B0-----:R-:W-:-:S08]  /*3390*/  DFMA R16, R18, -R14, 1 ;  /* 0x3ff000001210742b */ /* 0x001fd0000000080e */
[----:B------:R-:W-:-:S08]  /*33a0*/  DFMA R16, R16, R16, R16 ;  /* 0x000000101010722b */ /* 0x000fd00000000010 */
[----:B------:R-:W-:-:S08]  /*33b0*/  DFMA R16, R18, R16, R18 ;  /* 0x000000101210722b */ /* 0x000fd00000000012 */
[----:B------:R-:W-:-:S08]  /*33c0*/  DFMA R20, R16, -R14, 1 ;  /* 0x3ff000001014742b */ /* 0x000fd0000000080e */
[----:B------:R-:W-:-:S08]  /*33d0*/  DFMA R20, R16, R20, R16 ;  /* 0x000000141014722b */ /* 0x000fd00000000010 */
[----:B------:R-:W-:-:S08]  /*33e0*/  DMUL R16, R20, R24 ;  /* 0x0000001814107228 */ /* 0x000fd00000000000 */
[----:B------:R-:W-:-:S08]  /*33f0*/  DFMA R18, R16, -R14, R24 ;  /* 0x8000000e1012722b */ /* 0x000fd00000000018 */
[----:B------:R-:W-:Y:S01]  /*3400*/  DFMA R18, R20, R18, R16 ;  /* 0x000000121412722b */ /* 0x000fe20000000010 */
[----:B------:R-:W-:Y:S02]  /*3410*/  MOV R20, R23 ;  /* 0x0000001700147202 */ /* 0x000fe40000000f00 */
[----:B------:R-:W-:-:S04]  /*3420*/  @!P3 LOP3.LUT R20, R25, 0x7ff00000, RZ, 0xc0, !PT ;  /* 0x7ff000001914b812 */ /* 0x000fc800078ec0ff */
        /* <DEDUP_REMOVED lines=17> */
[----:B------:R-:W-:-:S09]  /*3540*/  MOV R12, RZ ;  /* 0x000000ff000c7202 */ /* 0x000fd20000000f00 */
[C---:B------:R-:W-:Y:S02]  /*3550*/  FSETP.NEU.AND P0, PT, R15.reuse, RZ, PT ;  /* 0x000000ff0f00720b */ /* 0x040fe40003f0d000 */
[----:B------:R-:W-:-:S04]  /*3560*/  LOP3.LUT R21, R15, 0x80000000, R11, 0x48, !PT ;  /* 0x800000000f157812 */ /* 0x000fc800078e480b */
[----:B------:R-:W-:-:S07]  /*3570*/  LOP3.LUT R13, R21, R13, RZ, 0xfc, !PT ;  /* 0x0000000d150d7212 */ /* 0x000fce00078efcff */
[----:B------:R-:W-:Y:S05]  /*3580*/  @!P0 BRA `(.L_x_190) ;  /* 0x00000000007c8947 */ /* 0x000fea0003800000 */
[----:B------:R-:W-:Y:S01]  /*3590*/  IADD3 R11, PT, PT, -R20, RZ, RZ ;  /* 0x000000ff140b7210 */ /* 0x000fe20007ffe1ff */
[----:B------:R-:W-:Y:S01]  /*35a0*/  DMUL.RP R12, R18, R12 ;  /* 0x0000000c120c7228 */ /* 0x000fe20000008000 */
[----:B------:R-:W-:-:S06]  /*35b0*/  MOV R10, RZ ;  /* 0x000000ff000a7202 */ /* 0x000fcc0000000f00 */
[----:B------:R-:W-:-:S03]  /*35c0*/  DFMA R10, R16, -R10, R18 ;  /* 0x8000000a100a722b */ /* 0x000fc60000000012 */
[----:B------:R-:W-:-:S03]  /*35d0*/  LOP3.LUT R21, R13, R21, RZ, 0x3c, !PT ;  /* 0x000000150d157212 */ /* 0x000fc600078e3cff */
[----:B------:R-:W-:-:S04]  /*35e0*/  IADD3 R10, PT, PT, -R20, -0x43300000, RZ ;  /* 0xbcd00000140a7810 */ /* 0x000fc80007ffe1ff */
[----:B------:R-:W-:-:S04]  /*35f0*/  FSETP.NEU.AND P0, PT, |R11|, R10, PT ;  /* 0x0000000a0b00720b */ /* 0x000fc80003f0d200 */
[----:B------:R-:W-:Y:S02]  /*3600*/  FSEL R16, R12, R16, !P0 ;  /* 0x000000100c107208 */ /* 0x000fe40004000000 */
[----:B------:R-:W-:Y:S01]  /*3610*/  FSEL R17, R21, R17, !P0 ;  /* 0x0000001115117208 */ /* 0x000fe20004000000 */
[----:B------:R-:W-:Y:S06]  /*3620*/  BRA `(.L_x_190) ;  /* 0x0000000000547947 */ /* 0x000fec0003800000 */
.L_x_189:
        /* <DEDUP_REMOVED lines=12> */
[----:B------:R-:W-:Y:S02]  /*36f0*/  @!P0 MOV R16, RZ ;  /* 0x000000ff00108202 */ /* 0x000fe40000000f00 */
[----:B------:R-:W-:Y:S02]  /*3700*/  @P0 MOV R16, RZ ;  /* 0x000000ff00100202 */ /* 0x000fe40000000f00 */
[----:B------:R-:W-:Y:S01]  /*3710*/  @P0 MOV R17, R10 ;  /* 0x0000000a00110202 */ /* 0x000fe20000000f00 */
[----:B------:R-:W-:Y:S06]  /*3720*/  BRA `(.L_x_190) ;  /* 0x0000000000147947 */ /* 0x000fec0003800000 */
.L_x_192:
[----:B------:R-:W-:Y:S01]  /*3730*/  LOP3.LUT R17, R11, 0x80000, RZ, 0xfc, !PT ;  /* 0x000800000b117812 */ /* 0x000fe200078efcff */
[----:B------:R-:W-:Y:S01]  /*3740*/  IMAD.MOV.U32 R16, RZ, RZ, R10 ;  /* 0x000000ffff107224 */ /* 0x000fe200078e000a */
[----:B------:R-:W-:Y:S06]  /*3750*/  BRA `(.L_x_190) ;  /* 0x0000000000087947 */ /* 0x000fec0003800000 */
.L_x_191:
[----:B------:R-:W-:Y:S02]  /*3760*/  LOP3.LUT R17, R13, 0x80000, RZ, 0xfc, !PT ;  /* 0x000800000d117812 */ /* 0x000fe400078efcff */
[----:B------:R-:W-:-:S07]  /*3770*/  MOV R16, R12 ;  /* 0x0000000c00107202 */ /* 0x000fce0000000f00 */
.L_x_190:
[----:B------:R-:W-:Y:S05]  /*3780*/  BSYNC.RECONVERGENT B3 ;  /* 0x0000000000037941 */ /* 0x000fea0003800200 */
.L_x_188:
[----:B------:R-:W-:Y:S01]  /*3790*/  HFMA2 R27, -RZ, RZ, 0, 0 ;  /* 0x00000000ff1b7431 */ /* 0x000fe200000001ff */
[----:B------:R-:W-:Y:S02]  /*37a0*/  MOV R12, R16 ;  /* 0x00000010000c7202 */ /* 0x000fe40000000f00 */
[----:B------:R-:W-:Y:S01]  /*37b0*/  MOV R13, R17 ;  /* 0x00000011000d7202 */ /* 0x000fe20000000f00 */
[----:B------:R-:W-:Y:S06]  /*37c0*/  RET.REL.NODEC R26 `(gram_schmidt_kernel) ;  /* 0xffffffc81a0c7950 */ /* 0x000fec0003c3ffff */
.L_x_193:
        /* <DEDUP_REMOVED lines=11> */
.L_x_197:


//--------------------- .nv.shared.lovasz_swap_kernel --------------------------
	.section	.nv.shared.lovasz_swap_kernel,"aw",@nobits
	.sectionflags	@""
	.align	16
	.zero		1024


//--------------------- .nv.shared.reserved.0     --------------------------
	.section	.nv.shared.reserved.0,"aw",@nobits
	.weak		__nv_reservedSMEM_offset_0_alias
	.size		__nv_reservedSMEM_offset_0_alias, 0, 64
	.other		__nv_reservedSMEM_offset_0_alias,@"STO_CUDA_RESERVED_SHARED STV_DEFAULT"
__nv_reservedSMEM_offset_0_alias:
	.zero		0
	.zero		64


//--------------------- .nv.shared.lll_gso_kernel --------------------------
	.section	.nv.shared.lll_gso_kernel,"aw",@nobits
	.sectionflags	@""
	.align	16
	.zero		1024


//--------------------- .nv.shared.lll_kernel     --------------------------
	.section	.nv.shared.lll_kernel,"aw",@nobits
	.sectionflags	@""
	.align	16
.nv.shared.lll_kernel:
	.zero		1056


//--------------------- .nv.shared.size_reduce_kernel --------------------------
	.section	.nv.shared.size_reduce_kernel,"aw",@nobits
	.sectionflags	@""
	.align	16
	.zero		1024


//--------------------- .nv.shared.matrix_vector_kernel --------------------------
	.section	.nv.shared.matrix_vector_kernel,"aw",@nobits
	.sectionflags	@""
	.align	16
	.zero		1024


//--------------------- .nv.shared.gram_schmidt_kernel --------------------------
	.section	.nv.shared.gram_schmidt_kernel,"aw",@nobits
	.sectionflags	@""
	.align	16
	.zero		1024


//--------------------- .nv.constant0.lovasz_swap_kernel --------------------------
	.section	.nv.constant0.lovasz_swap_kernel,"a",@progbits
	.sectionflags	@""
	.align	4
.nv.constant0.lovasz_swap_kernel:
	.zero		960


//--------------------- .nv.constant0.lll_gso_kernel --------------------------
	.section	.nv.constant0.lll_gso_kernel,"a",@progbits
	.sectionflags	@""
	.align	4
.nv.constant0.lll_gso_kernel:
	.zero		940


//--------------------- .nv.constant0.lll_kernel  --------------------------
	.section	.nv.constant0.lll_kernel,"a",@progbits
	.sectionflags	@""
	.align	4
.nv.constant0.lll_kernel:
	.zero		952


//--------------------- .nv.constant0.size_reduce_kernel --------------------------
	.section	.nv.constant0.size_reduce_kernel,"a",@progbits
	.sectionflags	@""
	.align	4
.nv.constant0.size_reduce_kernel:
	.zero		936


//--------------------- .nv.constant0.matrix_vector_kernel --------------------------
	.section	.nv.constant0.matrix_vector_kernel,"a",@progbits
	.sectionflags	@""
	.align	4
.nv.constant0.matrix_vector_kernel:
	.zero		928


//--------------------- .nv.constant0.gram_schmidt_kernel --------------------------
	.section	.nv.constant0.gram_schmidt_kernel,"a",@progbits
	.sectionflags	@""
	.align	4
.nv.constant0.gram_schmidt_kernel:
	.zero		928


//--------------------- SYMBOLS --------------------------

	.type		.nv.reservedSmem.offset0,@object
	.size		.nv.reservedSmem.offset0,0x4
	.type		.nv.reservedSmem.cap,@object
	.size		.nv.reservedSmem.cap,0x4
